	.target	sm_80

	.elftype	@"ET_EXEC"


//--------------------- .note.nv.tkinfo           --------------------------
	.section	.note.nv.tkinfo,"",@"SHT_NOTE"
	.sectionflags	@"SHF_NOTE_NV_TKINFO"
	.tkinfo
        /*0018*/ 	.word	0x00000002
        /*0030*/ 	.string	""
        /*0030*/ 	.string	"ptxas"
        /*0030*/ 	.string	"Cuda compilation tools, release 13.0, V13.0.88"
        /*0030*/ 	.string	"Build cuda_13.0.r13.0/compiler.36424714_0"
        /*0030*/ 	.string	"-v  -suppress-debug-info  -lineinfo  -arch sm_80 "



//--------------------- .note.nv.cuinfo           --------------------------
	.section	.note.nv.cuinfo,"",@"SHT_NOTE"
	.sectionflags	@"SHF_NOTE_NV_CUINFO"
        /*0018*/ 	.short	0x0002
        /*001a*/ 	.short	0x0050
        /*001c*/ 	.short	0x0082
	.zero		2


//--------------------- .nv.info                  --------------------------
	.section	.nv.info,"",@"SHT_CUDA_INFO"
	.align	4


	//----- nvinfo : EIATTR_REGCOUNT
	.align		4
        /*0000*/ 	.byte	0x04, 0x2f
        /*0002*/ 	.short	(.L_2 - .L_1)
	.align		4
.L_1:
        /*0004*/ 	.word	index@(attn_fwd)
        /*0008*/ 	.word	0x00000020


	//----- nvinfo : EIATTR_FRAME_SIZE
	.align		4
.L_2:
        /*000c*/ 	.byte	0x04, 0x11
        /*000e*/ 	.short	(.L_4 - .L_3)
	.align		4
.L_3:
        /*0010*/ 	.word	index@(attn_fwd)
        /*0014*/ 	.word	0x00002918


	//----- nvinfo : EIATTR_MIN_STACK_SIZE
	.align		4
.L_4:
        /*0018*/ 	.byte	0x04, 0x12
        /*001a*/ 	.short	(.L_6 - .L_5)
	.align		4
.L_5:
        /*001c*/ 	.word	index@(attn_fwd)
        /*0020*/ 	.word	0x00002918
.L_6:


//--------------------- .nv.info.attn_fwd         --------------------------
	.section	.nv.info.attn_fwd,"",@"SHT_CUDA_INFO"
	.sectionflags	@""
	.align	4


	//----- nvinfo : EIATTR_CUDA_API_VERSION
	.align		4
        /*0000*/ 	.byte	0x04, 0x37
        /*0002*/ 	.short	(.L_8 - .L_7)
.L_7:
        /*0004*/ 	.word	0x00000082


	//----- nvinfo : EIATTR_SW2861232_WAR
	.align		4
.L_8:
        /*0008*/ 	.byte	0x01, 0x35
	.zero		2


	//----- nvinfo : EIATTR_PARAM_CBANK
	.align		4
        /*000c*/ 	.byte	0x04, 0x0a
        /*000e*/ 	.short	(.L_10 - .L_9)
	.align		4
.L_9:
        /*0010*/ 	.word	index@(.nv.constant0.attn_fwd)
        /*0014*/ 	.short	0x0160
        /*0016*/ 	.short	0x0088


	//----- nvinfo : EIATTR_CBANK_PARAM_SIZE
	.align		4
.L_10:
        /*0018*/ 	.byte	0x03, 0x19
        /*001a*/ 	.short	0x0088


	//----- nvinfo : EIATTR_KPARAM_INFO
	.align		4
        /*001c*/ 	.byte	0x04, 0x17
        /*001e*/ 	.short	(.L_12 - .L_11)
.L_11:
        /*0020*/ 	.word	0x00000000
        /*0024*/ 	.short	0x0019
        /*0026*/ 	.short	0x0080
        /*0028*/ 	.byte	0x00, 0xf4, 0x21, 0x00


	//----- nvinfo : EIATTR_KPARAM_INFO
	.align		4
.L_12:
        /*002c*/ 	.byte	0x04, 0x17
        /*002e*/ 	.short	(.L_14 - .L_13)
.L_13:
        /*0030*/ 	.word	0x00000000
        /*0034*/ 	.short	0x0018
        /*0036*/ 	.short	0x0078
        /*0038*/ 	.byte	0x00, 0xf4, 0x21, 0x00


	//----- nvinfo : EIATTR_KPARAM_INFO
	.align		4
.L_14:
        /*003c*/ 	.byte	0x04, 0x17
        /*003e*/ 	.short	(.L_16 - .L_15)
.L_15:
        /*0040*/ 	.word	0x00000000
        /*0044*/ 	.short	0x0017
        /*0046*/ 	.short	0x0070
        /*0048*/ 	.byte	0x00, 0xf0, 0x11, 0x00


	//----- nvinfo : EIATTR_KPARAM_INFO
	.align		4
.L_16:
        /*004c*/ 	.byte	0x04, 0x17
        /*004e*/ 	.short	(.L_18 - .L_17)
.L_17:
        /*0050*/ 	.word	0x00000000
        /*0054*/ 	.short	0x0016
        /*0056*/ 	.short	0x006c
        /*0058*/ 	.byte	0x00, 0xf0, 0x11, 0x00


	//----- nvinfo : EIATTR_KPARAM_INFO
	.align		4
.L_18:
        /*005c*/ 	.byte	0x04, 0x17
        /*005e*/ 	.short	(.L_20 - .L_19)
.L_19:
        /*0060*/ 	.word	0x00000000
        /*0064*/ 	.short	0x0015
        /*0066*/ 	.short	0x0068
        /*0068*/ 	.byte	0x00, 0xf0, 0x11, 0x00


	//----- nvinfo : EIATTR_KPARAM_INFO
	.align		4
.L_20:
        /*006c*/ 	.byte	0x04, 0x17
        /*006e*/ 	.short	(.L_22 - .L_21)
.L_21:
        /*0070*/ 	.word	0x00000000
        /*0074*/ 	.short	0x0014
        /*0076*/ 	.short	0x0064
        /*0078*/ 	.byte	0x00, 0xf0, 0x11, 0x00


	//----- nvinfo : EIATTR_KPARAM_INFO
	.align		4
.L_22:
        /*007c*/ 	.byte	0x04, 0x17
        /*007e*/ 	.short	(.L_24 - .L_23)
.L_23:
        /*0080*/ 	.word	0x00000000
        /*0084*/ 	.short	0x0013
        /*0086*/ 	.short	0x0060
        /*0088*/ 	.byte	0x00, 0xf0, 0x11, 0x00


	//----- nvinfo : EIATTR_KPARAM_INFO
	.align		4
.L_24:
        /*008c*/ 	.byte	0x04, 0x17
        /*008e*/ 	.short	(.L_26 - .L_25)
.L_25:
        /*0090*/ 	.word	0x00000000
        /*0094*/ 	.short	0x0012
        /*0096*/ 	.short	0x005c
        /*0098*/ 	.byte	0x00, 0xf0, 0x11, 0x00


	//----- nvinfo : EIATTR_KPARAM_INFO
	.align		4
.L_26:
        /*009c*/ 	.byte	0x04, 0x17
        /*009e*/ 	.short	(.L_28 - .L_27)
.L_27:
        /*00a0*/ 	.word	0x00000000
        /*00a4*/ 	.short	0x0011
        /*00a6*/ 	.short	0x0058
        /*00a8*/ 	.byte	0x00, 0xf0, 0x11, 0x00


	//----- nvinfo : EIATTR_KPARAM_INFO
	.align		4
.L_28:
        /*00ac*/ 	.byte	0x04, 0x17
        /*00ae*/ 	.short	(.L_30 - .L_29)
.L_29:
        /*00b0*/ 	.word	0x00000000
        /*00b4*/ 	.short	0x0010
        /*00b6*/ 	.short	0x0054
        /*00b8*/ 	.byte	0x00, 0xf0, 0x11, 0x00


	//----- nvinfo : EIATTR_KPARAM_INFO
	.align		4
.L_30:
        /*00bc*/ 	.byte	0x04, 0x17
        /*00be*/ 	.short	(.L_32 - .L_31)
.L_31:
        /*00c0*/ 	.word	0x00000000
        /*00c4*/ 	.short	0x000f
        /*00c6*/ 	.short	0x0050
        /*00c8*/ 	.byte	0x00, 0xf0, 0x11, 0x00


	//----- nvinfo : EIATTR_KPARAM_INFO
	.align		4
.L_32:
        /*00cc*/ 	.byte	0x04, 0x17
        /*00ce*/ 	.short	(.L_34 - .L_33)
.L_33:
        /*00d0*/ 	.word	0x00000000
        /*00d4*/ 	.short	0x000e
        /*00d6*/ 	.short	0x004c
        /*00d8*/ 	.byte	0x00, 0xf0, 0x11, 0x00


	//----- nvinfo : EIATTR_KPARAM_INFO
	.align		4
.L_34:
        /*00dc*/ 	.byte	0x04, 0x17
        /*00de*/ 	.short	(.L_36 - .L_35)
.L_35:
        /*00e0*/ 	.word	0x00000000
        /*00e4*/ 	.short	0x000d
        /*00e6*/ 	.short	0x0048
        /*00e8*/ 	.byte	0x00, 0xf0, 0x11, 0x00


	//----- nvinfo : EIATTR_KPARAM_INFO
	.align		4
.L_36:
        /*00ec*/ 	.byte	0x04, 0x17
        /*00ee*/ 	.short	(.L_38 - .L_37)
.L_37:
        /*00f0*/ 	.word	0x00000000
        /*00f4*/ 	.short	0x000c
        /*00f6*/ 	.short	0x0044
        /*00f8*/ 	.byte	0x00, 0xf0, 0x11, 0x00


	//----- nvinfo : EIATTR_KPARAM_INFO
	.align		4
.L_38:
        /*00fc*/ 	.byte	0x04, 0x17
        /*00fe*/ 	.short	(.L_40 - .L_39)
.L_39:
        /*0100*/ 	.word	0x00000000
        /*0104*/ 	.short	0x000b
        /*0106*/ 	.short	0x0040
        /*0108*/ 	.byte	0x00, 0xf0, 0x11, 0x00


	//----- nvinfo : EIATTR_KPARAM_INFO
	.align		4
.L_40:
        /*010c*/ 	.byte	0x04, 0x17
        /*010e*/ 	.short	(.L_42 - .L_41)
.L_41:
        /*0110*/ 	.word	0x00000000
        /*0114*/ 	.short	0x000a
        /*0116*/ 	.short	0x003c
        /*0118*/ 	.byte	0x00, 0xf0, 0x11, 0x00


	//----- nvinfo : EIATTR_KPARAM_INFO
	.align		4
.L_42:
        /*011c*/ 	.byte	0x04, 0x17
        /*011e*/ 	.short	(.L_44 - .L_43)
.L_43:
        /*0120*/ 	.word	0x00000000
        /*0124*/ 	.short	0x0009
        /*0126*/ 	.short	0x0038
        /*0128*/ 	.byte	0x00, 0xf0, 0x11, 0x00


	//----- nvinfo : EIATTR_KPARAM_INFO
	.align		4
.L_44:
        /*012c*/ 	.byte	0x04, 0x17
        /*012e*/ 	.short	(.L_46 - .L_45)
.L_45:
        /*0130*/ 	.word	0x00000000
        /*0134*/ 	.short	0x0008
        /*0136*/ 	.short	0x0034
        /*0138*/ 	.byte	0x00, 0xf0, 0x11, 0x00


	//----- nvinfo : EIATTR_KPARAM_INFO
	.align		4
.L_46:
        /*013c*/ 	.byte	0x04, 0x17
        /*013e*/ 	.short	(.L_48 - .L_47)
.L_47:
        /*0140*/ 	.word	0x00000000
        /*0144*/ 	.short	0x0007
        /*0146*/ 	.short	0x0030
        /*0148*/ 	.byte	0x00, 0xf0, 0x11, 0x00


	//----- nvinfo : EIATTR_KPARAM_INFO
	.align		4
.L_48:
        /*014c*/ 	.byte	0x04, 0x17
        /*014e*/ 	.short	(.L_50 - .L_49)
.L_49:
        /*0150*/ 	.word	0x00000000
        /*0154*/ 	.short	0x0006
        /*0156*/ 	.short	0x002c
        /*0158*/ 	.byte	0x00, 0xf0, 0x11, 0x00


	//----- nvinfo : EIATTR_KPARAM_INFO
	.align		4
.L_50:
        /*015c*/ 	.byte	0x04, 0x17
        /*015e*/ 	.short	(.L_52 - .L_51)
.L_51:
        /*0160*/ 	.word	0x00000000
        /*0164*/ 	.short	0x0005
        /*0166*/ 	.short	0x0028
        /*0168*/ 	.byte	0x00, 0xf0, 0x11, 0x00


	//----- nvinfo : EIATTR_KPARAM_INFO
	.align		4
.L_52:
        /*016c*/ 	.byte	0x04, 0x17
        /*016e*/ 	.short	(.L_54 - .L_53)
.L_53:
        /*0170*/ 	.word	0x00000000
        /*0174*/ 	.short	0x0004
        /*0176*/ 	.short	0x0020
        /*0178*/ 	.byte	0x00, 0xf4, 0x21, 0x00


	//----- nvinfo : EIATTR_KPARAM_INFO
	.align		4
.L_54:
        /*017c*/ 	.byte	0x04, 0x17
        /*017e*/ 	.short	(.L_56 - .L_55)
.L_55:
        /*0180*/ 	.word	0x00000000
        /*0184*/ 	.short	0x0003
        /*0186*/ 	.short	0x0018
        /*0188*/ 	.byte	0x00, 0xf4, 0x21, 0x00


	//----- nvinfo : EIATTR_KPARAM_INFO
	.align		4
.L_56:
        /*018c*/ 	.byte	0x04, 0x17
        /*018e*/ 	.short	(.L_58 - .L_57)
.L_57:
        /*0190*/ 	.word	0x00000000
        /*0194*/ 	.short	0x0002
        /*0196*/ 	.short	0x0010
        /*0198*/ 	.byte	0x00, 0xf4, 0x21, 0x00


	//----- nvinfo : EIATTR_KPARAM_INFO
	.align		4
.L_58:
        /*019c*/ 	.byte	0x04, 0x17
        /*019e*/ 	.short	(.L_60 - .L_59)
.L_59:
        /*01a0*/ 	.word	0x00000000
        /*01a4*/ 	.short	0x0001
        /*01a6*/ 	.short	0x0008
        /*01a8*/ 	.byte	0x00, 0xf4, 0x21, 0x00


	//----- nvinfo : EIATTR_KPARAM_INFO
	.align		4
.L_60:
        /*01ac*/ 	.byte	0x04, 0x17
        /*01ae*/ 	.short	(.L_62 - .L_61)
.L_61:
        /*01b0*/ 	.word	0x00000000
        /*01b4*/ 	.short	0x0000
        /*01b6*/ 	.short	0x0000
        /*01b8*/ 	.byte	0x00, 0xf4, 0x21, 0x00


	//----- nvinfo : EIATTR_MAXREG_COUNT
	.align		4
.L_62:
        /*01bc*/ 	.byte	0x03, 0x1b
        /*01be*/ 	.short	0x00ff


	//----- nvinfo : EIATTR_NUM_BARRIERS
	.align		4
        /*01c0*/ 	.byte	0x02, 0x4c
        /*01c2*/ 	.byte	0x01
	.zero		1


	//----- nvinfo : EIATTR_ANNOTATIONS
	.align		4
        /*01c4*/ 	.byte	0x04, 0x55
        /*01c6*/ 	.short	(.L_64 - .L_63)


	//   ....[0]....
.L_63:
        /*01c8*/ 	.word	0x00000001
        /*01cc*/ 	.byte	0xf0, 0x00, 0x00, 0x00, 0x01, 0x00, 0x00, 0x00, 0x90, 0x02, 0x00, 0x00, 0x01, 0x00, 0x00, 0x00
        /* <DEDUP_REMOVED lines=1731> */
        /*6e0c*/ 	.byte	0x10, 0xb1, 0x01, 0x00, 0x01, 0x00, 0x00, 0x00, 0x20, 0xb1, 0x01, 0x00


	//----- nvinfo : EIATTR_MERCURY_ISA_VERSION
	.align		4
.L_64:
        /*6e18*/ 	.byte	0x03, 0x5f
        /*6e1a*/ 	.short	0x0000


	//----- nvinfo : EIATTR_COOP_GROUP_MASK_REGIDS
	.align		4
        /*6e1c*/ 	.byte	0x04, 0x29
        /*6e1e*/ 	.short	(.L_66 - .L_65)


	//   ....[0]....
.L_65:
        /*6e20*/ 	.word	0xffffffff


	//   ....[1]....
        /*6e24*/ 	.word	0xffffffff


	//   ....[2]....
        /*6e28*/ 	.word	0xffffffff


	//   ....[3]....
        /*6e2c*/ 	.word	0xffffffff


	//   ....[4]....
        /*6e30*/ 	.word	0xffffffff


	//   ....[5]....
        /*6e34*/ 	.word	0xffffffff


	//   ....[6]....
        /*6e38*/ 	.word	0xffffffff


	//   ....[7]....
        /*6e3c*/ 	.word	0xffffffff


	//   ....[8]....
        /*6e40*/ 	.word	0xffffffff


	//   ....[9]....
        /*6e44*/ 	.word	0xffffffff


	//   ....[10]....
        /*6e48*/ 	.word	0xffffffff


	//   ....[11]....
        /*6e4c*/ 	.word	0xffffffff


	//   ....[12]....
        /*6e50*/ 	.word	0xffffffff


	//   ....[13]....
        /*6e54*/ 	.word	0xffffffff


	//   ....[14]....
        /*6e58*/ 	.word	0xffffffff


	//   ....[15]....
        /*6e5c*/ 	.word	0xffffffff


	//   ....[16]....
        /*6e60*/ 	.word	0xffffffff


	//   ....[17]....
        /*6e64*/ 	.word	0xffffffff


	//   ....[18]....
        /*6e68*/ 	.word	0xffffffff


	//   ....[19]....
        /*6e6c*/ 	.word	0xffffffff


	//   ....[20]....
        /*6e70*/ 	.word	0xffffffff


	//   ....[21]....
        /*6e74*/ 	.word	0xffffffff


	//   ....[22]....
        /*6e78*/ 	.word	0xffffffff


	//   ....[23]....
        /*6e7c*/ 	.word	0xffffffff


	//   ....[24]....
        /*6e80*/ 	.word	0xffffffff


	//   ....[25]....
        /*6e84*/ 	.word	0xffffffff


	//   ....[26]....
        /*6e88*/ 	.word	0xffffffff


	//   ....[27]....
        /*6e8c*/ 	.word	0xffffffff


	//   ....[28]....
        /*6e90*/ 	.word	0xffffffff


	//   ....[29]....
        /*6e94*/ 	.word	0xffffffff


	//   ....[30]....
        /*6e98*/ 	.word	0xffffffff


	//   ....[31]....
        /*6e9c*/ 	.word	0xffffffff


	//   ....[32]....
        /*6ea0*/ 	.word	0xffffffff


	//   ....[33]....
        /*6ea4*/ 	.word	0xffffffff


	//   ....[34]....
        /*6ea8*/ 	.word	0xffffffff


	//   ....[35]....
        /*6eac*/ 	.word	0xffffffff


	//   ....[36]....
        /*6eb0*/ 	.word	0xffffffff


	//   ....[37]....
        /*6eb4*/ 	.word	0xffffffff


	//   ....[38]....
        /*6eb8*/ 	.word	0xffffffff


	//   ....[39]....
        /*6ebc*/ 	.word	0xffffffff


	//   ....[40]....
        /*6ec0*/ 	.word	0xffffffff


	//   ....[41]....
        /*6ec4*/ 	.word	0xffffffff


	//   ....[42]....
        /*6ec8*/ 	.word	0xffffffff


	//   ....[43]....
        /*6ecc*/ 	.word	0xffffffff


	//   ....[44]....
        /*6ed0*/ 	.word	0xffffffff


	//   ....[45]....
        /*6ed4*/ 	.word	0xffffffff


	//   ....[46]....
        /*6ed8*/ 	.word	0xffffffff


	//   ....[47]....
        /*6edc*/ 	.word	0xffffffff


	//   ....[48]....
        /*6ee0*/ 	.word	0xffffffff


	//   ....[49]....
        /*6ee4*/ 	.word	0xffffffff


	//   ....[50]....
        /*6ee8*/ 	.word	0xffffffff


	//   ....[51]....
        /*6eec*/ 	.word	0xffffffff


	//   ....[52]....
        /*6ef0*/ 	.word	0xffffffff


	//   ....[53]....
        /*6ef4*/ 	.word	0xffffffff


	//   ....[54]....
        /*6ef8*/ 	.word	0xffffffff


	//   ....[55]....
        /*6efc*/ 	.word	0xffffffff


	//   ....[56]....
        /*6f00*/ 	.word	0xffffffff


	//   ....[57]....
        /*6f04*/ 	.word	0xffffffff


	//   ....[58]....
        /*6f08*/ 	.word	0xffffffff


	//   ....[59]....
        /*6f0c*/ 	.word	0xffffffff


	//   ....[60]....
        /*6f10*/ 	.word	0xffffffff


	//   ....[61]....
        /*6f14*/ 	.word	0xffffffff


	//   ....[62]....
        /*6f18*/ 	.word	0xffffffff


	//   ....[63]....
        /*6f1c*/ 	.word	0xffffffff


	//   ....[64]....
        /*6f20*/ 	.word	0xffffffff


	//   ....[65]....
        /*6f24*/ 	.word	0xffffffff


	//   ....[66]....
        /*6f28*/ 	.word	0xffffffff


	//   ....[67]....
        /*6f2c*/ 	.word	0xffffffff


	//   ....[68]....
        /*6f30*/ 	.word	0xffffffff


	//   ....[69]....
        /*6f34*/ 	.word	0xffffffff


	//   ....[70]....
        /*6f38*/ 	.word	0xffffffff


	//   ....[71]....
        /*6f3c*/ 	.word	0xffffffff


	//   ....[72]....
        /*6f40*/ 	.word	0xffffffff


	//   ....[73]....
        /*6f44*/ 	.word	0xffffffff


	//   ....[74]....
        /*6f48*/ 	.word	0xffffffff


	//   ....[75]....
        /*6f4c*/ 	.word	0xffffffff


	//   ....[76]....
        /*6f50*/ 	.word	0xffffffff


	//   ....[77]....
        /*6f54*/ 	.word	0xffffffff


	//   ....[78]....
        /*6f58*/ 	.word	0xffffffff


	//   ....[79]....
        /*6f5c*/ 	.word	0xffffffff


	//   ....[80]....
        /*6f60*/ 	.word	0xffffffff


	//   ....[81]....
        /*6f64*/ 	.word	0xffffffff


	//   ....[82]....
        /*6f68*/ 	.word	0xffffffff


	//   ....[83]....
        /*6f6c*/ 	.word	0xffffffff


	//   ....[84]....
        /*6f70*/ 	.word	0xffffffff


	//   ....[85]....
        /*6f74*/ 	.word	0xffffffff


	//   ....[86]....
        /*6f78*/ 	.word	0xffffffff


	//   ....[87]....
        /*6f7c*/ 	.word	0xffffffff


	//----- nvinfo : EIATTR_COOP_GROUP_INSTR_OFFSETS
	.align		4
.L_66:
        /*6f80*/ 	.byte	0x04, 0x28
        /*6f82*/ 	.short	(.L_68 - .L_67)


	//   ....[0]....
.L_67:
        /*6f84*/ 	.word	0x00028d90


	//   ....[1]....
        /*6f88*/ 	.word	0x00028df0


	//   ....[2]....
        /*6f8c*/ 	.word	0x00028e00


	//   ....[3]....
        /*6f90*/ 	.word	0x00028ea0


	//   ....[4]....
        /*6f94*/ 	.word	0x00028ed0


	//   ....[5]....
        /*6f98*/ 	.word	0x00028f00


	//   ....[6]....
        /*6f9c*/ 	.word	0x00028f10


	//   ....[7]....
        /*6fa0*/ 	.word	0x00028f50


	//   ....[8]....
        /*6fa4*/ 	.word	0x00029020


	//   ....[9]....
        /*6fa8*/ 	.word	0x00029050


	//   ....[10]....
        /*6fac*/ 	.word	0x00029060


	//   ....[11]....
        /*6fb0*/ 	.word	0x00029090


	//   ....[12]....
        /*6fb4*/ 	.word	0x000290f0


	//   ....[13]....
        /*6fb8*/ 	.word	0x00029160


	//   ....[14]....
        /*6fbc*/ 	.word	0x00029170


	//   ....[15]....
        /*6fc0*/ 	.word	0x00029180


	//   ....[16]....
        /*6fc4*/ 	.word	0x00029190


	//   ....[17]....
        /*6fc8*/ 	.word	0x00029210


	//   ....[18]....
        /*6fcc*/ 	.word	0x00029220


	//   ....[19]....
        /*6fd0*/ 	.word	0x00029230


	//   ....[20]....
        /*6fd4*/ 	.word	0x00029290


	//   ....[21]....
        /*6fd8*/ 	.word	0x000292a0


	//   ....[22]....
        /*6fdc*/ 	.word	0x000292b0


	//   ....[23]....
        /*6fe0*/ 	.word	0x00029340


	//   ....[24]....
        /*6fe4*/ 	.word	0x00029350


	//   ....[25]....
        /*6fe8*/ 	.word	0x00029360


	//   ....[26]....
        /*6fec*/ 	.word	0x00029370


	//   ....[27]....
        /*6ff0*/ 	.word	0x00029380


	//   ....[28]....
        /*6ff4*/ 	.word	0x00029390


	//   ....[29]....
        /*6ff8*/ 	.word	0x000293a0


	//   ....[30]....
        /*6ffc*/ 	.word	0x000293e0


	//   ....[31]....
        /*7000*/ 	.word	0x000293f0


	//   ....[32]....
        /*7004*/ 	.word	0x00029f80


	//   ....[33]....
        /*7008*/ 	.word	0x00029f90


	//   ....[34]....
        /*700c*/ 	.word	0x00029fa0


	//   ....[35]....
        /*7010*/ 	.word	0x00029fd0


	//   ....[36]....
        /*7014*/ 	.word	0x00029ff0


	//   ....[37]....
        /*7018*/ 	.word	0x0002a000


	//   ....[38]....
        /*701c*/ 	.word	0x0002a040


	//   ....[39]....
        /*7020*/ 	.word	0x0002a050


	//   ....[40]....
        /*7024*/ 	.word	0x0002a060


	//   ....[41]....
        /*7028*/ 	.word	0x0002a0e0


	//   ....[42]....
        /*702c*/ 	.word	0x0002a100


	//   ....[43]....
        /*7030*/ 	.word	0x0002a120


	//   ....[44]....
        /*7034*/ 	.word	0x0002acc0


	//   ....[45]....
        /*7038*/ 	.word	0x0002acd0


	//   ....[46]....
        /*703c*/ 	.word	0x0002b0c0


	//   ....[47]....
        /*7040*/ 	.word	0x0002b0e0


	//   ....[48]....
        /*7044*/ 	.word	0x0002b100


	//   ....[49]....
        /*7048*/ 	.word	0x0002b120


	//   ....[50]....
        /*704c*/ 	.word	0x0002b1d0


	//   ....[51]....
        /*7050*/ 	.word	0x0002b260


	//   ....[52]....
        /*7054*/ 	.word	0x0002b280


	//   ....[53]....
        /*7058*/ 	.word	0x0002b290


	//   ....[54]....
        /*705c*/ 	.word	0x0002b420


	//   ....[55]....
        /*7060*/ 	.word	0x0002b430


	//   ....[56]....
        /*7064*/ 	.word	0x0002b440


	//   ....[57]....
        /*7068*/ 	.word	0x0002b450


	//   ....[58]....
        /*706c*/ 	.word	0x0002b470


	//   ....[59]....
        /*7070*/ 	.word	0x0002b490


	//   ....[60]....
        /*7074*/ 	.word	0x0002b4d0


	//   ....[61]....
        /*7078*/ 	.word	0x0002b5a0


	//   ....[62]....
        /*707c*/ 	.word	0x0002b5b0


	//   ....[63]....
        /*7080*/ 	.word	0x0002b5c0


	//   ....[64]....
        /*7084*/ 	.word	0x0002b5d0


	//   ....[65]....
        /*7088*/ 	.word	0x0002b5e0


	//   ....[66]....
        /*708c*/ 	.word	0x0002b5f0


	//   ....[67]....
        /*7090*/ 	.word	0x0002b670


	//   ....[68]....
        /*7094*/ 	.word	0x0002b680


	//   ....[69]....
        /*7098*/ 	.word	0x0002b690


	//   ....[70]....
        /*709c*/ 	.word	0x0002b6b0


	//   ....[71]....
        /*70a0*/ 	.word	0x0002b6f0


	//   ....[72]....
        /*70a4*/ 	.word	0x0002b700


	//   ....[73]....
        /*70a8*/ 	.word	0x0002b710


	//   ....[74]....
        /*70ac*/ 	.word	0x0002b760


	//   ....[75]....
        /*70b0*/ 	.word	0x0002b770


	//   ....[76]....
        /*70b4*/ 	.word	0x0002c8d0


	//   ....[77]....
        /*70b8*/ 	.word	0x0002c8e0


	//   ....[78]....
        /*70bc*/ 	.word	0x0002c8f0


	//   ....[79]....
        /*70c0*/ 	.word	0x0002c920


	//   ....[80]....
        /*70c4*/ 	.word	0x0002c940


	//   ....[81]....
        /*70c8*/ 	.word	0x0002c950


	//   ....[82]....
        /*70cc*/ 	.word	0x0002c990


	//   ....[83]....
        /*70d0*/ 	.word	0x0002c9a0


	//   ....[84]....
        /*70d4*/ 	.word	0x0002c9b0


	//   ....[85]....
        /*70d8*/ 	.word	0x0002ca50


	//   ....[86]....
        /*70dc*/ 	.word	0x0002ca70


	//   ....[87]....
        /*70e0*/ 	.word	0x0002ca90


	//----- nvinfo : EIATTR_EXIT_INSTR_OFFSETS
	.align		4
.L_68:
        /*70e4*/ 	.byte	0x04, 0x1c
        /*70e6*/ 	.short	(.L_70 - .L_69)


	//   ....[0]....
.L_69:
        /*70e8*/ 	.word	0x00056e70


	//   ....[1]....
        /*70ec*/ 	.word	0x00056f70


	//----- nvinfo : EIATTR_REQNTID
	.align		4
.L_70:
        /*70f0*/ 	.byte	0x04, 0x10
        /*70f2*/ 	.short	(.L_72 - .L_71)
.L_71:
        /*70f4*/ 	.word	0x00000100
        /*70f8*/ 	.word	0x00000001
        /*70fc*/ 	.word	0x00000001


	//----- nvinfo : EIATTR_CRS_STACK_SIZE
	.align		4
.L_72:
        /*7100*/ 	.byte	0x04, 0x1e
        /*7102*/ 	.short	(.L_74 - .L_73)
.L_73:
        /*7104*/ 	.word	0x00000000
.L_74:


//--------------------- .nv.callgraph             --------------------------
	.section	.nv.callgraph,"",@"SHT_CUDA_CALLGRAPH"
	.align	4
	.sectionentsize	8
	.align		4
        /*0000*/ 	.word	0x00000000
	.align		4
        /*0004*/ 	.word	0xffffffff
	.align		4
        /*0008*/ 	.word	0x00000000
	.align		4
        /*000c*/ 	.word	0xfffffffe
	.align		4
        /*0010*/ 	.word	0x00000000
	.align		4
        /*0014*/ 	.word	0xfffffffd
	.align		4
        /*0018*/ 	.word	0x00000000
	.align		4
        /*001c*/ 	.word	0xfffffffc


//--------------------- .nv.rel.action            --------------------------
	.section	.nv.rel.action,"",@"SHT_CUDA_RELOCINFO"
	.align	8
	.sectionentsize	8
        /*0000*/ 	.byte	0x73, 0x00, 0x00, 0x00, 0x00, 0x00, 0x00, 0x00, 0x00, 0x00, 0x00, 0x11, 0x25, 0x00, 0x05, 0x36


//--------------------- .nv.constant4             --------------------------
	.section	.nv.constant4,"a",@progbits
	.align	8
	.align		8
.nv.constant4:
        /*0000*/ 	.dword	_$_str


//--------------------- .nv.constant0.attn_fwd    --------------------------
	.section	.nv.constant0.attn_fwd,"a",@progbits
	.sectionflags	@""
	.align	4
.nv.constant0.attn_fwd:
	.zero		488


//--------------------- .text.attn_fwd            --------------------------
	.section	.text.attn_fwd,"ax",@progbits
	.sectioninfo	@"SHI_REGISTERS=32"
	.align	128
        .global         attn_fwd
        .type           attn_fwd,@function
        .size           attn_fwd,(.L_x_37 - attn_fwd)
        .other          attn_fwd,@"STO_CUDA_ENTRY STV_DEFAULT"
attn_fwd:
.text.attn_fwd:
[----:B------:R-:W-:-:S04]  /*0000*/  IMAD.MOV.U32 R1, RZ, RZ, c[0x0][0x28] ;  /* 0x00000a00ff017624 */ /* 0x000fc800078e00ff */
[----:B------:R-:W0:Y:S01]  /*0010*/  S2R R10, SR_TID.X ;  /* 0x00000000000a7919 */ /* 0x000e220000002100 */
[----:B------:R-:W-:Y:S01]  /*0020*/  IADD3 R1, R1, -0x2918, RZ ;  /* 0xffffd6e801017810 */ /* 0x000fe20007ffe0ff */
[----:B------:R-:W-:Y:S02]  /*0030*/  ULDC.64 UR6, c[0x0][0x118] ;  /* 0x0000460000067ab9 */ /* 0x000fe40000000a00 */
[----:B------:R-:W1:Y:S01]  /*0040*/  S2R R26, SR_CTAID.Y ;  /* 0x00000000001a7919 */ /* 0x000e620000002600 */
[----:B0-----:R-:W-:-:S04]  /*0050*/  SHF.R.U32.HI R0, RZ, 0x7, R10 ;  /* 0x00000007ff007819 */ /* 0x001fc8000001160a */
[----:B------:R-:W-:Y:S01]  /*0060*/  SGXT.U32 R2, R0, 0x1 ;  /* 0x000000010002781a */ /* 0x000fe20000000000 */
[----:B------:R-:W-:-:S04]  /*0070*/  IMAD.MOV.U32 R0, RZ, RZ, c[0x0][0x198] ;  /* 0x00006600ff007624 */ /* 0x000fc800078e00ff */
[----:B------:R-:W-:-:S05]  /*0080*/  IMAD R11, R2, c[0x0][0x198], RZ ;  /* 0x00006600020b7a24 */ /* 0x000fca00078e02ff */
[----:B------:R-:W-:-:S05]  /*0090*/  LEA R13, R0, R11, 0x1 ;  /* 0x0000000b000d7211 */ /* 0x000fca00078e08ff */
[----:B------:R-:W-:-:S04]  /*00a0*/  IMAD R15, R0, 0x2, R13 ;  /* 0x00000002000f7824 */ /* 0x000fc800078e020d */
[----:B------:R-:W-:-:S05]  /*00b0*/  IMAD R23, R0, 0x2, R15 ;  /* 0x0000000200177824 */ /* 0x000fca00078e020f */
[----:B------:R-:W-:-:S05]  /*00c0*/  LEA R28, R0, R23, 0x1 ;  /* 0x00000017001c7211 */ /* 0x000fca00078e08ff */
[----:B------:R-:W-:-:S04]  /*00d0*/  IMAD R21, R0, 0x2, R28 ;  /* 0x0000000200157824 */ /* 0x000fc800078e021c */
[----:B------:R-:W-:Y:S01]  /*00e0*/  IMAD R19, R0, 0x2, R21 ;  /* 0x0000000200137824 */ /* 0x000fe200078e0215 */
[----:B------:R0:W-:Y:S04]  /*00f0*/  STL [R1+0x13d0], R21 ;  /* 0x0013d01501007387 */ /* 0x0001e80000100800 */
[----:B------:R-:W2:Y:S01]  /*0100*/  S2R R0, SR_CTAID.X ;  /* 0x0000000000007919 */ /* 0x000ea20000002500 */
[----:B0-----:R-:W-:-:S05]  /*0110*/  MOV R21, c[0x0][0x198] ;  /* 0x0000660000157a02 */ /* 0x001fca0000000f00 */
[----:B------:R-:W-:-:S04]  /*0120*/  IMAD R17, R21, 0x2, R19 ;  /* 0x0000000215117824 */ /* 0x000fc800078e0213 */
[----:B------:R-:W-:-:S05]  /*0130*/  IMAD R16, R21, 0x2, R17 ;  /* 0x0000000215107824 */ /* 0x000fca00078e0211 */
[----:B------:R-:W-:Y:S01]  /*0140*/  LEA R18, R21, R16, 0x1 ;  /* 0x0000001015127211 */ /* 0x000fe200078e08ff */
[----:B--2---:R-:W-:-:S04]  /*0150*/  IMAD.SHL.U32 R14, R0, 0x80, RZ ;  /* 0x00000080000e7824 */ /* 0x004fc800078e00ff */
[C---:B------:R-:W-:Y:S02]  /*0160*/  IMAD R20, R21.reuse, 0x2, R18 ;  /* 0x0000000215147824 */ /* 0x040fe400078e0212 */
[----:B-1----:R-:W-:Y:S01]  /*0170*/  IMAD R0, R26, c[0x0][0x190], RZ ;  /* 0x000064001a007a24 */ /* 0x002fe200078e02ff */
[----:B------:R-:W-:Y:S01]  /*0180*/  LOP3.LUT R14, R14, 0x7f, R10, 0xf8, !PT ;  /* 0x0000007f0e0e7812 */ /* 0x000fe200078ef80a */
[----:B------:R-:W-:-:S04]  /*0190*/  IMAD R24, R21, 0x2, R20 ;  /* 0x0000000215187824 */ /* 0x000fc800078e0214 */
[----:B------:R-:W-:Y:S01]  /*01a0*/  IMAD R27, R14, c[0x0][0x194], RZ ;  /* 0x000065000e1b7a24 */ /* 0x000fe200078e02ff */
[----:B------:R-:W-:-:S03]  /*01b0*/  LEA R22, R21, R24, 0x1 ;  /* 0x0000001815167211 */ /* 0x000fc600078e08ff */
[----:B------:R-:W-:Y:S02]  /*01c0*/  IMAD.SHL.U32 R26, R27, 0x2, RZ ;  /* 0x000000021b1a7824 */ /* 0x000fe400078e00ff */
[----:B------:R-:W-:Y:S02]  /*01d0*/  IMAD R2, R21, 0x2, R22 ;  /* 0x0000000215027824 */ /* 0x000fe400078e0216 */
[----:B------:R-:W-:-:S04]  /*01e0*/  IMAD.HI R27, R27, 0x2, RZ ;  /* 0x000000021b1b7827 */ /* 0x000fc800078e02ff */
[----:B------:R-:W-:-:S05]  /*01f0*/  IMAD R3, R21, 0x2, R2 ;  /* 0x0000000215037824 */ /* 0x000fca00078e0202 */
[----:B------:R-:W-:-:S05]  /*0200*/  LEA R4, R21, R3, 0x1 ;  /* 0x0000000315047211 */ /* 0x000fca00078e08ff */
[----:B------:R-:W-:-:S04]  /*0210*/  IMAD R5, R21, 0x2, R4 ;  /* 0x0000000215057824 */ /* 0x000fc800078e0204 */
[----:B------:R-:W-:-:S05]  /*0220*/  IMAD R6, R21, 0x2, R5 ;  /* 0x0000000215067824 */ /* 0x000fca00078e0205 */
[----:B------:R-:W-:-:S05]  /*0230*/  LEA R7, R21, R6, 0x1 ;  /* 0x0000000615077211 */ /* 0x000fca00078e08ff */
[----:B------:R-:W-:-:S04]  /*0240*/  IMAD R8, R21, 0x2, R7 ;  /* 0x0000000215087824 */ /* 0x000fc800078e0207 */
[----:B------:R-:W-:-:S05]  /*0250*/  IMAD R9, R21, 0x2, R8 ;  /* 0x0000000215097824 */ /* 0x000fca00078e0208 */
[----:B------:R-:W-:-:S05]  /*0260*/  LEA R25, R21, R9, 0x1 ;  /* 0x0000000915197211 */ /* 0x000fca00078e08ff */
[----:B------:R-:W-:-:S05]  /*0270*/  IMAD R29, R21, 0x2, R25 ;  /* 0x00000002151d7824 */ /* 0x000fca00078e0219 */
[----:B------:R-:W-:-:S05]  /*0280*/  LEA R12, R21, R29, 0x1 ;  /* 0x0000001d150c7211 */ /* 0x000fca00078e08ff */
[----:B------:R0:W-:Y:S02]  /*0290*/  STL [R1+0x4], R12 ;  /* 0x0000040c01007387 */ /* 0x0001e40000100800 */
[----:B0-----:R-:W-:-:S04]  /*02a0*/  IMAD R12, R21, 0x2, R12 ;  /* 0x00000002150c7824 */ /* 0x001fc800078e020c */
[C---:B------:R-:W-:Y:S01]  /*02b0*/  IMAD R14, R21.reuse, 0x2, R12 ;  /* 0x00000002150e7824 */ /* 0x040fe200078e020c */
[----:B------:R0:W-:Y:S04]  /*02c0*/  STL [R1], R12 ;  /* 0x0000000c01007387 */ /* 0x0001e80000100800 */
[----:B------:R1:W-:Y:S01]  /*02d0*/  STL [R1+0x8], R14 ;  /* 0x0000080e01007387 */ /* 0x0003e20000100800 */
[----:B0-----:R-:W-:Y:S02]  /*02e0*/  SHF.R.S32.HI R12, RZ, 0x7, R10 ;  /* 0x00000007ff0c7819 */ /* 0x001fe4000001140a */
[----:B------:R-:W-:Y:S01]  /*02f0*/  SHF.L.U32 R10, R0, 0x1, RZ ;  /* 0x00000001000a7819 */ /* 0x000fe200000006ff */
[----:B-1----:R-:W-:Y:S01]  /*0300*/  IMAD R14, R21, 0x2, R14 ;  /* 0x00000002150e7824 */ /* 0x002fe200078e020e */
[----:B------:R-:W0:Y:S02]  /*0310*/  S2R R0, SR_TID.X ;  /* 0x0000000000007919 */ /* 0x000e240000002100 */
[----:B------:R-:W-:-:S02]  /*0320*/  IADD3 R26, P0, P1, R26, c[0x0][0x160], R10 ;  /* 0x000058001a1a7a10 */ /* 0x000fc4000791e00a */
[----:B------:R-:W-:Y:S01]  /*0330*/  SGXT R12, R12, 0x1 ;  /* 0x000000010c0c781a */ /* 0x000fe20000000200 */
[----:B------:R1:W-:Y:S02]  /*0340*/  STL [R1+0xc], R14 ;  /* 0x00000c0e01007387 */ /* 0x0003e40000100800 */
[----:B-1----:R-:W-:-:S05]  /*0350*/  LEA R14, R21, R14, 0x1 ;  /* 0x0000000e150e7211 */ /* 0x002fca00078e08ff */
[----:B------:R1:W-:Y:S01]  /*0360*/  STL [R1+0x28], R14 ;  /* 0x0000280e01007387 */ /* 0x0003e20000100800 */
[----:B------:R-:W-:Y:S01]  /*0370*/  IMAD R21, R21, 0x2, R14 ;  /* 0x0000000215157824 */ /* 0x000fe200078e020e */
[----:B0-----:R-:W-:-:S04]  /*0380*/  LOP3.LUT R0, R0, 0x7f, RZ, 0xc0, !PT ;  /* 0x0000007f00007812 */ /* 0x001fc800078ec0ff */
[----:B------:R-:W-:Y:S04]  /*0390*/  STL [R1+0x24], R21 ;  /* 0x0000241501007387 */ /* 0x000fe80000100800 */
[----:B-1----:R-:W0:Y:S01]  /*03a0*/  S2R R14, SR_CTAID.Y ;  /* 0x00000000000e7919 */ /* 0x002e220000002600 */
[----:B------:R-:W-:-:S05]  /*03b0*/  IMAD.SHL.U32 R0, R0, 0x2, RZ ;  /* 0x0000000200007824 */ /* 0x000fca00078e00ff */
[----:B------:R-:W-:-:S05]  /*03c0*/  LOP3.LUT R0, R0, 0x110, R12, 0x78, !PT ;  /* 0x0000011000007812 */ /* 0x000fca00078e780c */
[----:B------:R1:W-:Y:S02]  /*03d0*/  STL [R1+0x1368], R0 ;  /* 0x0013680001007387 */ /* 0x0003e40000100800 */
[----:B-1----:R-:W-:Y:S01]  /*03e0*/  MOV R0, c[0x0][0x198] ;  /* 0x0000660000007a02 */ /* 0x002fe20000000f00 */
[----:B0-----:R-:W-:-:S04]  /*03f0*/  IMAD R14, R14, c[0x0][0x190], RZ ;  /* 0x000064000e0e7a24 */ /* 0x001fc800078e02ff */
[----:B------:R-:W-:Y:S02]  /*0400*/  IMAD R21, R0, 0x2, R21 ;  /* 0x0000000200157824 */ /* 0x000fe400078e0215 */
[----:B------:R-:W-:-:S03]  /*0410*/  IMAD.HI R14, R14, 0x2, RZ ;  /* 0x000000020e0e7827 */ /* 0x000fc600078e02ff */
[----:B------:R0:W-:Y:S02]  /*0420*/  STL [R1+0x30], R21 ;  /* 0x0000301501007387 */ /* 0x0001e40000100800 */
[----:B------:R-:W-:Y:S02]  /*0430*/  IADD3.X R27, R27, c[0x0][0x164], R14, P0, P1 ;  /* 0x000059001b1b7a10 */ /* 0x000fe400007e240e */
[-C--:B------:R-:W-:Y:S02]  /*0440*/  LEA R10, P0, R11, R26.reuse, 0x1 ;  /* 0x0000001a0b0a7211 */ /* 0x080fe400078008ff */
[-C--:B------:R-:W-:Y:S02]  /*0450*/  LEA R12, P1, R13, R26.reuse, 0x1 ;  /* 0x0000001a0d0c7211 */ /* 0x080fe400078208ff */
[-C--:B------:R-:W-:Y:S02]  /*0460*/  LEA.HI.X.SX32 R11, R11, R27.reuse, 0x1, P0 ;  /* 0x0000001b0b0b7211 */ /* 0x080fe400000f0eff */
[----:B------:R-:W-:Y:S01]  /*0470*/  LEA.HI.X.SX32 R13, R13, R27, 0x1, P1 ;  /* 0x0000001b0d0d7211 */ /* 0x000fe200008f0eff */
[C---:B0-----:R-:W-:Y:S01]  /*0480*/  IMAD R21, R0.reuse, 0x2, R21 ;  /* 0x0000000200157824 */ /* 0x041fe200078e0215 */
[----:B------:R-:W-:Y:S01]  /*0490*/  LEA R14, P0, R15, R26, 0x1 ;  /* 0x0000001a0f0e7211 */ /* 0x000fe200078008ff */
[----:B------:R0:W2:Y:S04]  /*04a0*/  LDG.E.U16 R10, [R10.64] ;  /* 0x000000060a0a7981 */ /* 0x0000a8000c1e1500 */
[----:B------:R1:W3:Y:S04]  /*04b0*/  LDG.E.U16 R12, [R12.64] ;  /* 0x000000060c0c7981 */ /* 0x0002e8000c1e1500 */
[----:B------:R4:W-:Y:S02]  /*04c0*/  STL [R1+0x3c], R21 ;  /* 0x00003c1501007387 */ /* 0x0009e40000100800 */
[----:B----4-:R-:W-:-:S05]  /*04d0*/  LEA R21, R0, R21, 0x1 ;  /* 0x0000001500157211 */ /* 0x010fca00078e08ff */
[----:B0-----:R-:W-:Y:S01]  /*04e0*/  IMAD R11, R0, 0x2, R21 ;  /* 0x00000002000b7824 */ /* 0x001fe200078e0215 */
[----:B------:R-:W-:Y:S01]  /*04f0*/  LEA.HI.X.SX32 R15, R15, R27, 0x1, P0 ;  /* 0x0000001b0f0f7211 */ /* 0x000fe200000f0eff */
[----:B------:R0:W-:Y:S02]  /*0500*/  STL [R1+0x5c], R21 ;  /* 0x00005c1501007387 */ /* 0x0001e40000100800 */
[----:B-1----:R-:W-:-:S03]  /*0510*/  IMAD.MOV.U32 R13, RZ, RZ, R11 ;  /* 0x000000ffff0d7224 */ /* 0x002fc600078e000b */
[----:B------:R-:W4:Y:S04]  /*0520*/  LDG.E.U16 R15, [R14.64] ;  /* 0x000000060e0f7981 */ /* 0x000f28000c1e1500 */
[----:B0-----:R-:W5:Y:S04]  /*0530*/  LDL.LU R21, [R1+0x13d0] ;  /* 0x0013d00001157983 */ /* 0x001f680000300800 */
[----:B------:R0:W-:Y:S02]  /*0540*/  STL [R1+0x4c], R11 ;  /* 0x00004c0b01007387 */ /* 0x0001e40000100800 */
[----:B0-----:R-:W-:-:S05]  /*0550*/  LEA R11, R0, R13, 0x1 ;  /* 0x0000000d000b7211 */ /* 0x001fca00078e08ff */
[----:B------:R-:W-:Y:S01]  /*0560*/  IMAD.MOV.U32 R13, RZ, RZ, R11 ;  /* 0x000000ffff0d7224 */ /* 0x000fe200078e000b */
[----:B--2---:R0:W-:Y:S04]  /*0570*/  STL [R1+0x120], R10 ;  /* 0x0001200a01007387 */ /* 0x0041e80000100800 */
[----:B---3--:R1:W-:Y:S01]  /*0580*/  STL [R1+0x460], R12 ;  /* 0x0004600c01007387 */ /* 0x0083e20000100800 */
[----:B0-----:R-:W-:-:S03]  /*0590*/  LEA R10, P0, R23, R26, 0x1 ;  /* 0x0000001a170a7211 */ /* 0x001fc600078008ff */
[----:B------:R0:W-:Y:S01]  /*05a0*/  STL [R1+0x54], R11 ;  /* 0x0000540b01007387 */ /* 0x0001e20000100800 */
[----:B-1----:R-:W-:Y:S02]  /*05b0*/  LEA R12, P1, R28, R26, 0x1 ;  /* 0x0000001a1c0c7211 */ /* 0x002fe400078208ff */
[-C--:B0-----:R-:W-:Y:S01]  /*05c0*/  LEA.HI.X.SX32 R11, R23, R27.reuse, 0x1, P0 ;  /* 0x0000001b170b7211 */ /* 0x081fe200000f0eff */
[----:B------:R-:W-:Y:S01]  /*05d0*/  IMAD R23, R0, 0x2, R13 ;  /* 0x0000000200177824 */ /* 0x000fe200078e020d */
[----:B------:R-:W-:-:S03]  /*05e0*/  LEA.HI.X.SX32 R13, R28, R27, 0x1, P1 ;  /* 0x0000001b1c0d7211 */ /* 0x000fc600008f0eff */
[----:B------:R-:W2:Y:S04]  /*05f0*/  LDG.E.U16 R28, [R10.64] ;  /* 0x000000060a1c7981 */ /* 0x000ea8000c1e1500 */
[----:B----4-:R-:W-:Y:S04]  /*0600*/  STL [R1+0x45c], R15 ;  /* 0x00045c0f01007387 */ /* 0x010fe80000100800 */
[----:B------:R0:W-:Y:S01]  /*0610*/  STL [R1+0x60], R23 ;  /* 0x0000601701007387 */ /* 0x0001e20000100800 */
[----:B-----5:R-:W-:Y:S02]  /*0620*/  LEA R14, P0, R21, R26, 0x1 ;  /* 0x0000001a150e7211 */ /* 0x020fe400078008ff */
[----:B0-----:R-:W-:-:S02]  /*0630*/  LEA R23, R0, R23, 0x1 ;  /* 0x0000001700177211 */ /* 0x001fc400078e08ff */
[----:B------:R-:W-:-:S03]  /*0640*/  LEA.HI.X.SX32 R15, R21, R27, 0x1, P0 ;  /* 0x0000001b150f7211 */ /* 0x000fc600000f0eff */
[----:B------:R0:W-:Y:S02]  /*0650*/  STL [R1+0xc4], R23 ;  /* 0x0000c41701007387 */ /* 0x0001e40000100800 */
[----:B0-----:R-:W-:-:S04]  /*0660*/  IMAD R23, R0, 0x2, R23 ;  /* 0x0000000200177824 */ /* 0x001fc800078e0217 */
[----:B------:R-:W-:Y:S01]  /*0670*/  IMAD R21, R0, 0x2, R23 ;  /* 0x0000000200157824 */ /* 0x000fe200078e0217 */
[----:B--2---:R0:W-:Y:S04]  /*0680*/  STL [R1+0x458], R28 ;  /* 0x0004581c01007387 */ /* 0x0041e80000100800 */
[----:B------:R1:W-:Y:S04]  /*0690*/  STL [R1+0x44], R23 ;  /* 0x0000441701007387 */ /* 0x0003e80000100800 */
[----:B0-----:R0:W2:Y:S04]  /*06a0*/  LDG.E.U16 R28, [R12.64] ;  /* 0x000000060c1c7981 */ /* 0x0010a8000c1e1500 */
[----:B-1----:R1:W3:Y:S01]  /*06b0*/  LDG.E.U16 R23, [R14.64] ;  /* 0x000000060e177981 */ /* 0x0022e2000c1e1500 */
[----:B------:R-:W-:-:S04]  /*06c0*/  LEA R10, P0, R19, R26, 0x1 ;  /* 0x0000001a130a7211 */ /* 0x000fc800078008ff */
[----:B------:R-:W-:Y:S02]  /*06d0*/  LEA.HI.X.SX32 R11, R19, R27, 0x1, P0 ;  /* 0x0000001b130b7211 */ /* 0x000fe400000f0eff */
[----:B------:R-:W-:Y:S01]  /*06e0*/  LEA R19, R0, R21, 0x1 ;  /* 0x0000001500137211 */ /* 0x000fe200078e08ff */
[----:B------:R-:W-:Y:S01]  /*06f0*/  STL [R1+0x40], R21 ;  /* 0x0000401501007387 */ /* 0x000fe20000100800 */
[----:B0-----:R-:W-:-:S03]  /*0700*/  LEA R12, P0, R17, R26, 0x1 ;  /* 0x0000001a110c7211 */ /* 0x001fc600078008ff */
[----:B------:R0:W-:Y:S01]  /*0710*/  STL [R1+0x58], R19 ;  /* 0x0000581301007387 */ /* 0x0001e20000100800 */
[C---:B-1----:R-:W-:Y:S02]  /*0720*/  LEA R14, P1, R16.reuse, R26, 0x1 ;  /* 0x0000001a100e7211 */ /* 0x042fe400078208ff */
[-C--:B------:R-:W-:Y:S02]  /*0730*/  LEA.HI.X.SX32 R13, R17, R27.reuse, 0x1, P0 ;  /* 0x0000001b110d7211 */ /* 0x080fe400000f0eff */
[----:B------:R-:W-:Y:S01]  /*0740*/  LEA.HI.X.SX32 R15, R16, R27, 0x1, P1 ;  /* 0x0000001b100f7211 */ /* 0x000fe200008f0eff */
[----:B0-----:R-:W-:-:S04]  /*0750*/  IMAD R19, R0, 0x2, R19 ;  /* 0x0000000200137824 */ /* 0x001fc800078e0213 */
[----:B------:R-:W-:-:S05]  /*0760*/  IMAD R17, R0, 0x2, R19 ;  /* 0x0000000200117824 */ /* 0x000fca00078e0213 */
[----:B------:R-:W-:Y:S01]  /*0770*/  LEA R16, R0, R17, 0x1 ;  /* 0x0000001100107211 */ /* 0x000fe200078e08ff */
[----:B--2---:R0:W-:Y:S04]  /*0780*/  STL [R1+0x11c], R28 ;  /* 0x00011c1c01007387 */ /* 0x0041e80000100800 */
[----:B------:R-:W-:Y:S04]  /*0790*/  STL [R1+0xc0], R19 ;  /* 0x0000c01301007387 */ /* 0x000fe80000100800 */
[----:B0-----:R0:W2:Y:S04]  /*07a0*/  LDG.E.U16 R28, [R10.64] ;  /* 0x000000060a1c7981 */ /* 0x0010a8000c1e1500 */
[----:B---3--:R1:W-:Y:S01]  /*07b0*/  STL [R1+0x454], R23 ;  /* 0x0004541701007387 */ /* 0x0083e20000100800 */
[----:B0-----:R-:W-:-:S03]  /*07c0*/  LEA R10, P0, R18, R26, 0x1 ;  /* 0x0000001a120a7211 */ /* 0x001fc600078008ff */
[----:B-1----:R0:W3:Y:S01]  /*07d0*/  LDG.E.U16 R23, [R12.64] ;  /* 0x000000060c177981 */ /* 0x0020e2000c1e1500 */
[----:B------:R-:W-:-:S03]  /*07e0*/  LEA.HI.X.SX32 R11, R18, R27, 0x1, P0 ;  /* 0x0000001b120b7211 */ /* 0x000fc600000f0eff */
[----:B------:R1:W4:Y:S04]  /*07f0*/  LDG.E.U16 R18, [R14.64] ;  /* 0x000000060e127981 */ /* 0x000328000c1e1500 */
[----:B------:R5:W-:Y:S04]  /*0800*/  STL [R1+0x38], R17 ;  /* 0x0000381101007387 */ /* 0x000be80000100800 */
[----:B------:R1:W-:Y:S01]  /*0810*/  STL [R1+0x34], R16 ;  /* 0x0000341001007387 */ /* 0x0003e20000100800 */
[----:B0-----:R-:W-:-:S03]  /*0820*/  LEA R12, P0, R20, R26, 0x1 ;  /* 0x0000001a140c7211 */ /* 0x001fc600078008ff */
[----:B-----5:R0:W5:Y:S01]  /*0830*/  LDG.E.U16 R17, [R10.64] ;  /* 0x000000060a117981 */ /* 0x020162000c1e1500 */
[----:B-1----:R-:W-:-:S05]  /*0840*/  IMAD R16, R0, 0x2, R16 ;  /* 0x0000000200107824 */ /* 0x002fca00078e0210 */
[----:B------:R1:W-:Y:S02]  /*0850*/  STL [R1+0x50], R16 ;  /* 0x0000501001007387 */ /* 0x0003e40000100800 */
[----:B-1----:R-:W-:-:S05]  /*0860*/  IMAD R16, R0, 0x2, R16 ;  /* 0x0000000200107824 */ /* 0x002fca00078e0210 */
[----:B------:R1:W-:Y:S01]  /*0870*/  STL [R1+0xbc], R16 ;  /* 0x0000bc1001007387 */ /* 0x0003e20000100800 */
[----:B------:R-:W-:Y:S02]  /*0880*/  LEA.HI.X.SX32 R13, R20, R27, 0x1, P0 ;  /* 0x0000001b140d7211 */ /* 0x000fe400000f0eff */
[----:B0-----:R-:W-:-:S03]  /*0890*/  LEA R10, P0, R24, R26, 0x1 ;  /* 0x0000001a180a7211 */ /* 0x001fc600078008ff */
[----:B------:R0:W5:Y:S01]  /*08a0*/  LDG.E.U16 R21, [R12.64] ;  /* 0x000000060c157981 */ /* 0x000162000c1e1500 */
[----:B-1----:R-:W-:-:S05]  /*08b0*/  LEA R16, R0, R16, 0x1 ;  /* 0x0000001000107211 */ /* 0x002fca00078e08ff */
[----:B------:R1:W-:Y:S01]  /*08c0*/  STL [R1+0x2c], R16 ;  /* 0x00002c1001007387 */ /* 0x0003e20000100800 */
[----:B------:R-:W-:Y:S01]  /*08d0*/  LEA.HI.X.SX32 R11, R24, R27, 0x1, P0 ;  /* 0x0000001b180b7211 */ /* 0x000fe200000f0eff */
[----:B-1----:R-:W-:Y:S01]  /*08e0*/  IMAD R16, R0, 0x2, R16 ;  /* 0x0000000200107824 */ /* 0x002fe200078e0210 */
[----:B0-----:R-:W-:-:S03]  /*08f0*/  LEA R12, P0, R2, R26, 0x1 ;  /* 0x0000001a020c7211 */ /* 0x001fc600078008ff */
[----:B------:R0:W5:Y:S04]  /*0900*/  LDG.E.U16 R19, [R10.64] ;  /* 0x000000060a137981 */ /* 0x000168000c1e1500 */
[----:B------:R1:W-:Y:S01]  /*0910*/  STL [R1+0x20], R16 ;  /* 0x0000201001007387 */ /* 0x0003e20000100800 */
[----:B------:R-:W-:Y:S02]  /*0920*/  LEA R14, P1, R22, R26, 0x1 ;  /* 0x0000001a160e7211 */ /* 0x000fe400078208ff */
[-C--:B------:R-:W-:Y:S01]  /*0930*/  LEA.HI.X.SX32 R13, R2, R27.reuse, 0x1, P0 ;  /* 0x0000001b020d7211 */ /* 0x080fe200000f0eff */
[----:B-1----:R-:W-:Y:S01]  /*0940*/  IMAD R16, R0, 0x2, R16 ;  /* 0x0000000200107824 */ /* 0x002fe200078e0210 */
[----:B------:R-:W-:-:S03]  /*0950*/  LEA.HI.X.SX32 R15, R22, R27, 0x1, P1 ;  /* 0x0000001b160f7211 */ /* 0x000fc600008f0eff */
[----:B------:R1:W5:Y:S01]  /*0960*/  LDG.E.U16 R20, [R12.64] ;  /* 0x000000060c147981 */ /* 0x000362000c1e1500 */
[----:B0-----:R-:W-:-:S03]  /*0970*/  LEA R10, R0, R16, 0x1 ;  /* 0x00000010000a7211 */ /* 0x001fc600078e08ff */
[----:B------:R0:W5:Y:S01]  /*0980*/  LDG.E.U16 R22, [R14.64] ;  /* 0x000000060e167981 */ /* 0x000162000c1e1500 */
[----:B------:R-:W-:-:S04]  /*0990*/  LEA R2, P0, R3, R26, 0x1 ;  /* 0x0000001a03027211 */ /* 0x000fc800078008ff */
[----:B------:R-:W-:Y:S01]  /*09a0*/  LEA.HI.X.SX32 R3, R3, R27, 0x1, P0 ;  /* 0x0000001b03037211 */ /* 0x000fe200000f0eff */
[----:B--2---:R-:W-:Y:S04]  /*09b0*/  STL [R1+0x450], R28 ;  /* 0x0004501c01007387 */ /* 0x004fe80000100800 */
[----:B------:R2:W-:Y:S02]  /*09c0*/  STL [R1+0x48], R16 ;  /* 0x0000481001007387 */ /* 0x0005e40000100800 */
[----:B--2---:R-:W-:Y:S02]  /*09d0*/  IMAD R16, R0, 0x2, R10 ;  /* 0x0000000200107824 */ /* 0x004fe400078e020a */
[----:B---3--:R-:W-:Y:S04]  /*09e0*/  STL [R1+0x44c], R23 ;  /* 0x00044c1701007387 */ /* 0x008fe80000100800 */
[----:B------:R-:W-:Y:S04]  /*09f0*/  STL [R1+0xb8], R10 ;  /* 0x0000b80a01007387 */ /* 0x000fe80000100800 */
[----:B------:R-:W-:Y:S04]  /*0a00*/  STL [R1+0x18], R16 ;  /* 0x0000181001007387 */ /* 0x000fe80000100800 */
[----:B----4-:R2:W-:Y:S04]  /*0a10*/  STL [R1+0x118], R18 ;  /* 0x0001181201007387 */ /* 0x0105e80000100800 */
[----:B--2---:R2:W3:Y:S01]  /*0a20*/  LDG.E.U16 R18, [R2.64] ;  /* 0x0000000602127981 */ /* 0x0044e2000c1e1500 */
[----:B------:R-:W-:Y:S01]  /*0a30*/  LEA R10, P0, R4, R26, 0x1 ;  /* 0x0000001a040a7211 */ /* 0x000fe200078008ff */
[----:B0-----:R-:W-:-:S03]  /*0a40*/  IMAD R14, R0, 0x2, R16 ;  /* 0x00000002000e7824 */ /* 0x001fc600078e0210 */
[----:B------:R-:W-:Y:S02]  /*0a50*/  LEA.HI.X.SX32 R11, R4, R27, 0x1, P0 ;  /* 0x0000001b040b7211 */ /* 0x000fe400000f0eff */
[----:B------:R-:W-:Y:S01]  /*0a60*/  LEA R4, R0, R14, 0x1 ;  /* 0x0000000e00047211 */ /* 0x000fe200078e08ff */
[----:B-----5:R0:W-:Y:S01]  /*0a70*/  STL [R1+0x448], R17 ;  /* 0x0004481101007387 */ /* 0x0201e20000100800 */
[----:B-1----:R-:W-:-:S03]  /*0a80*/  LEA R12, P1, R5, R26, 0x1 ;  /* 0x0000001a050c7211 */ /* 0x002fc600078208ff */
[----:B------:R1:W-:Y:S01]  /*0a90*/  STL [R1+0x14], R14 ;  /* 0x0000140e01007387 */ /* 0x0003e20000100800 */
[-C--:B------:R-:W-:Y:S02]  /*0aa0*/  LEA.HI.X.SX32 R13, R5, R27.reuse, 0x1, P1 ;  /* 0x0000001b050d7211 */ /* 0x080fe400008f0eff */
[----:B--2---:R-:W-:Y:S01]  /*0ab0*/  LEA R2, P0, R6, R26, 0x1 ;  /* 0x0000001a06027211 */ /* 0x004fe200078008ff */
[----:B0-----:R0:W2:Y:S01]  /*0ac0*/  LDG.E.U16 R17, [R10.64] ;  /* 0x000000060a117981 */ /* 0x0010a2000c1e1500 */
[----:B-1----:R-:W-:Y:S02]  /*0ad0*/  IMAD R14, R0, 0x2, R4 ;  /* 0x00000002000e7824 */ /* 0x002fe400078e0204 */
[----:B------:R-:W-:Y:S01]  /*0ae0*/  LEA.HI.X.SX32 R3, R6, R27, 0x1, P0 ;  /* 0x0000001b06037211 */ /* 0x000fe200000f0eff */
[----:B------:R1:W4:Y:S01]  /*0af0*/  LDG.E.U16 R13, [R12.64] ;  /* 0x000000060c0d7981 */ /* 0x000322000c1e1500 */
[----:B------:R-:W-:-:S03]  /*0b00*/  IMAD R28, R0, 0x2, R14 ;  /* 0x00000002001c7824 */ /* 0x000fc600078e020e */
[----:B------:R5:W-:Y:S02]  /*0b10*/  STL [R1+0x1c], R4 ;  /* 0x00001c0401007387 */ /* 0x000be40000100800 */
[----:B------:R-:W-:Y:S02]  /*0b20*/  LEA R24, R0, R28, 0x1 ;  /* 0x0000001c00187211 */ /* 0x000fe400078e08ff */
[----:B------:R1:W-:Y:S04]  /*0b30*/  STL [R1+0x444], R21 ;  /* 0x0004441501007387 */ /* 0x0003e80000100800 */
[----:B------:R5:W4:Y:S02]  /*0b40*/  LDG.E.U16 R15, [R2.64] ;  /* 0x00000006020f7981 */ /* 0x000b24000c1e1500 */
[----:B-----5:R-:W-:-:S02]  /*0b50*/  LEA R4, P0, R7, R26, 0x1 ;  /* 0x0000001a07047211 */ /* 0x020fc400078008ff */
[----:B------:R-:W-:Y:S01]  /*0b60*/  STL [R1+0xb4], R14 ;  /* 0x0000b40e01007387 */ /* 0x000fe20000100800 */
[C---:B0-----:R-:W-:Y:S01]  /*0b70*/  IMAD R10, R0.reuse, 0x2, R24 ;  /* 0x00000002000a7824 */ /* 0x041fe200078e0218 */
[----:B------:R-:W-:Y:S02]  /*0b80*/  LEA.HI.X.SX32 R5, R7, R27, 0x1, P0 ;  /* 0x0000001b07057211 */ /* 0x000fe400000f0eff */
[----:B-1----:R-:W5:Y:S01]  /*0b90*/  LDL.LU R21, [R1+0x4] ;  /* 0x0000040001157983 */ /* 0x002f620000300800 */
[----:B------:R-:W-:-:S03]  /*0ba0*/  IMAD R12, R0, 0x2, R10 ;  /* 0x00000002000c7824 */ /* 0x000fc600078e020a */
[----:B------:R0:W-:Y:S01]  /*0bb0*/  STL [R1+0x440], R19 ;  /* 0x0004401301007387 */ /* 0x0001e20000100800 */
[----:B------:R-:W-:-:S03]  /*0bc0*/  LEA R6, P0, R8, R26, 0x1 ;  /* 0x0000001a08067211 */ /* 0x000fc600078008ff */
[----:B------:R-:W5:Y:S01]  /*0bd0*/  LDL.LU R16, [R1] ;  /* 0x0000000001107983 */ /* 0x000f620000300800 */
[----:B------:R-:W-:-:S03]  /*0be0*/  LEA R2, P1, R9, R26, 0x1 ;  /* 0x0000001a09027211 */ /* 0x000fc600078208ff */
[----:B------:R-:W-:Y:S04]  /*0bf0*/  STL [R1+0x13b8], R28 ;  /* 0x0013b81c01007387 */ /* 0x000fe80000100800 */
[----:B0-----:R-:W5:Y:S04]  /*0c00*/  LDL.LU R19, [R1+0x8] ;  /* 0x0000080001137983 */ /* 0x001f680000300800 */
[----:B------:R0:W5:Y:S01]  /*0c10*/  LDG.E.U16 R14, [R4.64] ;  /* 0x00000006040e7981 */ /* 0x000162000c1e1500 */
[----:B------:R-:W-:-:S03]  /*0c20*/  LEA.HI.X.SX32 R7, R8, R27, 0x1, P0 ;  /* 0x0000001b08077211 */ /* 0x000fc600000f0eff */
[----:B------:R-:W-:Y:S01]  /*0c30*/  STL [R1+0x114], R22 ;  /* 0x0001141601007387 */ /* 0x000fe20000100800 */
[----:B------:R-:W-:-:S03]  /*0c40*/  LEA.HI.X.SX32 R3, R9, R27, 0x1, P1 ;  /* 0x0000001b09037211 */ /* 0x000fc600008f0eff */
[----:B------:R-:W-:Y:S01]  /*0c50*/  STL [R1+0x13b4], R24 ;  /* 0x0013b41801007387 */ /* 0x000fe20000100800 */
[----:B------:R-:W-:-:S03]  /*0c60*/  LEA R10, P0, R25, R26, 0x1 ;  /* 0x0000001a190a7211 */ /* 0x000fc600078008ff */
[----:B------:R-:W-:Y:S04]  /*0c70*/  STL [R1+0x43c], R20 ;  /* 0x00043c1401007387 */ /* 0x000fe80000100800 */
[----:B------:R-:W-:Y:S01]  /*0c80*/  STL [R1+0xb0], R12 ;  /* 0x0000b00c01007387 */ /* 0x000fe20000100800 */
[C---:B0-----:R-:W-:Y:S02]  /*0c90*/  LEA R4, R0.reuse, R12, 0x1 ;  /* 0x0000000c00047211 */ /* 0x041fe400078e08ff */
[----:B------:R-:W-:Y:S01]  /*0ca0*/  LEA.HI.X.SX32 R11, R25, R27, 0x1, P0 ;  /* 0x0000001b190b7211 */ /* 0x000fe200000f0eff */
[----:B------:R0:W5:Y:S04]  /*0cb0*/  LDG.E.U16 R5, [R6.64] ;  /* 0x0000000606057981 */ /* 0x000168000c1e1500 */
[----:B------:R1:W5:Y:S01]  /*0cc0*/  LDG.E.U16 R3, [R2.64] ;  /* 0x0000000602037981 */ /* 0x000362000c1e1500 */
[----:B0-----:R-:W-:-:S03]  /*0cd0*/  IMAD R6, R0, 0x2, R4 ;  /* 0x0000000200067824 */ /* 0x001fc600078e0204 */
[----:B---3--:R0:W-:Y:S04]  /*0ce0*/  STL [R1+0x438], R18 ;  /* 0x0004381201007387 */ /* 0x0081e80000100800 */
[----:B0-----:R-:W3:Y:S04]  /*0cf0*/  LDL.LU R18, [R1+0xc] ;  /* 0x00000c0001127983 */ /* 0x001ee80000300800 */
[----:B------:R0:W-:Y:S04]  /*0d00*/  STL [R1+0x13bc], R4 ;  /* 0x0013bc0401007387 */ /* 0x0001e80000100800 */
[----:B0-----:R0:W3:Y:S01]  /*0d10*/  LDG.E.U16 R4, [R10.64] ;  /* 0x000000060a047981 */ /* 0x0010e2000c1e1500 */
[----:B------:R-:W-:-:S03]  /*0d20*/  IMAD R23, R0, 0x2, R6 ;  /* 0x0000000200177824 */ /* 0x000fc600078e0206 */
[----:B--2---:R2:W-:Y:S01]  /*0d30*/  STL [R1+0x434], R17 ;  /* 0x0004341101007387 */ /* 0x0045e20000100800 */
[----:B------:R-:W-:-:S03]  /*0d40*/  LEA R8, P0, R29, R26, 0x1 ;  /* 0x0000001a1d087211 */ /* 0x000fc600078008ff */
[----:B------:R-:W3:Y:S01]  /*0d50*/  LDL.LU R22, [R1+0x28] ;  /* 0x0000280001167983 */ /* 0x000ee20000300800 */
[----:B-1----:R-:W-:-:S03]  /*0d60*/  LEA R2, R0, R23, 0x1 ;  /* 0x0000001700027211 */ /* 0x002fc600078e08ff */
[----:B--2---:R-:W2:Y:S04]  /*0d70*/  LDL.LU R17, [R1+0x24] ;  /* 0x0000240001117983 */ /* 0x004ea80000300800 */
[----:B------:R-:W-:Y:S01]  /*0d80*/  STL [R1+0x13c0], R6 ;  /* 0x0013c00601007387 */ /* 0x000fe20000100800 */
[----:B------:R-:W-:-:S03]  /*0d90*/  LEA.HI.X.SX32 R9, R29, R27, 0x1, P0 ;  /* 0x0000001b1d097211 */ /* 0x000fc600000f0eff */
[----:B----4-:R1:W-:Y:S04]  /*0da0*/  STL [R1+0x110], R13 ;  /* 0x0001100d01007387 */ /* 0x0103e80000100800 */
[----:B------:R-:W4:Y:S01]  /*0db0*/  LDL.LU R20, [R1+0x30] ;  /* 0x0000300001147983 */ /* 0x000f220000300800 */
[----:B-----5:R-:W-:-:S03]  /*0dc0*/  LEA R12, P0, R21, R26, 0x1 ;  /* 0x0000001a150c7211 */ /* 0x020fc600078008ff */
[----:B------:R-:W-:Y:S04]  /*0dd0*/  STL [R1+0x13c4], R23 ;  /* 0x0013c41701007387 */ /* 0x000fe80000100800 */
[----:B------:R-:W-:Y:S04]  /*0de0*/  STL [R1+0x430], R15 ;  /* 0x0004300f01007387 */ /* 0x000fe80000100800 */
[----:B------:R5:W-:Y:S01]  /*0df0*/  STL [R1+0xac], R2 ;  /* 0x0000ac0201007387 */ /* 0x000be20000100800 */
[----:B0-----:R-:W-:Y:S02]  /*0e00*/  LEA R10, P1, R16, R26, 0x1 ;  /* 0x0000001a100a7211 */ /* 0x001fe400078208ff */
[----:B-1----:R-:W-:Y:S01]  /*0e10*/  LEA.HI.X.SX32 R13, R21, R27, 0x1, P0 ;  /* 0x0000001b150d7211 */ /* 0x002fe200000f0eff */
[----:B------:R0:W4:Y:S01]  /*0e20*/  LDG.E.U16 R7, [R8.64] ;  /* 0x0000000608077981 */ /* 0x000122000c1e1500 */
[----:B-----5:R-:W-:-:S03]  /*0e30*/  IMAD R2, R0, 0x2, R2 ;  /* 0x0000000200027824 */ /* 0x020fc600078e0202 */
[----:B------:R-:W5:Y:S01]  /*0e40*/  LDL.LU R21, [R1+0x3c] ;  /* 0x00003c0001157983 */ /* 0x000f620000300800 */
[----:B0-----:R-:W-:-:S03]  /*0e50*/  IMAD R8, R0, 0x2, R2 ;  /* 0x0000000200087824 */ /* 0x001fc600078e0202 */
[----:B------:R-:W-:Y:S01]  /*0e60*/  STL [R1+0x13c8], R2 ;  /* 0x0013c80201007387 */ /* 0x000fe20000100800 */
[----:B------:R-:W-:-:S03]  /*0e70*/  LEA.HI.X.SX32 R11, R16, R27, 0x1, P1 ;  /* 0x0000001b100b7211 */ /* 0x000fc600008f0eff */
[----:B------:R0:W-:Y:S01]  /*0e80*/  STL [R1+0x42c], R14 ;  /* 0x00042c0e01007387 */ /* 0x0001e20000100800 */
[----:B------:R-:W-:-:S03]  /*0e90*/  LEA R16, R0, R8, 0x1 ;  /* 0x0000000800107211 */ /* 0x000fc600078e08ff */
[----:B------:R3:W5:Y:S04]  /*0ea0*/  LDG.E.U16 R6, [R12.64] ;  /* 0x000000060c067981 */ /* 0x000768000c1e1500 */
[----:B------:R1:W5:Y:S01]  /*0eb0*/  LDG.E.U16 R24, [R10.64] ;  /* 0x000000060a187981 */ /* 0x000362000c1e1500 */
[C---:B0-----:R-:W-:Y:S01]  /*0ec0*/  LEA R14, P0, R19.reuse, R26, 0x1 ;  /* 0x0000001a130e7211 */ /* 0x041fe200078008ff */
[----:B------:R-:W-:Y:S02]  /*0ed0*/  IMAD R2, R0, 0x2, R16 ;  /* 0x0000000200027824 */ /* 0x000fe400078e0210 */
[----:B------:R-:W5:Y:S01]  /*0ee0*/  LDL.LU R25, [R1+0x5c] ;  /* 0x00005c0001197983 */ /* 0x000f620000300800 */
[----:B------:R-:W-:-:S03]  /*0ef0*/  LEA.HI.X.SX32 R15, R19, R27, 0x1, P0 ;  /* 0x0000001b130f7211 */ /* 0x000fc600000f0eff */
[----:B------:R-:W-:Y:S04]  /*0f00*/  STL [R1+0x13cc], R8 ;  /* 0x0013cc0801007387 */ /* 0x000fe80000100800 */
[----:B------:R-:W-:Y:S04]  /*0f10*/  STL [R1+0x428], R5 ;  /* 0x0004280501007387 */ /* 0x000fe80000100800 */
[----:B------:R-:W5:Y:S04]  /*0f20*/  LDL.LU R19, [R1+0x4c] ;  /* 0x00004c0001137983 */ /* 0x000f680000300800 */
[----:B------:R0:W-:Y:S04]  /*0f30*/  STL [R1+0x10c], R3 ;  /* 0x00010c0301007387 */ /* 0x0001e80000100800 */
[----:B------:R-:W-:Y:S04]  /*0f40*/  STL [R1+0xa8], R2 ;  /* 0x0000a80201007387 */ /* 0x000fe80000100800 */
[----:B------:R2:W5:Y:S01]  /*0f50*/  LDG.E.U16 R29, [R14.64] ;  /* 0x000000060e1d7981 */ /* 0x000562000c1e1500 */
[----:B---3--:R-:W-:-:S04]  /*0f60*/  LEA R12, P0, R18, R26, 0x1 ;  /* 0x0000001a120c7211 */ /* 0x008fc800078008ff */
[----:B------:R-:W-:Y:S02]  /*0f70*/  LEA.HI.X.SX32 R13, R18, R27, 0x1, P0 ;  /* 0x0000001b120d7211 */ /* 0x000fe400000f0eff */
[----:B------:R-:W3:Y:S04]  /*0f80*/  LDL.LU R18, [R1+0x54] ;  /* 0x0000540001127983 */ /* 0x000ee80000300800 */
[----:B------:R1:W-:Y:S01]  /*0f90*/  STL [R1+0x424], R4 ;  /* 0x0004240401007387 */ /* 0x0003e20000100800 */
[----:B0-----:R-:W-:-:S03]  /*0fa0*/  IMAD R3, R0, 0x2, R2 ;  /* 0x0000000200037824 */ /* 0x001fc600078e0202 */
[----:B------:R-:W3:Y:S04]  /*0fb0*/  LDL.LU R28, [R1+0x60] ;  /* 0x00006000011c7983 */ /* 0x000ee80000300800 */
[----:B-1----:R4:W3:Y:S01]  /*0fc0*/  LDG.E.U16 R4, [R12.64] ;  /* 0x000000060c047981 */ /* 0x0028e2000c1e1500 */
[----:B------:R-:W-:Y:S02]  /*0fd0*/  LEA R5, R0, R3, 0x1 ;  /* 0x0000000300057211 */ /* 0x000fe400078e08ff */
[----:B------:R-:W-:-:S03]  /*0fe0*/  LEA R10, P0, R22, R26, 0x1 ;  /* 0x0000001a160a7211 */ /* 0x000fc600078008ff */
[----:B------:R-:W-:Y:S01]  /*0ff0*/  IMAD R9, R0, 0x2, R5 ;  /* 0x0000000200097824 */ /* 0x000fe200078e0205 */
[CC--:B--2---:R-:W-:Y:S02]  /*1000*/  LEA R14, P1, R17.reuse, R26.reuse, 0x1 ;  /* 0x0000001a110e7211 */ /* 0x0c4fe400078208ff */
[-C--:B------:R-:W-:Y:S01]  /*1010*/  LEA.HI.X.SX32 R11, R22, R27.reuse, 0x1, P0 ;  /* 0x0000001b160b7211 */ /* 0x080fe200000f0eff */
[----:B------:R-:W-:Y:S01]  /*1020*/  IMAD R2, R0, 0x2, R9 ;  /* 0x0000000200027824 */ /* 0x000fe200078e0209 */
[----:B------:R-:W-:Y:S02]  /*1030*/  LEA.HI.X.SX32 R15, R17, R27, 0x1, P1 ;  /* 0x0000001b110f7211 */ /* 0x000fe400008f0eff */
[----:B------:R-:W2:Y:S01]  /*1040*/  LDL.LU R17, [R1+0x44] ;  /* 0x0000440001117983 */ /* 0x000ea20000300800 */
[----:B----4-:R-:W-:-:S03]  /*1050*/  LEA R12, P0, R20, R26, 0x1 ;  /* 0x0000001a140c7211 */ /* 0x010fc600078008ff */
[----:B------:R5:W4:Y:S01]  /*1060*/  LDG.E.U16 R8, [R10.64] ;  /* 0x000000060a087981 */ /* 0x000b22000c1e1500 */
[----:B------:R-:W-:-:S05]  /*1070*/  LEA.HI.X.SX32 R13, R20, R27, 0x1, P0 ;  /* 0x0000001b140d7211 */ /* 0x000fca00000f0eff */
[----:B------:R0:W2:Y:S04]  /*1080*/  LDG.E.U16 R23, [R12.64] ;  /* 0x000000060c177981 */ /* 0x0000a8000c1e1500 */
[----:B------:R-:W-:Y:S04]  /*1090*/  STL [R1+0x420], R7 ;  /* 0x0004200701007387 */ /* 0x000fe80000100800 */
[----:B------:R-:W-:Y:S01]  /*10a0*/  STL [R1+0xa4], R2 ;  /* 0x0000a40201007387 */ /* 0x000fe20000100800 */
[----:B-----5:R-:W-:-:S03]  /*10b0*/  LEA R10, P0, R21, R26, 0x1 ;  /* 0x0000001a150a7211 */ /* 0x020fc600078008ff */
[----:B------:R-:W5:Y:S01]  /*10c0*/  LDL.LU R22, [R1+0x40] ;  /* 0x0000400001167983 */ /* 0x000f620000300800 */
[----:B------:R-:W-:-:S03]  /*10d0*/  LEA.HI.X.SX32 R11, R21, R27, 0x1, P0 ;  /* 0x0000001b150b7211 */ /* 0x000fc600000f0eff */
[----:B------:R1:W-:Y:S04]  /*10e0*/  STL [R1+0x41c], R6 ;  /* 0x00041c0601007387 */ /* 0x0003e80000100800 */
[----:B------:R0:W-:Y:S04]  /*10f0*/  STL [R1+0x108], R24 ;  /* 0x0001081801007387 */ /* 0x0001e80000100800 */
[----:B-1----:R1:W2:Y:S04]  /*1100*/  LDG.E.U16 R6, [R14.64] ;  /* 0x000000060e067981 */ /* 0x0022a8000c1e1500 */
[----:B0-----:R-:W5:Y:S01]  /*1110*/  LDL.LU R24, [R1+0x58] ;  /* 0x0000580001187983 */ /* 0x001f620000300800 */
[----:B-1----:R-:W-:-:S04]  /*1120*/  LEA R14, P0, R25, R26, 0x1 ;  /* 0x0000001a190e7211 */ /* 0x002fc800078008ff */
[----:B------:R-:W-:-:S05]  /*1130*/  LEA.HI.X.SX32 R15, R25, R27, 0x1, P0 ;  /* 0x0000001b190f7211 */ /* 0x000fca00000f0eff */
[----:B------:R0:W5:Y:S04]  /*1140*/  LDG.E.U16 R25, [R14.64] ;  /* 0x000000060e197981 */ /* 0x000168000c1e1500 */
[----:B------:R1:W-:Y:S04]  /*1150*/  STL [R1+0x418], R29 ;  /* 0x0004181d01007387 */ /* 0x0003e80000100800 */
[----:B-1----:R-:W5:Y:S04]  /*1160*/  LDL.LU R29, [R1+0x38] ;  /* 0x00003800011d7983 */ /* 0x002f680000300800 */
[----:B---3--:R1:W-:Y:S04]  /*1170*/  STL [R1+0x414], R4 ;  /* 0x0004140401007387 */ /* 0x0083e80000100800 */
[----:B-1----:R1:W3:Y:S01]  /*1180*/  LDG.E.U16 R4, [R10.64] ;  /* 0x000000060a047981 */ /* 0x0022e2000c1e1500 */
[----:B------:R-:W-:-:S05]  /*1190*/  LEA R7, R0, R2, 0x1 ;  /* 0x0000000200077211 */ /* 0x000fca00078e08ff */
[----:B------:R-:W-:-:S04]  /*11a0*/  IMAD R20, R0, 0x2, R7 ;  /* 0x0000000200147824 */ /* 0x000fc800078e0207 */
[----:B------:R-:W-:Y:S01]  /*11b0*/  IMAD R21, R0, 0x2, R20 ;  /* 0x0000000200157824 */ /* 0x000fe200078e0214 */
[----:B------:R-:W-:-:S04]  /*11c0*/  LEA R12, P1, R19, R26, 0x1 ;  /* 0x0000001a130c7211 */ /* 0x000fc800078208ff */
[----:B------:R-:W-:Y:S02]  /*11d0*/  LEA R2, R0, R21, 0x1 ;  /* 0x0000001500027211 */ /* 0x000fe400078e08ff */
[-C--:B------:R-:W-:Y:S02]  /*11e0*/  LEA.HI.X.SX32 R13, R19, R27.reuse, 0x1, P1 ;  /* 0x0000001b130d7211 */ /* 0x080fe400008f0eff */
[-C--:B-1----:R-:W-:Y:S01]  /*11f0*/  LEA R10, P0, R18, R26.reuse, 0x1 ;  /* 0x0000001a120a7211 */ /* 0x082fe200078008ff */
[----:B------:R-:W-:Y:S01]  /*1200*/  IMAD R19, R0, 0x2, R2 ;  /* 0x0000000200137824 */ /* 0x000fe200078e0202 */
[----:B------:R-:W-:Y:S02]  /*1210*/  STL [R1+0xa0], R2 ;  /* 0x0000a00201007387 */ /* 0x000fe40000100800 */
[----:B------:R-:W-:Y:S02]  /*1220*/  LEA.HI.X.SX32 R11, R18, R27, 0x1, P0 ;  /* 0x0000001b120b7211 */ /* 0x000fe400000f0eff */
[----:B----4-:R1:W-:Y:S01]  /*1230*/  STL [R1+0x410], R8 ;  /* 0x0004100801007387 */ /* 0x0103e20000100800 */
[----:B------:R-:W-:Y:S01]  /*1240*/  IMAD R18, R0, 0x2, R19 ;  /* 0x0000000200127824 */ /* 0x000fe200078e0213 */
[----:B0-----:R-:W-:-:S02]  /*1250*/  LEA R14, P0, R28, R26, 0x1 ;  /* 0x0000001a1c0e7211 */ /* 0x001fc400078008ff */
[----:B-1----:R-:W4:Y:S02]  /*1260*/  LDL.LU R8, [R1+0x34] ;  /* 0x0000340001087983 */ /* 0x002f240000300800 */
[----:B------:R-:W-:-:S05]  /*1270*/  LEA.HI.X.SX32 R15, R28, R27, 0x1, P0 ;  /* 0x0000001b1c0f7211 */ /* 0x000fca00000f0eff */
[----:B------:R0:W4:Y:S04]  /*1280*/  LDG.E.U16 R14, [R14.64] ;  /* 0x000000060e0e7981 */ /* 0x000128000c1e1500 */
[----:B--2---:R1:W-:Y:S04]  /*1290*/  STL [R1+0x104], R6 ;  /* 0x0001040601007387 */ /* 0x0043e80000100800 */
[----:B------:R-:W2:Y:S04]  /*12a0*/  LDL.LU R2, [R1+0x50] ;  /* 0x0000500001027983 */ /* 0x000ea80000300800 */
[----:B------:R0:W-:Y:S04]  /*12b0*/  STL [R1+0x40c], R23 ;  /* 0x00040c1701007387 */ /* 0x0001e80000100800 */
[----:B-1----:R1:W2:Y:S04]  /*12c0*/  LDG.E.U16 R6, [R12.64] ;  /* 0x000000060c067981 */ /* 0x0022a8000c1e1500 */
[----:B0-----:R-:W4:Y:S01]  /*12d0*/  LDL.LU R23, [R1+0x2c] ;  /* 0x00002c0001177983 */ /* 0x001f220000300800 */
[----:B-1----:R-:W-:-:S04]  /*12e0*/  LEA R12, P1, R17, R26, 0x1 ;  /* 0x0000001a110c7211 */ /* 0x002fc800078208ff */
[----:B------:R-:W-:-:S05]  /*12f0*/  LEA.HI.X.SX32 R13, R17, R27, 0x1, P1 ;  /* 0x0000001b110d7211 */ /* 0x000fca00008f0eff */
[----:B------:R0:W4:Y:S04]  /*1300*/  LDG.E.U16 R15, [R12.64] ;  /* 0x000000060c0f7981 */ /* 0x000128000c1e1500 */
[----:B---3--:R1:W-:Y:S02]  /*1310*/  STL [R1+0x408], R4 ;  /* 0x0004080401007387 */ /* 0x0083e40000100800 */
[----:B-1----:R-:W-:-:S05]  /*1320*/  LEA R4, R0, R18, 0x1 ;  /* 0x0000001200047211 */ /* 0x002fca00078e08ff */
[----:B------:R-:W-:Y:S04]  /*1330*/  STL [R1+0x4c], R4 ;  /* 0x00004c0401007387 */ /* 0x000fe80000100800 */
[----:B-----5:R1:W-:Y:S04]  /*1340*/  STL [R1+0x404], R25 ;  /* 0x0004041901007387 */ /* 0x0203e80000100800 */
[----:B-1----:R1:W3:Y:S02]  /*1350*/  LDG.E.U16 R25, [R10.64] ;  /* 0x000000060a197981 */ /* 0x0022e4000c1e1500 */
[----:B-1----:R-:W-:-:S04]  /*1360*/  LEA R10, P0, R22, R26, 0x1 ;  /* 0x0000001a160a7211 */ /* 0x002fc800078008ff */
[----:B------:R-:W-:Y:S02]  /*1370*/  LEA.HI.X.SX32 R11, R22, R27, 0x1, P0 ;  /* 0x0000001b160b7211 */ /* 0x000fe400000f0eff */
[----:B0-----:R-:W-:-:S04]  /*1380*/  LEA R12, P0, R24, R26, 0x1 ;  /* 0x0000001a180c7211 */ /* 0x001fc800078008ff */
[----:B------:R4:W5:Y:S01]  /*1390*/  LDG.E.U16 R11, [R10.64] ;  /* 0x000000060a0b7981 */ /* 0x000962000c1e1500 */
[----:B------:R-:W-:-:S06]  /*13a0*/  LEA.HI.X.SX32 R13, R24, R27, 0x1, P0 ;  /* 0x0000001b180d7211 */ /* 0x000fcc00000f0eff */
[----:B------:R0:W5:Y:S01]  /*13b0*/  LDG.E.U16 R13, [R12.64] ;  /* 0x000000060c0d7981 */ /* 0x000162000c1e1500 */
[----:B------:R-:W-:-:S04]  /*13c0*/  IMAD R4, R0, 0x2, R4 ;  /* 0x0000000200047824 */ /* 0x000fc800078e0204 */
[C---:B------:R-:W-:Y:S01]  /*13d0*/  IMAD R17, R0.reuse, 0x2, R4 ;  /* 0x0000000200117824 */ /* 0x040fe200078e0204 */
[----:B--2---:R1:W-:Y:S04]  /*13e0*/  STL [R1+0x100], R6 ;  /* 0x0001000601007387 */ /* 0x0043e80000100800 */
[----:B------:R-:W-:Y:S01]  /*13f0*/  LEA R22, R0, R17, 0x1 ;  /* 0x0000001100167211 */ /* 0x000fe200078e08ff */
[----:B-1----:R-:W2:Y:S04]  /*1400*/  LDL.LU R6, [R1+0x20] ;  /* 0x0000200001067983 */ /* 0x002ea80000300800 */
[----:B------:R1:W-:Y:S04]  /*1410*/  STL [R1+0x9c], R4 ;  /* 0x00009c0401007387 */ /* 0x0003e80000100800 */
[----:B-1----:R-:W2:Y:S04]  /*1420*/  LDL.LU R4, [R1+0x48] ;  /* 0x0000480001047983 */ /* 0x002ea80000300800 */
[----:B------:R-:W2:Y:S01]  /*1430*/  LDL.LU R28, [R1+0x18] ;  /* 0x00001800011c7983 */ /* 0x000ea20000300800 */
[----:B----4-:R-:W-:-:S03]  /*1440*/  LEA R10, P0, R8, R26, 0x1 ;  /* 0x0000001a080a7211 */ /* 0x010fc600078008ff */
[----:B---3--:R1:W-:Y:S04]  /*1450*/  STL [R1+0x400], R25 ;  /* 0x0004001901007387 */ /* 0x0083e80000100800 */
[----:B------:R-:W-:Y:S04]  /*1460*/  STL [R1+0xfc], R15 ;  /* 0x0000fc0f01007387 */ /* 0x000fe80000100800 */
[----:B------:R3:W-:Y:S01]  /*1470*/  STL [R1+0x3fc], R14 ;  /* 0x0003fc0e01007387 */ /* 0x0007e20000100800 */
[----:B-1----:R-:W-:-:S03]  /*1480*/  IMAD R25, R0, 0x2, R22 ;  /* 0x0000000200197824 */ /* 0x002fc600078e0216 */
[----:B------:R-:W4:Y:S01]  /*1490*/  LDL.LU R24, [R1+0x14] ;  /* 0x0000140001187983 */ /* 0x000f220000300800 */
[----:B---3--:R-:W-:-:S03]  /*14a0*/  LEA R14, P1, R29, R26, 0x1 ;  /* 0x0000001a1d0e7211 */ /* 0x008fc600078208ff */
[----:B------:R1:W-:Y:S01]  /*14b0*/  STL [R1+0x54], R25 ;  /* 0x0000541901007387 */ /* 0x0003e20000100800 */
[----:B------:R-:W-:-:S03]  /*14c0*/  LEA.HI.X.SX32 R15, R29, R27, 0x1, P1 ;  /* 0x0000001b1d0f7211 */ /* 0x000fc600008f0eff */
[----:B-----5:R3:W-:Y:S04]  /*14d0*/  STL [R1+0x3f8], R11 ;  /* 0x0003f80b01007387 */ /* 0x0207e80000100800 */
[----:B------:R5:W4:Y:S01]  /*14e0*/  LDG.E.U16 R15, [R14.64] ;  /* 0x000000060e0f7981 */ /* 0x000b22000c1e1500 */
[----:B-1----:R-:W-:Y:S01]  /*14f0*/  IMAD R25, R0, 0x2, R25 ;  /* 0x0000000200197824 */ /* 0x002fe200078e0219 */
[----:B---3--:R-:W-:-:S04]  /*1500*/  LEA.HI.X.SX32 R11, R8, R27, 0x1, P0 ;  /* 0x0000001b080b7211 */ /* 0x008fc800000f0eff */
[----:B------:R1:W-:Y:S01]  /*1510*/  STL [R1+0x98], R25 ;  /* 0x0000981901007387 */ /* 0x0003e20000100800 */
[----:B0-----:R-:W-:-:S03]  /*1520*/  LEA R12, P0, R2, R26, 0x1 ;  /* 0x0000001a020c7211 */ /* 0x001fc600078008ff */
[----:B------:R-:W3:Y:S04]  /*1530*/  LDL.LU R29, [R1+0x1c] ;  /* 0x00001c00011d7983 */ /* 0x000ee80000300800 */
[----:B------:R-:W3:Y:S01]  /*1540*/  LDL.LU R8, [R1+0x13cc] ;  /* 0x0013cc0001087983 */ /* 0x000ee20000300800 */
[----:B-1----:R-:W-:-:S03]  /*1550*/  LEA R25, R0, R25, 0x1 ;  /* 0x0000001900197211 */ /* 0x002fc600078e08ff */
[----:B------:R2:W3:Y:S04]  /*1560*/  LDG.E.U16 R11, [R10.64] ;  /* 0x000000060a0b7981 */ /* 0x0004e8000c1e1500 */
[----:B------:R-:W-:Y:S04]  /*1570*/  STL [R1+0x38], R25 ;  /* 0x0000381901007387 */ /* 0x000fe80000100800 */
[----:B------:R0:W-:Y:S02]  /*1580*/  STL [R1+0x3f4], R13 ;  /* 0x0003f40d01007387 */ /* 0x0001e40000100800 */
[----:B0-----:R-:W-:-:S06]  /*1590*/  LEA.HI.X.SX32 R13, R2, R27, 0x1, P0 ;  /* 0x0000001b020d7211 */ /* 0x001fcc00000f0eff */
[----:B------:R-:W3:Y:S01]  /*15a0*/  LDG.E.U16 R13, [R12.64] ;  /* 0x000000060c0d7981 */ /* 0x000ee2000c1e1500 */
[----:B------:R-:W-:-:S05]  /*15b0*/  IMAD R25, R0, 0x2, R25 ;  /* 0x0000000200197824 */ /* 0x000fca00078e0219 */
[----:B------:R0:W-:Y:S01]  /*15c0*/  STL [R1+0x30], R25 ;  /* 0x0000301901007387 */ /* 0x0001e20000100800 */
[CC--:B-----5:R-:W-:Y:S01]  /*15d0*/  LEA R14, P1, R23.reuse, R26.reuse, 0x1 ;  /* 0x0000001a170e7211 */ /* 0x0e0fe200078208ff */
[----:B0-----:R-:W-:Y:S01]  /*15e0*/  IMAD R25, R0, 0x2, R25 ;  /* 0x0000000200197824 */ /* 0x001fe200078e0219 */
[----:B--2---:R-:W-:Y:S01]  /*15f0*/  LEA R10, P0, R6, R26, 0x1 ;  /* 0x0000001a060a7211 */ /* 0x004fe200078008ff */
[----:B----4-:R0:W-:Y:S04]  /*1600*/  STL [R1+0xf8], R15 ;  /* 0x0000f80f01007387 */ /* 0x0101e80000100800 */
[----:B------:R-:W2:Y:S04]  /*1610*/  LDL.LU R2, [R1+0x13c8] ;  /* 0x0013c80001027983 */ /* 0x000ea80000300800 */
[----:B------:R1:W-:Y:S01]  /*1620*/  STL [R1+0x44], R25 ;  /* 0x0000441901007387 */ /* 0x0003e20000100800 */
[----:B0-----:R-:W-:-:S03]  /*1630*/  LEA.HI.X.SX32 R15, R23, R27, 0x1, P1 ;  /* 0x0000001b170f7211 */ /* 0x001fc600008f0eff */
[----:B------:R-:W4:Y:S01]  /*1640*/  LDL.LU R23, [R1+0x13c4] ;  /* 0x0013c40001177983 */ /* 0x000f220000300800 */
[----:B-1----:R-:W-:-:S03]  /*1650*/  LEA R25, R0, R25, 0x1 ;  /* 0x0000001900197211 */ /* 0x002fc600078e08ff */
[----:B---3--:R0:W-:Y:S04]  /*1660*/  STL [R1+0x3f0], R11 ;  /* 0x0003f00b01007387 */ /* 0x0081e80000100800 */
[----:B------:R1:W-:Y:S01]  /*1670*/  STL [R1+0x94], R25 ;  /* 0x0000941901007387 */ /* 0x0003e20000100800 */
[----:B0-----:R-:W-:-:S03]  /*1680*/  LEA.HI.X.SX32 R11, R6, R27, 0x1, P0 ;  /* 0x0000001b060b7211 */ /* 0x001fc600000f0eff */
[----:B------:R-:W3:Y:S01]  /*1690*/  LDL.LU R6, [R1+0x13c0] ;  /* 0x0013c00001067983 */ /* 0x000ee20000300800 */
[----:B-1----:R-:W-:-:S03]  /*16a0*/  IMAD R25, R0, 0x2, R25 ;  /* 0x0000000200197824 */ /* 0x002fc600078e0219 */
[----:B------:R0:W5:Y:S04]  /*16b0*/  LDG.E.U16 R11, [R10.64] ;  /* 0x000000060a0b7981 */ /* 0x000168000c1e1500 */
[----:B------:R-:W-:Y:S04]  /*16c0*/  STL [R1+0x2c], R25 ;  /* 0x00002c1901007387 */ /* 0x000fe80000100800 */
[----:B------:R1:W-:Y:S04]  /*16d0*/  STL [R1+0x3ec], R13 ;  /* 0x0003ec0d01007387 */ /* 0x0003e80000100800 */
[----:B-1----:R1:W2:Y:S01]  /*16e0*/  LDG.E.U16 R13, [R14.64] ;  /* 0x000000060e0d7981 */ /* 0x0022a2000c1e1500 */
[----:B------:R-:W-:Y:S01]  /*16f0*/  IMAD R12, R0, 0x2, R25 ;  /* 0x00000002000c7824 */ /* 0x000fe200078e0219 */
[----:B-1----:R-:W-:-:S04]  /*1700*/  LEA R14, P0, R4, R26, 0x1 ;  /* 0x0000001a040e7211 */ /* 0x002fc800078008ff */
[----:B------:R1:W-:Y:S01]  /*1710*/  STL [R1+0x28], R12 ;  /* 0x0000280c01007387 */ /* 0x0003e20000100800 */
[----:B------:R-:W-:Y:S02]  /*1720*/  LEA R25, R0, R12, 0x1 ;  /* 0x0000000c00197211 */ /* 0x000fe400078e08ff */
[----:B------:R-:W-:Y:S02]  /*1730*/  LEA.HI.X.SX32 R15, R4, R27, 0x1, P0 ;  /* 0x0000001b040f7211 */ /* 0x000fe400000f0eff */
[----:B0-----:R-:W-:-:S04]  /*1740*/  LEA R10, P0, R24, R26, 0x1 ;  /* 0x0000001a180a7211 */ /* 0x001fc800078008ff */
[----:B------:R0:W3:Y:S01]  /*1750*/  LDG.E.U16 R15, [R14.64] ;  /* 0x000000060e0f7981 */ /* 0x0000e2000c1e1500 */
[----:B-1----:R-:W-:-:S03]  /*1760*/  LEA R12, P1, R28, R26, 0x1 ;  /* 0x0000001a1c0c7211 */ /* 0x002fc600078208ff */
[----:B--2---:R1:W-:Y:S04]  /*1770*/  STL [R1+0xf4], R13 ;  /* 0x0000f40d01007387 */ /* 0x0043e80000100800 */
[----:B------:R-:W2:Y:S04]  /*1780*/  LDL.LU R4, [R1+0x13bc] ;  /* 0x0013bc0001047983 */ /* 0x000ea80000300800 */
[----:B------:R0:W-:Y:S01]  /*1790*/  STL [R1+0x40], R25 ;  /* 0x0000401901007387 */ /* 0x0001e20000100800 */
[----:B-1----:R-:W-:-:S03]  /*17a0*/  LEA.HI.X.SX32 R13, R28, R27, 0x1, P1 ;  /* 0x0000001b1c0d7211 */ /* 0x002fc600008f0eff */
[----:B------:R-:W2:Y:S04]  /*17b0*/  LDL.LU R28, [R1+0x13b8] ;  /* 0x0013b800011c7983 */ /* 0x000ea80000300800 */
[----:B-----5:R1:W-:Y:S01]  /*17c0*/  STL [R1+0x3e8], R11 ;  /* 0x0003e80b01007387 */ /* 0x0203e20000100800 */
[----:B0-----:R-:W-:-:S03]  /*17d0*/  IMAD R25, R0, 0x2, R25 ;  /* 0x0000000200197824 */ /* 0x001fc600078e0219 */
[----:B------:R2:W5:Y:S01]  /*17e0*/  LDG.E.U16 R13, [R12.64] ;  /* 0x000000060c0d7981 */ /* 0x000562000c1e1500 */
[----:B-1----:R-:W-:-:S03]  /*17f0*/  LEA.HI.X.SX32 R11, R24, R27, 0x1, P0 ;  /* 0x0000001b180b7211 */ /* 0x002fc600000f0eff */
[----:B------:R0:W-:Y:S04]  /*1800*/  STL [R1+0x90], R25 ;  /* 0x0000901901007387 */ /* 0x0001e80000100800 */
[----:B------:R-:W4:Y:S04]  /*1810*/  LDL.LU R24, [R1+0x13b4] ;  /* 0x0013b40001187983 */ /* 0x000f280000300800 */
[----:B------:R-:W4:Y:S01]  /*1820*/  LDG.E.U16 R11, [R10.64] ;  /* 0x000000060a0b7981 */ /* 0x000f22000c1e1500 */
[----:B0-----:R-:W-:-:S05]  /*1830*/  IMAD R25, R0, 0x2, R25 ;  /* 0x0000000200197824 */ /* 0x001fca00078e0219 */
[----:B------:R0:W-:Y:S01]  /*1840*/  STL [R1+0x24], R25 ;  /* 0x0000241901007387 */ /* 0x0001e20000100800 */
[----:B------:R-:W-:-:S03]  /*1850*/  LEA R14, P0, R29, R26, 0x1 ;  /* 0x0000001a1d0e7211 */ /* 0x000fc600078008ff */
[----:B---3--:R1:W-:Y:S01]  /*1860*/  STL [R1+0x3e4], R15 ;  /* 0x0003e40f01007387 */ /* 0x0083e20000100800 */
[----:B0-----:R-:W-:-:S05]  /*1870*/  LEA R25, R0, R25, 0x1 ;  /* 0x0000001900197211 */ /* 0x001fca00078e08ff */
[----:B------:R0:W-:Y:S01]  /*1880*/  STL [R1+0x20], R25 ;  /* 0x0000201901007387 */ /* 0x0001e20000100800 */
[----:B-1----:R-:W-:-:S05]  /*1890*/  LEA.HI.X.SX32 R15, R29, R27, 0x1, P0 ;  /* 0x0000001b1d0f7211 */ /* 0x002fca00000f0eff */
[----:B------:R1:W3:Y:S01]  /*18a0*/  LDG.E.U16 R14, [R14.64] ;  /* 0x000000060e0e7981 */ /* 0x0002e2000c1e1500 */
[----:B0-----:R-:W-:-:S04]  /*18b0*/  IMAD R25, R0, 0x2, R25 ;  /* 0x0000000200197824 */ /* 0x001fc800078e0219 */
[----:B------:R-:W-:Y:S01]  /*18c0*/  IMAD R29, R0, 0x2, R25 ;  /* 0x00000002001d7824 */ /* 0x000fe200078e0219 */
[CC--:B--2---:R-:W-:Y:S01]  /*18d0*/  LEA R12, P1, R28.reuse, R26.reuse, 0x1 ;  /* 0x0000001a1c0c7211 */ /* 0x0c4fe200078208ff */
[----:B-----5:R0:W-:Y:S03]  /*18e0*/  STL [R1+0xf0], R13 ;  /* 0x0000f00d01007387 */ /* 0x0201e60000100800 */
[----:B0-----:R-:W-:Y:S02]  /*18f0*/  LEA.HI.X.SX32 R13, R28, R27, 0x1, P1 ;  /* 0x0000001b1c0d7211 */ /* 0x001fe400008f0eff */
[----:B------:R-:W-:Y:S01]  /*1900*/  LEA R28, R0, R29, 0x1 ;  /* 0x0000001d001c7211 */ /* 0x000fe200078e08ff */
[----:B----4-:R0:W-:Y:S01]  /*1910*/  STL [R1+0x3e0], R11 ;  /* 0x0003e00b01007387 */ /* 0x0101e20000100800 */
[----:B------:R-:W-:-:S03]  /*1920*/  LEA R10, P0, R24, R26, 0x1 ;  /* 0x0000001a180a7211 */ /* 0x000fc600078008ff */
[----:B------:R2:W-:Y:S04]  /*1930*/  STL [R1+0x8c], R29 ;  /* 0x00008c1d01007387 */ /* 0x0005e80000100800 */
[----:B-1----:R1:W4:Y:S01]  /*1940*/  LDG.E.U16 R15, [R12.64] ;  /* 0x000000060c0f7981 */ /* 0x002322000c1e1500 */
[----:B0-----:R-:W-:Y:S01]  /*1950*/  LEA.HI.X.SX32 R11, R24, R27, 0x1, P0 ;  /* 0x0000001b180b7211 */ /* 0x001fe200000f0eff */
[----:B--2---:R-:W-:-:S05]  /*1960*/  IMAD R29, R0, 0x2, R24 ;  /* 0x00000002001d7824 */ /* 0x004fca00078e0218 */
[----:B-1----:R-:W-:-:S04]  /*1970*/  LEA R12, P0, R29, R26, 0x1 ;  /* 0x0000001a1d0c7211 */ /* 0x002fc800078008ff */
[----:B------:R-:W-:Y:S02]  /*1980*/  LEA.HI.X.SX32 R13, R29, R27, 0x1, P0 ;  /* 0x0000001b1d0d7211 */ /* 0x000fe400000f0eff */
[----:B------:R-:W2:Y:S04]  /*1990*/  LDG.E.U16 R29, [R10.64] ;  /* 0x000000060a1d7981 */ /* 0x000ea8000c1e1500 */
[----:B------:R0:W-:Y:S02]  /*19a0*/  STL [R1+0x18], R28 ;  /* 0x0000181c01007387 */ /* 0x0001e40000100800 */
[----:B0-----:R-:W-:-:S05]  /*19b0*/  IMAD R28, R0, 0x2, R28 ;  /* 0x00000002001c7824 */ /* 0x001fca00078e021c */
[C---:B------:R-:W-:Y:S01]  /*19c0*/  LEA R24, R0.reuse, R28, 0x1 ;  /* 0x0000001c00187211 */ /* 0x040fe200078e08ff */
[----:B------:R0:W-:Y:S04]  /*19d0*/  STL [R1+0x14], R28 ;  /* 0x0000141c01007387 */ /* 0x0001e80000100800 */
[----:B0-----:R-:W-:Y:S01]  /*19e0*/  IMAD R28, R0, 0x2, R24 ;  /* 0x00000002001c7824 */ /* 0x001fe200078e0218 */
[----:B----4-:R-:W-:Y:S04]  /*19f0*/  STL [R1+0xec], R15 ;  /* 0x0000ec0f01007387 */ /* 0x010fe80000100800 */
[----:B---3--:R-:W-:Y:S04]  /*1a00*/  STL [R1+0x3dc], R14 ;  /* 0x0003dc0e01007387 */ /* 0x008fe80000100800 */
[----:B------:R-:W-:Y:S04]  /*1a10*/  STL [R1+0x88], R28 ;  /* 0x0000881c01007387 */ /* 0x000fe80000100800 */
[----:B--2---:R0:W-:Y:S04]  /*1a20*/  STL [R1+0x3d8], R29 ;  /* 0x0003d81d01007387 */ /* 0x0041e80000100800 */
[----:B0-----:R0:W2:Y:S01]  /*1a30*/  LDG.E.U16 R29, [R12.64] ;  /* 0x000000060c1d7981 */ /* 0x0010a2000c1e1500 */
[----:B------:R-:W-:-:S02]  /*1a40*/  LEA R14, P1, R4, R26, 0x1 ;  /* 0x0000001a040e7211 */ /* 0x000fc400078208ff */
[----:B------:R-:W-:Y:S02]  /*1a50*/  LEA R10, P0, R6, R26, 0x1 ;  /* 0x0000001a060a7211 */ /* 0x000fe400078008ff */
[-C--:B------:R-:W-:Y:S01]  /*1a60*/  LEA.HI.X.SX32 R15, R4, R27.reuse, 0x1, P1 ;  /* 0x0000001b040f7211 */ /* 0x080fe200008f0eff */
[----:B------:R-:W-:Y:S01]  /*1a70*/  IMAD R28, R0, 0x2, R28 ;  /* 0x00000002001c7824 */ /* 0x000fe200078e021c */
[----:B------:R-:W-:-:S03]  /*1a80*/  LEA.HI.X.SX32 R11, R6, R27, 0x1, P0 ;  /* 0x0000001b060b7211 */ /* 0x000fc600000f0eff */
[----:B------:R1:W3:Y:S01]  /*1a90*/  LDG.E.U16 R6, [R14.64] ;  /* 0x000000060e067981 */ /* 0x0002e2000c1e1500 */
[----:B------:R-:W-:-:S03]  /*1aa0*/  LEA R4, R0, R28, 0x1 ;  /* 0x0000001c00047211 */ /* 0x000fc600078e08ff */
[----:B------:R4:W-:Y:S04]  /*1ab0*/  STL [R1+0x10], R28 ;  /* 0x0000101c01007387 */ /* 0x0009e80000100800 */
[----:B------:R5:W-:Y:S01]  /*1ac0*/  STL [R1+0xc], R4 ;  /* 0x00000c0401007387 */ /* 0x000be20000100800 */
[----:B0-----:R-:W-:-:S03]  /*1ad0*/  LEA R12, P0, R23, R26, 0x1 ;  /* 0x0000001a170c7211 */ /* 0x001fc600078008ff */
[----:B----4-:R0:W4:Y:S01]  /*1ae0*/  LDG.E.U16 R28, [R10.64] ;  /* 0x000000060a1c7981 */ /* 0x010122000c1e1500 */
[----:B-----5:R-:W-:Y:S01]  /*1af0*/  IMAD R4, R0, 0x2, R4 ;  /* 0x0000000200047824 */ /* 0x020fe200078e0204 */
[----:B------:R-:W-:-:S04]  /*1b00*/  LEA.HI.X.SX32 R13, R23, R27, 0x1, P0 ;  /* 0x0000001b170d7211 */ /* 0x000fc800000f0eff */
[----:B------:R5:W-:Y:S01]  /*1b10*/  STL [R1+0x34], R4 ;  /* 0x0000340401007387 */ /* 0x000be20000100800 */
[----:B-1----:R-:W-:Y:S01]  /*1b20*/  LEA R14, P1, R2, R26, 0x1 ;  /* 0x0000001a020e7211 */ /* 0x002fe200078208ff */
[----:B-----5:R-:W-:-:S03]  /*1b30*/  IMAD R4, R0, 0x2, R4 ;  /* 0x0000000200047824 */ /* 0x020fc600078e0204 */
[----:B------:R-:W-:Y:S02]  /*1b40*/  LEA.HI.X.SX32 R15, R2, R27, 0x1, P1 ;  /* 0x0000001b020f7211 */ /* 0x000fe400008f0eff */
[----:B------:R-:W-:Y:S04]  /*1b50*/  STL [R1+0x84], R4 ;  /* 0x0000840401007387 */ /* 0x000fe80000100800 */
[----:B------:R1:W5:Y:S04]  /*1b60*/  LDG.E.U16 R23, [R14.64] ;  /* 0x000000060e177981 */ /* 0x000368000c1e1500 */
[----:B--2---:R2:W-:Y:S04]  /*1b70*/  STL [R1+0x3d4], R29 ;  /* 0x0003d41d01007387 */ /* 0x0045e80000100800 */
[----:B--2---:R2:W5:Y:S01]  /*1b80*/  LDG.E.U16 R29, [R12.64] ;  /* 0x000000060c1d7981 */ /* 0x004562000c1e1500 */
[----:B------:R-:W-:-:S05]  /*1b90*/  LEA R4, R0, R4, 0x1 ;  /* 0x0000000400047211 */ /* 0x000fca00078e08ff */
[----:B------:R-:W-:Y:S01]  /*1ba0*/  IMAD R2, R0, 0x2, R4 ;  /* 0x0000000200027824 */ /* 0x000fe200078e0204 */
[----:B---3--:R-:W-:Y:S01]  /*1bb0*/  STL [R1+0xe8], R6 ;  /* 0x0000e80601007387 */ /* 0x008fe20000100800 */
[----:B0-----:R-:W-:-:S03]  /*1bc0*/  LEA R10, P0, R8, R26, 0x1 ;  /* 0x0000001a080a7211 */ /* 0x001fc600078008ff */
[----:B------:R0:W-:Y:S01]  /*1bd0*/  STL [R1+0x4], R4 ;  /* 0x0000040401007387 */ /* 0x0001e20000100800 */
[----:B------:R-:W-:Y:S02]  /*1be0*/  LEA.HI.X.SX32 R11, R8, R27, 0x1, P0 ;  /* 0x0000001b080b7211 */ /* 0x000fe400000f0eff */
[C---:B0-----:R-:W-:Y:S01]  /*1bf0*/  LEA R4, R0.reuse, R2, 0x1 ;  /* 0x0000000200047211 */ /* 0x041fe200078e08ff */
[----:B------:R0:W-:Y:S04]  /*1c00*/  STL [R1], R2 ;  /* 0x0000000201007387 */ /* 0x0001e80000100800 */
[----:B------:R-:W-:Y:S01]  /*1c10*/  IMAD R8, R0, 0x2, R4 ;  /* 0x0000000200087824 */ /* 0x000fe200078e0204 */
[----:B------:R-:W-:Y:S04]  /*1c20*/  STL [R1+0x8], R4 ;  /* 0x0000080401007387 */ /* 0x000fe80000100800 */
[----:B------:R-:W-:Y:S01]  /*1c30*/  STL [R1+0x80], R8 ;  /* 0x0000800801007387 */ /* 0x000fe20000100800 */
[----:B--2---:R-:W-:-:S03]  /*1c40*/  LEA R12, P0, R16, R26, 0x1 ;  /* 0x0000001a100c7211 */ /* 0x004fc600078008ff */
[----:B----4-:R2:W-:Y:S01]  /*1c50*/  STL [R1+0x3d0], R28 ;  /* 0x0003d01c01007387 */ /* 0x0105e20000100800 */
[----:B------:R-:W-:Y:S01]  /*1c60*/  IMAD.MOV.U32 R6, RZ, RZ, R25 ;  /* 0x000000ffff067224 */ /* 0x000fe200078e0019 */
[-C--:B0-----:R-:W-:Y:S02]  /*1c70*/  LEA R2, P1, R3, R26.reuse, 0x1 ;  /* 0x0000001a03027211 */ /* 0x081fe400078208ff */
[----:B------:R-:W-:Y:S01]  /*1c80*/  LEA.HI.X.SX32 R13, R16, R27, 0x1, P0 ;  /* 0x0000001b100d7211 */ /* 0x000fe200000f0eff */
[----:B-1----:R0:W3:Y:S01]  /*1c90*/  LDG.E.U16 R14, [R10.64] ;  /* 0x000000060a0e7981 */ /* 0x0020e2000c1e1500 */
[C---:B--2---:R-:W-:Y:S01]  /*1ca0*/  IMAD R28, R0.reuse, 0x2, R8 ;  /* 0x00000002001c7824 */ /* 0x044fe200078e0208 */
[----:B------:R-:W-:Y:S02]  /*1cb0*/  LEA R4, P0, R5, R26, 0x1 ;  /* 0x0000001a05047211 */ /* 0x000fe400078008ff */
[----:B------:R1:W2:Y:S02]  /*1cc0*/  LDG.E.U16 R15, [R12.64] ;  /* 0x000000060c0f7981 */ /* 0x0002a4000c1e1500 */
[----:B------:R-:W-:-:S02]  /*1cd0*/  LEA R25, R0, R28, 0x1 ;  /* 0x0000001c00197211 */ /* 0x000fc400078e08ff */
[----:B------:R-:W-:Y:S01]  /*1ce0*/  STL [R1+0x13a0], R28 ;  /* 0x0013a01c01007387 */ /* 0x000fe20000100800 */
[-C--:B------:R-:W-:Y:S02]  /*1cf0*/  LEA.HI.X.SX32 R3, R3, R27.reuse, 0x1, P1 ;  /* 0x0000001b03037211 */ /* 0x080fe400008f0eff */
[-C--:B------:R-:W-:Y:S02]  /*1d00*/  LEA.HI.X.SX32 R5, R5, R27.reuse, 0x1, P0 ;  /* 0x0000001b05057211 */ /* 0x080fe400000f0eff */
[C---:B------:R-:W-:Y:S01]  /*1d10*/  LEA R8, P0, R9.reuse, R26, 0x1 ;  /* 0x0000001a09087211 */ /* 0x040fe200078008ff */
[----:B-1----:R1:W2:Y:S03]  /*1d20*/  LDG.E.U16 R13, [R2.64] ;  /* 0x00000006020d7981 */ /* 0x0022a6000c1e1500 */
[----:B------:R-:W-:-:S05]  /*1d30*/  LEA.HI.X.SX32 R9, R9, R27, 0x1, P0 ;  /* 0x0000001b09097211 */ /* 0x000fca00000f0eff */
[----:B0-----:R0:W2:Y:S04]  /*1d40*/  LDG.E.U16 R11, [R8.64] ;  /* 0x00000006080b7981 */ /* 0x0010a8000c1e1500 */
[----:B-----5:R5:W-:Y:S04]  /*1d50*/  STL [R1+0x3cc], R29 ;  /* 0x0003cc1d01007387 */ /* 0x020be80000100800 */
[----:B------:R0:W-:Y:S01]  /*1d60*/  STL [R1+0x139c], R25 ;  /* 0x00139c1901007387 */ /* 0x0001e20000100800 */
[----:B-----5:R-:W-:-:S05]  /*1d70*/  IMAD R29, R0, 0x2, R25 ;  /* 0x00000002001d7824 */ /* 0x020fca00078e0219 */
[----:B------:R-:W-:Y:S04]  /*1d80*/  STL [R1+0x13a4], R29 ;  /* 0x0013a41d01007387 */ /* 0x000fe80000100800 */
[----:B------:R5:W-:Y:S04]  /*1d90*/  STL [R1+0xe4], R23 ;  /* 0x0000e41701007387 */ /* 0x000be80000100800 */
[----:B0-----:R-:W4:Y:S04]  /*1da0*/  LDL.LU R25, [R1+0x4c] ;  /* 0x00004c0001197983 */ /* 0x001f280000300800 */
[----:B-----5:R0:W5:Y:S01]  /*1db0*/  LDG.E.U16 R23, [R4.64] ;  /* 0x0000000604177981 */ /* 0x020162000c1e1500 */
[----:B------:R-:W-:Y:S01]  /*1dc0*/  IMAD R10, R0, 0x2, R29 ;  /* 0x00000002000a7824 */ /* 0x000fe200078e021d */
[----:B-1----:R-:W-:-:S04]  /*1dd0*/  LEA R2, P1, R7, R26, 0x1 ;  /* 0x0000001a07027211 */ /* 0x002fc800078208ff */
[C---:B------:R-:W-:Y:S02]  /*1de0*/  LEA R16, R0.reuse, R10, 0x1 ;  /* 0x0000000a00107211 */ /* 0x040fe400078e08ff */
[-C--:B------:R-:W-:Y:S01]  /*1df0*/  LEA.HI.X.SX32 R3, R7, R27.reuse, 0x1, P1 ;  /* 0x0000001b07037211 */ /* 0x080fe200008f0eff */
[----:B------:R-:W-:Y:S02]  /*1e00*/  STL [R1+0x78], R10 ;  /* 0x0000780a01007387 */ /* 0x000fe40000100800 */
[----:B------:R-:W-:Y:S02]  /*1e10*/  IMAD R9, R0, 0x2, R16 ;  /* 0x0000000200097824 */ /* 0x000fe400078e0210 */
[----:B------:R1:W-:Y:S01]  /*1e20*/  STL [R1+0x1398], R16 ;  /* 0x0013981001007387 */ /* 0x0003e20000100800 */
[----:B0-----:R-:W-:Y:S02]  /*1e30*/  LEA R4, P0, R20, R26, 0x1 ;  /* 0x0000001a14047211 */ /* 0x001fe400078008ff */
[----:B------:R-:W-:Y:S01]  /*1e40*/  MOV R12, R24 ;  /* 0x00000018000c7202 */ /* 0x000fe20000000f00 */
[----:B------:R-:W-:Y:S01]  /*1e50*/  IMAD R24, R0, 0x2, R9 ;  /* 0x0000000200187824 */ /* 0x000fe200078e0209 */
[----:B-1----:R0:W5:Y:S01]  /*1e60*/  LDG.E.U16 R16, [R2.64] ;  /* 0x0000000602107981 */ /* 0x002162000c1e1500 */
[----:B------:R-:W-:Y:S01]  /*1e70*/  IMAD.MOV.U32 R28, RZ, RZ, R6 ;  /* 0x000000ffff1c7224 */ /* 0x000fe200078e0006 */
[----:B------:R-:W-:Y:S01]  /*1e80*/  LEA.HI.X.SX32 R5, R20, R27, 0x1, P0 ;  /* 0x0000001b14057211 */ /* 0x000fe200000f0eff */
[----:B------:R-:W-:Y:S01]  /*1e90*/  IMAD R8, R0, 0x2, R24 ;  /* 0x0000000200087824 */ /* 0x000fe200078e0218 */
[----:B---3--:R1:W-:Y:S01]  /*1ea0*/  STL [R1+0x3c8], R14 ;  /* 0x0003c80e01007387 */ /* 0x0083e20000100800 */
[----:B------:R-:W-:-:S03]  /*1eb0*/  LEA R6, P0, R21, R26, 0x1 ;  /* 0x0000001a15067211 */ /* 0x000fc600078008ff */
[----:B------:R3:W5:Y:S01]  /*1ec0*/  LDG.E.U16 R20, [R4.64] ;  /* 0x0000000604147981 */ /* 0x000762000c1e1500 */
[----:B0-----:R-:W-:-:S03]  /*1ed0*/  LEA R2, P1, R19, R26, 0x1 ;  /* 0x0000001a13027211 */ /* 0x001fc600078208ff */
[----:B-1----:R-:W5:Y:S01]  /*1ee0*/  LDL.LU R14, [R1+0x54] ;  /* 0x00005400010e7983 */ /* 0x002f620000300800 */
[----:B------:R-:W-:-:S03]  /*1ef0*/  LEA.HI.X.SX32 R7, R21, R27, 0x1, P0 ;  /* 0x0000001b15077211 */ /* 0x000fc600000f0eff */
[----:B------:R-:W-:Y:S01]  /*1f00*/  STL [R1+0x13a8], R9 ;  /* 0x0013a80901007387 */ /* 0x000fe20000100800 */
[----:B------:R-:W-:-:S03]  /*1f10*/  LEA.HI.X.SX32 R3, R19, R27, 0x1, P1 ;  /* 0x0000001b13037211 */ /* 0x000fc600008f0eff */
[----:B--2---:R0:W-:Y:S01]  /*1f20*/  STL [R1+0x3c4], R15 ;  /* 0x0003c40f01007387 */ /* 0x0041e20000100800 */
[----:B---3--:R-:W-:Y:S02]  /*1f30*/  LEA R4, P0, R18, R26, 0x1 ;  /* 0x0000001a12047211 */ /* 0x008fe400078008ff */
[----:B------:R-:W-:Y:S01]  /*1f40*/  LEA R19, R0, R8, 0x1 ;  /* 0x0000000800137211 */ /* 0x000fe200078e08ff */
[----:B------:R-:W-:Y:S01]  /*1f50*/  STL [R1+0x13ac], R24 ;  /* 0x0013ac1801007387 */ /* 0x000fe20000100800 */
[----:B------:R-:W-:-:S03]  /*1f60*/  LEA.HI.X.SX32 R5, R18, R27, 0x1, P0 ;  /* 0x0000001b12057211 */ /* 0x000fc600000f0eff */
[----:B------:R1:W3:Y:S04]  /*1f70*/  LDG.E.U16 R29, [R6.64] ;  /* 0x00000006061d7981 */ /* 0x0002e8000c1e1500 */
[----:B0-----:R-:W3:Y:S04]  /*1f80*/  LDL.LU R15, [R1+0x38] ;  /* 0x00003800010f7983 */ /* 0x001ee80000300800 */
[----:B------:R0:W-:Y:S04]  /*1f90*/  STL [R1+0xe0], R13 ;  /* 0x0000e00d01007387 */ /* 0x0001e80000100800 */
[----:B------:R0:W-:Y:S01]  /*1fa0*/  STL [R1+0x70], R8 ;  /* 0x0000700801007387 */ /* 0x0001e20000100800 */
[----:B-1----:R-:W-:-:S03]  /*1fb0*/  LEA R6, P1, R17, R26, 0x1 ;  /* 0x0000001a11067211 */ /* 0x002fc600078208ff */
[----:B0-----:R-:W3:Y:S01]  /*1fc0*/  LDL.LU R13, [R1+0x30] ;  /* 0x00003000010d7983 */ /* 0x001ee20000300800 */
[----:B------:R-:W-:Y:S01]  /*1fd0*/  MOV R9, R28 ;  /* 0x0000001c00097202 */ /* 0x000fe20000000f00 */
[----:B------:R-:W-:Y:S01]  /*1fe0*/  IMAD R8, R0, 0x2, R19 ;  /* 0x0000000200087824 */ /* 0x000fe200078e0213 */
[----:B------:R-:W-:Y:S01]  /*1ff0*/  LEA.HI.X.SX32 R7, R17, R27, 0x1, P1 ;  /* 0x0000001b11077211 */ /* 0x000fe200008f0eff */
[----:B------:R0:W3:Y:S04]  /*2000*/  LDG.E.U16 R28, [R4.64] ;  /* 0x00000006041c7981 */ /* 0x0000e8000c1e1500 */
[----:B------:R1:W3:Y:S01]  /*2010*/  LDG.E.U16 R17, [R6.64] ;  /* 0x0000000606117981 */ /* 0x0002e2000c1e1500 */
[----:B----4-:R-:W-:-:S03]  /*2020*/  LEA R10, P0, R25, R26, 0x1 ;  /* 0x0000001a190a7211 */ /* 0x010fc600078008ff */
[----:B-----5:R4:W-:Y:S04]  /*2030*/  STL [R1+0x3c0], R23 ;  /* 0x0003c01701007387 */ /* 0x0209e80000100800 */
[----:B------:R5:W-:Y:S04]  /*2040*/  STL [R1+0x13b0], R19 ;  /* 0x0013b01301007387 */ /* 0x000be80000100800 */
[----:B------:R-:W2:Y:S04]  /*2050*/  LDL.LU R24, [R1+0x44] ;  /* 0x0000440001187983 */ /* 0x000ea80000300800 */
[----:B----4-:R-:W4:Y:S04]  /*2060*/  LDL.LU R23, [R1+0x2c] ;  /* 0x00002c0001177983 */ /* 0x010f280000300800 */
[----:B------:R0:W-:Y:S04]  /*2070*/  STL [R1+0x3bc], R11 ;  /* 0x0003bc0b01007387 */ /* 0x0001e80000100800 */
[----:B-----5:R5:W2:Y:S01]  /*2080*/  LDG.E.U16 R19, [R2.64] ;  /* 0x0000000602137981 */ /* 0x020aa2000c1e1500 */
[----:B0-----:R-:W-:-:S05]  /*2090*/  LEA.HI.X.SX32 R11, R25, R27, 0x1, P0 ;  /* 0x0000001b190b7211 */ /* 0x001fca00000f0eff */
[----:B------:R3:W4:Y:S01]  /*20a0*/  LDG.E.U16 R18, [R10.64] ;  /* 0x000000060a127981 */ /* 0x000722000c1e1500 */
[----:B------:R-:W-:-:S03]  /*20b0*/  IMAD R21, R0, 0x2, R8 ;  /* 0x0000000200157824 */ /* 0x000fc600078e0208 */
[----:B------:R0:W-:Y:S01]  /*20c0*/  STL [R1+0xdc], R16 ;  /* 0x0000dc1001007387 */ /* 0x0001e20000100800 */
[----:B-----5:R-:W-:Y:S01]  /*20d0*/  LEA R2, P0, R22, R26, 0x1 ;  /* 0x0000001a16027211 */ /* 0x020fe200078008ff */
[----:B0-----:R-:W-:-:S04]  /*20e0*/  IMAD R16, R0, 0x2, R21 ;  /* 0x0000000200107824 */ /* 0x001fc800078e0215 */
[----:B------:R-:W-:Y:S01]  /*20f0*/  IMAD R4, R0, 0x2, R16 ;  /* 0x0000000200047824 */ /* 0x000fe200078e0210 */
[----:B------:R-:W-:-:S04]  /*2100*/  LEA.HI.X.SX32 R3, R22, R27, 0x1, P0 ;  /* 0x0000001b16037211 */ /* 0x000fc800000f0eff */
[C---:B------:R-:W-:Y:S01]  /*2110*/  LEA R22, R0.reuse, R4, 0x1 ;  /* 0x0000000400167211 */ /* 0x040fe200078e08ff */
[----:B------:R0:W-:Y:S04]  /*2120*/  STL [R1+0x68], R16 ;  /* 0x0000681001007387 */ /* 0x0001e80000100800 */
[----:B------:R-:W-:Y:S01]  /*2130*/  IMAD R5, R0, 0x2, R22 ;  /* 0x0000000200057824 */ /* 0x000fe200078e0216 */
[----:B------:R5:W-:Y:S01]  /*2140*/  STL [R1+0x3b8], R20 ;  /* 0x0003b81401007387 */ /* 0x000be20000100800 */
[----:B-1----:R-:W-:Y:S01]  /*2150*/  LEA R6, P0, R14, R26, 0x1 ;  /* 0x0000001a0e067211 */ /* 0x002fe200078008ff */
[----:B0-----:R-:W-:Y:S02]  /*2160*/  IMAD.MOV.U32 R16, RZ, RZ, R12 ;  /* 0x000000ffff107224 */ /* 0x001fe400078e000c */
[----:B------:R-:W-:-:S02]  /*2170*/  LEA R12, R0, R5, 0x1 ;  /* 0x00000005000c7211 */ /* 0x000fc400078e08ff */
[----:B---3--:R-:W-:Y:S01]  /*2180*/  LEA R10, P1, R15, R26, 0x1 ;  /* 0x0000001a0f0a7211 */ /* 0x008fe200078208ff */
[----:B-----5:R-:W3:Y:S01]  /*2190*/  LDL.LU R20, [R1+0x28] ;  /* 0x0000280001147983 */ /* 0x020ee20000300800 */
[----:B------:R-:W-:-:S03]  /*21a0*/  LEA.HI.X.SX32 R7, R14, R27, 0x1, P0 ;  /* 0x0000001b0e077211 */ /* 0x000fc600000f0eff */
[----:B------:R0:W-:Y:S01]  /*21b0*/  STL [R1+0x3b4], R29 ;  /* 0x0003b41d01007387 */ /* 0x0001e20000100800 */
[----:B------:R-:W-:-:S03]  /*21c0*/  LEA.HI.X.SX32 R11, R15, R27, 0x1, P1 ;  /* 0x0000001b0f0b7211 */ /* 0x000fc600008f0eff */
[----:B0-----:R-:W5:Y:S04]  /*21d0*/  LDL.LU R29, [R1+0x40] ;  /* 0x00004000011d7983 */ /* 0x001f680000300800 */
[----:B------:R-:W5:Y:S04]  /*21e0*/  LDL.LU R25, [R1+0x24] ;  /* 0x0000240001197983 */ /* 0x000f680000300800 */
[----:B--2---:R0:W-:Y:S04]  /*21f0*/  STL [R1+0xd8], R19 ;  /* 0x0000d81301007387 */ /* 0x0041e80000100800 */
[----:B------:R-:W-:Y:S04]  /*2200*/  STL [R1+0x7c], R12 ;  /* 0x00007c0c01007387 */ /* 0x000fe80000100800 */
[----:B------:R1:W-:Y:S04]  /*2210*/  STL [R1+0x3b0], R28 ;  /* 0x0003b01c01007387 */ /* 0x0003e80000100800 */
[----:B0-----:R0:W2:Y:S04]  /*2220*/  LDG.E.U16 R19, [R2.64] ;  /* 0x0000000602137981 */ /* 0x0010a8000c1e1500 */
[----:B-1----:R-:W2:Y:S04]  /*2230*/  LDL.LU R28, [R1+0x20] ;  /* 0x00002000011c7983 */ /* 0x002ea80000300800 */
[----:B----4-:R1:W-:Y:S04]  /*2240*/  STL [R1+0x3ac], R18 ;  /* 0x0003ac1201007387 */ /* 0x0103e80000100800 */
[----:B------:R4:W-:Y:S04]  /*2250*/  STL [R1+0xd4], R17 ;  /* 0x0000d41101007387 */ /* 0x0009e80000100800 */
[----:B-1----:R1:W2:Y:S04]  /*2260*/  LDG.E.U16 R18, [R6.64] ;  /* 0x0000000606127981 */ /* 0x0022a8000c1e1500 */
[----:B----4-:R4:W2:Y:S01]  /*2270*/  LDG.E.U16 R17, [R10.64] ;  /* 0x000000060a117981 */ /* 0x0108a2000c1e1500 */
[----:B0-----:R-:W-:Y:S01]  /*2280*/  IMAD R2, R0, 0x2, R12 ;  /* 0x0000000200027824 */ /* 0x001fe200078e020c */
[----:B------:R-:W-:-:S03]  /*2290*/  LEA R14, P0, R13, R26, 0x1 ;  /* 0x0000001a0d0e7211 */ /* 0x000fc600078008ff */
[----:B-1----:R-:W-:Y:S01]  /*22a0*/  IMAD R7, R0, 0x2, R2 ;  /* 0x0000000200077824 */ /* 0x002fe200078e0202 */
[----:B------:R-:W-:-:S04]  /*22b0*/  LEA.HI.X.SX32 R15, R13, R27, 0x1, P0 ;  /* 0x0000001b0d0f7211 */ /* 0x000fc800000f0eff */
[----:B------:R-:W-:Y:S02]  /*22c0*/  LEA R6, R0, R7, 0x1 ;  /* 0x0000000700067211 */ /* 0x000fe400078e08ff */
[CC--:B------:R-:W-:Y:S02]  /*22d0*/  LEA R12, P0, R24.reuse, R26.reuse, 0x1 ;  /* 0x0000001a180c7211 */ /* 0x0c0fe400078008ff */
[CC--:B----4-:R-:W-:Y:S01]  /*22e0*/  LEA R10, P1, R23.reuse, R26.reuse, 0x1 ;  /* 0x0000001a170a7211 */ /* 0x0d0fe200078208ff */
[----:B------:R0:W-:Y:S01]  /*22f0*/  STL [R1+0x58], R6 ;  /* 0x0000580601007387 */ /* 0x0001e20000100800 */
[-C--:B------:R-:W-:Y:S02]  /*2300*/  LEA.HI.X.SX32 R13, R24, R27.reuse, 0x1, P0 ;  /* 0x0000001b180d7211 */ /* 0x080fe400000f0eff */
[----:B------:R-:W-:Y:S01]  /*2310*/  LEA.HI.X.SX32 R11, R23, R27, 0x1, P1 ;  /* 0x0000001b170b7211 */ /* 0x000fe200008f0eff */
[----:B------:R3:W4:Y:S01]  /*2320*/  LDG.E.U16 R24, [R14.64] ;  /* 0x000000060e187981 */ /* 0x000722000c1e1500 */
[----:B0-----:R-:W-:Y:S01]  /*2330*/  IMAD R6, R0, 0x2, R6 ;  /* 0x0000000200067824 */ /* 0x001fe200078e0206 */
[----:B---3--:R-:W-:Y:S01]  /*2340*/  LEA R14, P0, R20, R26, 0x1 ;  /* 0x0000001a140e7211 */ /* 0x008fe200078008ff */
[----:B------:R-:W-:-:S02]  /*2350*/  IMAD.MOV.U32 R3, RZ, RZ, R9 ;  /* 0x000000ffff037224 */ /* 0x000fc400078e0009 */
[----:B------:R5:W3:Y:S01]  /*2360*/  LDG.E.U16 R9, [R12.64] ;  /* 0x000000060c097981 */ /* 0x000ae2000c1e1500 */
[----:B------:R-:W-:Y:S02]  /*2370*/  LEA.HI.X.SX32 R15, R20, R27, 0x1, P0 ;  /* 0x0000001b140f7211 */ /* 0x000fe400000f0eff */
[----:B-----5:R-:W-:-:S04]  /*2380*/  LEA R12, P0, R29, R26, 0x1 ;  /* 0x0000001a1d0c7211 */ /* 0x020fc800078008ff */
[----:B------:R-:W-:Y:S02]  /*2390*/  LEA.HI.X.SX32 R13, R29, R27, 0x1, P0 ;  /* 0x0000001b1d0d7211 */ /* 0x000fe400000f0eff */
[----:B------:R0:W5:Y:S04]  /*23a0*/  LDG.E.U16 R29, [R14.64] ;  /* 0x000000060e1d7981 */ /* 0x000168000c1e1500 */
[----:B------:R1:W3:Y:S04]  /*23b0*/  LDG.E.U16 R12, [R12.64] ;  /* 0x000000060c0c7981 */ /* 0x0002e8000c1e1500 */
[----:B--2---:R2:W-:Y:S04]  /*23c0*/  STL [R1+0x3a8], R19 ;  /* 0x0003a81301007387 */ /* 0x0045e80000100800 */
[----:B--2---:R-:W2:Y:S04]  /*23d0*/  LDL.LU R19, [R1+0x18] ;  /* 0x0000180001137983 */ /* 0x004ea80000300800 */
[----:B------:R-:W-:Y:S04]  /*23e0*/  STL [R1+0x74], R6 ;  /* 0x0000740601007387 */ /* 0x000fe80000100800 */
[----:B------:R-:W-:Y:S04]  /*23f0*/  STL [R1+0x3a4], R18 ;  /* 0x0003a41201007387 */ /* 0x000fe80000100800 */
[----:B------:R-:W2:Y:S04]  /*2400*/  LDL.LU R23, [R1+0x14] ;  /* 0x0000140001177983 */ /* 0x000ea80000300800 */
[----:B------:R1:W-:Y:S01]  /*2410*/  STL [R1+0xd0], R17 ;  /* 0x0000d01101007387 */ /* 0x0003e20000100800 */
[----:B0-----:R-:W-:-:S03]  /*2420*/  LEA R14, P0, R28, R26, 0x1 ;  /* 0x0000001a1c0e7211 */ /* 0x001fc600078008ff */
[----:B-1----:R0:W2:Y:S02]  /*2430*/  LDG.E.U16 R17, [R10.64] ;  /* 0x000000060a117981 */ /* 0x0020a4000c1e1500 */
[----:B0-----:R-:W-:-:S04]  /*2440*/  LEA R10, P1, R25, R26, 0x1 ;  /* 0x0000001a190a7211 */ /* 0x001fc800078208ff */
[-C--:B------:R-:W-:Y:S02]  /*2450*/  LEA.HI.X.SX32 R11, R25, R27.reuse, 0x1, P1 ;  /* 0x0000001b190b7211 */ /* 0x080fe400008f0eff */
[----:B------:R-:W-:-:S03]  /*2460*/  LEA.HI.X.SX32 R15, R28, R27, 0x1, P0 ;  /* 0x0000001b1c0f7211 */ /* 0x000fc600000f0eff */
[----:B------:R0:W5:Y:S04]  /*2470*/  LDG.E.U16 R13, [R10.64] ;  /* 0x000000060a0d7981 */ /* 0x000168000c1e1500 */
[----:B------:R1:W5:Y:S01]  /*2480*/  LDG.E.U16 R15, [R14.64] ;  /* 0x000000060e0f7981 */ /* 0x000362000c1e1500 */
[----:B0-----:R-:W-:Y:S02]  /*2490*/  LEA R10, P0, R3, R26, 0x1 ;  /* 0x0000001a030a7211 */ /* 0x001fe400078008ff */
[----:B------:R-:W-:-:S04]  /*24a0*/  MOV R11, R3 ;  /* 0x00000003000b7202 */ /* 0x000fc80000000f00 */
[----:B------:R-:W-:-:S06]  /*24b0*/  LEA.HI.X.SX32 R11, R11, R27, 0x1, P0 ;  /* 0x0000001b0b0b7211 */ /* 0x000fcc00000f0eff */
[----:B------:R-:W5:Y:S01]  /*24c0*/  LDG.E.U16 R11, [R10.64] ;  /* 0x000000060a0b7981 */ /* 0x000f62000c1e1500 */
[----:B------:R-:W-:-:S05]  /*24d0*/  LEA R18, R0, R6, 0x1 ;  /* 0x0000000600127211 */ /* 0x000fca00078e08ff */
[C---:B------:R-:W-:Y:S01]  /*24e0*/  IMAD R20, R0.reuse, 0x2, R18 ;  /* 0x0000000200147824 */ /* 0x040fe200078e0212 */
[----:B----4-:R0:W-:Y:S03]  /*24f0*/  STL [R1+0x3a0], R24 ;  /* 0x0003a01801007387 */ /* 0x0101e60000100800 */
[C---:B------:R-:W-:Y:S01]  /*2500*/  IMAD R6, R0.reuse, 0x2, R20 ;  /* 0x0000000200067824 */ /* 0x040fe200078e0214 */
[----:B0-----:R-:W4:Y:S04]  /*2510*/  LDL.LU R24, [R1+0x10] ;  /* 0x0000100001187983 */ /* 0x001f280000300800 */
[----:B------:R0:W-:Y:S04]  /*2520*/  STL [R1+0x54], R6 ;  /* 0x0000540601007387 */ /* 0x0001e80000100800 */
[----:B---3--:R3:W-:Y:S01]  /*2530*/  STL [R1+0x39c], R9 ;  /* 0x00039c0901007387 */ /* 0x0087e20000100800 */
[----:B0-----:R-:W-:-:S03]  /*2540*/  LEA R6, R0, R6, 0x1 ;  /* 0x0000000600067211 */ /* 0x001fc600078e08ff */
[----:B---3--:R-:W3:Y:S04]  /*2550*/  LDL.LU R9, [R1+0xc] ;  /* 0x00000c0001097983 */ /* 0x008ee80000300800 */
[----:B------:R-:W-:Y:S04]  /*2560*/  STL [R1+0x6c], R6 ;  /* 0x00006c0601007387 */ /* 0x000fe80000100800 */
[----:B--2---:R0:W-:Y:S04]  /*2570*/  STL [R1+0xcc], R17 ;  /* 0x0000cc1101007387 */ /* 0x0041e80000100800 */
[----:B-----5:R2:W-:Y:S01]  /*2580*/  STL [R1+0x398], R29 ;  /* 0x0003981d01007387 */ /* 0x0205e20000100800 */
[----:B0-----:R-:W-:-:S03]  /*2590*/  IMAD R17, R0, 0x2, R6 ;  /* 0x0000000200117824 */ /* 0x001fc600078e0206 */
[----:B--2---:R-:W2:Y:S01]  /*25a0*/  LDL.LU R29, [R1+0x34] ;  /* 0x00003400011d7983 */ /* 0x004ea20000300800 */
[----:B------:R-:W-:-:S03]  /*25b0*/  IMAD R6, R0, 0x2, R17 ;  /* 0x0000000200067824 */ /* 0x000fc600078e0211 */
[----:B------:R-:W5:Y:S01]  /*25c0*/  LDL.LU R28, [R1+0x4] ;  /* 0x00000400011c7983 */ /* 0x000f620000300800 */
[----:B------:R-:W-:-:S03]  /*25d0*/  IMAD R3, R0, 0x2, R6 ;  /* 0x0000000200037824 */ /* 0x000fc600078e0206 */
[----:B------:R-:W2:Y:S04]  /*25e0*/  LDL.LU R25, [R1] ;  /* 0x0000000001197983 */ /* 0x000ea80000300800 */
[----:B------:R-:W-:Y:S04]  /*25f0*/  STL [R1+0xc8], R13 ;  /* 0x0000c80d01007387 */ /* 0x000fe80000100800 */
[----:B------:R0:W-:Y:S01]  /*2600*/  STL [R1+0x394], R12 ;  /* 0x0003940c01007387 */ /* 0x0001e20000100800 */
[----:B-1----:R-:W-:-:S03]  /*2610*/  LEA R14, P0, R23, R26, 0x1 ;  /* 0x0000001a170e7211 */ /* 0x002fc600078008ff */
[----:B------:R1:W-:Y:S01]  /*2620*/  STL [R1+0x50], R3 ;  /* 0x0000500301007387 */ /* 0x0003e20000100800 */
[----:B0-----:R-:W-:-:S04]  /*2630*/  LEA R12, P1, R19, R26, 0x1 ;  /* 0x0000001a130c7211 */ /* 0x001fc800078208ff */
[-C--:B------:R-:W-:Y:S01]  /*2640*/  LEA.HI.X.SX32 R13, R19, R27.reuse, 0x1, P1 ;  /* 0x0000001b130d7211 */ /* 0x080fe200008f0eff */
[----:B-1----:R-:W-:Y:S01]  /*2650*/  IMAD R3, R0, 0x2, R3 ;  /* 0x0000000200037824 */ /* 0x002fe200078e0203 */
[----:B------:R-:W2:Y:S04]  /*2660*/  LDL.LU R19, [R1+0x13b0] ;  /* 0x0013b00001137983 */ /* 0x000ea80000300800 */
[----:B------:R0:W-:Y:S04]  /*2670*/  STL [R1+0x390], R15 ;  /* 0x0003900f01007387 */ /* 0x0001e80000100800 */
[----:B------:R4:W2:Y:S04]  /*2680*/  LDG.E.U16 R13, [R12.64] ;  /* 0x000000060c0d7981 */ /* 0x0008a8000c1e1500 */
[----:B------:R-:W-:Y:S01]  /*2690*/  STL [R1+0x60], R3 ;  /* 0x0000600301007387 */ /* 0x000fe20000100800 */
[----:B0-----:R-:W-:-:S03]  /*26a0*/  LEA.HI.X.SX32 R15, R23, R27, 0x1, P0 ;  /* 0x0000001b170f7211 */ /* 0x001fc600000f0eff */
[----:B------:R0:W-:Y:S01]  /*26b0*/  STL [R1+0x38c], R11 ;  /* 0x00038c0b01007387 */ /* 0x0001e20000100800 */
[----:B------:R-:W-:-:S03]  /*26c0*/  LEA R10, P0, R16, R26, 0x1 ;  /* 0x0000001a100a7211 */ /* 0x000fc600078008ff */
[----:B------:R3:W5:Y:S01]  /*26d0*/  LDG.E.U16 R15, [R14.64] ;  /* 0x000000060e0f7981 */ /* 0x000762000c1e1500 */
[----:B0-----:R-:W-:-:S05]  /*26e0*/  IMAD.MOV.U32 R11, RZ, RZ, R16 ;  /* 0x000000ffff0b7224 */ /* 0x001fca00078e0010 */
[----:B------:R-:W-:-:S06]  /*26f0*/  LEA.HI.X.SX32 R11, R11, R27, 0x1, P0 ;  /* 0x0000001b0b0b7211 */ /* 0x000fcc00000f0eff */
[----:B------:R-:W5:Y:S01]  /*2700*/  LDG.E.U16 R11, [R10.64] ;  /* 0x000000060a0b7981 */ /* 0x000f62000c1e1500 */
[----:B------:R-:W-:-:S05]  /*2710*/  LEA R3, R0, R3, 0x1 ;  /* 0x0000000300037211 */ /* 0x000fca00078e08ff */
[----:B------:R-:W-:Y:S01]  /*2720*/  IMAD R23, R0, 0x2, R3 ;  /* 0x0000000200177824 */ /* 0x000fe200078e0203 */
[----:B----4-:R-:W-:-:S04]  /*2730*/  LEA R12, P1, R24, R26, 0x1 ;  /* 0x0000001a180c7211 */ /* 0x010fc800078208ff */
[----:B------:R-:W-:Y:S02]  /*2740*/  LEA R16, R0, R23, 0x1 ;  /* 0x0000001700107211 */ /* 0x000fe400078e08ff */
[----:B---3--:R-:W-:Y:S01]  /*2750*/  LEA R14, P0, R9, R26, 0x1 ;  /* 0x0000001a090e7211 */ /* 0x008fe200078008ff */
[----:B--2---:R0:W-:Y:S04]  /*2760*/  STL [R1+0x388], R13 ;  /* 0x0003880d01007387 */ /* 0x0041e80000100800 */
[----:B------:R1:W-:Y:S01]  /*2770*/  STL [R1+0x4c], R16 ;  /* 0x00004c1001007387 */ /* 0x0003e20000100800 */
[----:B0-----:R-:W-:-:S03]  /*2780*/  LEA.HI.X.SX32 R13, R24, R27, 0x1, P1 ;  /* 0x0000001b180d7211 */ /* 0x001fc600008f0eff */
[----:B------:R-:W2:Y:S01]  /*2790*/  LDL.LU R24, [R1+0x13ac] ;  /* 0x0013ac0001187983 */ /* 0x000ea20000300800 */
[----:B-1----:R-:W-:-:S03]  /*27a0*/  IMAD R16, R0, 0x2, R16 ;  /* 0x0000000200107824 */ /* 0x002fc600078e0210 */
[----:B-----5:R0:W-:Y:S04]  /*27b0*/  STL [R1+0x384], R15 ;  /* 0x0003840f01007387 */ /* 0x0201e80000100800 */
[----:B------:R1:W-:Y:S01]  /*27c0*/  STL [R1+0x1f8], R16 ;  /* 0x0001f81001007387 */ /* 0x0003e20000100800 */
[----:B0-----:R-:W-:-:S03]  /*27d0*/  LEA.HI.X.SX32 R15, R9, R27, 0x1, P0 ;  /* 0x0000001b090f7211 */ /* 0x001fc600000f0eff */
[----:B------:R-:W3:Y:S01]  /*27e0*/  LDL.LU R9, [R1+0x13a8] ;  /* 0x0013a80001097983 */ /* 0x000ee20000300800 */
[----:B-1----:R-:W-:-:S03]  /*27f0*/  IMAD R16, R0, 0x2, R16 ;  /* 0x0000000200107824 */ /* 0x002fc600078e0210 */
[----:B------:R-:W4:Y:S04]  /*2800*/  LDG.E.U16 R15, [R14.64] ;  /* 0x000000060e0f7981 */ /* 0x000f28000c1e1500 */
[----:B------:R-:W-:Y:S04]  /*2810*/  STL [R1+0x1c], R16 ;  /* 0x00001c1001007387 */ /* 0x000fe80000100800 */
[----:B------:R0:W-:Y:S04]  /*2820*/  STL [R1+0x380], R11 ;  /* 0x0003800b01007387 */ /* 0x0001e80000100800 */
[----:B0-----:R0:W5:Y:S01]  /*2830*/  LDG.E.U16 R11, [R12.64] ;  /* 0x000000060c0b7981 */ /* 0x001162000c1e1500 */
[----:B------:R-:W-:-:S05]  /*2840*/  LEA R10, R0, R16, 0x1 ;  /* 0x00000010000a7211 */ /* 0x000fca00078e08ff */
[----:B------:R-:W-:Y:S01]  /*2850*/  IMAD R16, R0, 0x2, R10 ;  /* 0x0000000200107824 */ /* 0x000fe200078e020a */
[----:B0-----:R-:W-:-:S04]  /*2860*/  LEA R12, P0, R29, R26, 0x1 ;  /* 0x0000001a1d0c7211 */ /* 0x001fc800078008ff */
[----:B------:R-:W-:Y:S01]  /*2870*/  LEA.HI.X.SX32 R13, R29, R27, 0x1, P0 ;  /* 0x0000001b1d0d7211 */ /* 0x000fe200000f0eff */
[----:B-----5:R-:W-:Y:S04]  /*2880*/  STL [R1+0x37c], R11 ;  /* 0x00037c0b01007387 */ /* 0x020fe80000100800 */
[----:B------:R0:W-:Y:S04]  /*2890*/  STL [R1+0xc], R10 ;  /* 0x00000c0a01007387 */ /* 0x0001e80000100800 */
[----:B------:R-:W5:Y:S04]  /*28a0*/  LDL.LU R29, [R1+0x13a4] ;  /* 0x0013a400011d7983 */ /* 0x000f680000300800 */
[----:B------:R1:W-:Y:S01]  /*28b0*/  STL [R1+0x48], R16 ;  /* 0x0000481001007387 */ /* 0x0003e20000100800 */
[----:B0-----:R-:W-:-:S03]  /*28c0*/  LEA R10, P1, R28, R26, 0x1 ;  /* 0x0000001a1c0a7211 */ /* 0x001fc600078208ff */
[----:B------:R0:W2:Y:S01]  /*28d0*/  LDG.E.U16 R12, [R12.64] ;  /* 0x000000060c0c7981 */ /* 0x0000a2000c1e1500 */
[----:B------:R-:W-:-:S03]  /*28e0*/  LEA.HI.X.SX32 R11, R28, R27, 0x1, P1 ;  /* 0x0000001b1c0b7211 */ /* 0x000fc600008f0eff */
[----:B------:R-:W2:Y:S01]  /*28f0*/  LDL.LU R28, [R1+0x13a0] ;  /* 0x0013a000011c7983 */ /* 0x000ea20000300800 */
[----:B-1----:R-:W-:-:S03]  /*2900*/  IMAD R16, R0, 0x2, R16 ;  /* 0x0000000200107824 */ /* 0x002fc600078e0210 */
[----:B----4-:R1:W-:Y:S04]  /*2910*/  STL [R1+0x378], R15 ;  /* 0x0003780f01007387 */ /* 0x0103e80000100800 */
[----:B------:R4:W-:Y:S01]  /*2920*/  STL [R1+0x5c], R16 ;  /* 0x00005c1001007387 */ /* 0x0009e20000100800 */
[----:B------:R-:W-:-:S03]  /*2930*/  LEA R14, P0, R25, R26, 0x1 ;  /* 0x0000001a190e7211 */ /* 0x000fc600078008ff */
[----:B------:R0:W2:Y:S04]  /*2940*/  LDG.E.U16 R10, [R10.64] ;  /* 0x000000060a0a7981 */ /* 0x0000a8000c1e1500 */
[----:B-1----:R-:W0:Y:S01]  /*2950*/  LDL.LU R15, [R1+0x8] ;  /* 0x00000800010f7983 */ /* 0x002e220000300800 */
[----:B----4-:R-:W-:Y:S01]  /*2960*/  LEA R16, R0, R16, 0x1 ;  /* 0x0000001000107211 */ /* 0x010fe200078e08ff */
[----:B0-----:R-:W-:Y:S01]  /*2970*/  IMAD.MOV.U32 R13, RZ, RZ, R15 ;  /* 0x000000ffff0d7224 */ /* 0x001fe200078e000f */
[----:B------:R-:W-:Y:S02]  /*2980*/  LEA.HI.X.SX32 R15, R25, R27, 0x1, P0 ;  /* 0x0000001b190f7211 */ /* 0x000fe400000f0eff */
[----:B------:R-:W4:Y:S04]  /*2990*/  LDL.LU R25, [R1+0x139c] ;  /* 0x00139c0001197983 */ /* 0x000f280000300800 */
[----:B------:R-:W3:Y:S01]  /*29a0*/  LDG.E.U16 R15, [R14.64] ;  /* 0x000000060e0f7981 */ /* 0x000ee2000c1e1500 */
[----:B------:R-:W-:-:S03]  /*29b0*/  MOV R11, R13 ;  /* 0x0000000d000b7202 */ /* 0x000fc60000000f00 */
[----:B------:R0:W-:Y:S02]  /*29c0*/  STL [R1+0x30], R16 ;  /* 0x0000301001007387 */ /* 0x0001e40000100800 */
[----:B------:R-:W-:Y:S02]  /*29d0*/  IMAD.MOV.U32 R13, RZ, RZ, R11 ;  /* 0x000000ffff0d7224 */ /* 0x000fe400078e000b */
[----:B--2---:R1:W-:Y:S01]  /*29e0*/  STL [R1+0x374], R12 ;  /* 0x0003740c01007387 */ /* 0x0043e20000100800 */
[----:B0-----:R-:W-:Y:S01]  /*29f0*/  IMAD R16, R0, 0x2, R16 ;  /* 0x0000000200107824 */ /* 0x001fe200078e0210 */
[----:B-1----:R-:W-:-:S04]  /*2a00*/  LEA R12, P0, R11, R26, 0x1 ;  /* 0x0000001a0b0c7211 */ /* 0x002fc800078008ff */
[----:B------:R0:W-:Y:S04]  /*2a10*/  STL [R1+0x2c], R16 ;  /* 0x00002c1001007387 */ /* 0x0001e80000100800 */
[----:B------:R1:W-:Y:S01]  /*2a20*/  STL [R1+0x370], R10 ;  /* 0x0003700a01007387 */ /* 0x0003e20000100800 */
[----:B------:R-:W-:Y:S01]  /*2a30*/  LEA.HI.X.SX32 R13, R13, R27, 0x1, P0 ;  /* 0x0000001b0d0d7211 */ /* 0x000fe200000f0eff */
[----:B0-----:R-:W-:-:S04]  /*2a40*/  IMAD R16, R0, 0x2, R16 ;  /* 0x0000000200107824 */ /* 0x001fc800078e0210 */
[----:B------:R0:W2:Y:S01]  /*2a50*/  LDG.E.U16 R12, [R12.64] ;  /* 0x000000060c0c7981 */ /* 0x0000a2000c1e1500 */
[----:B-1----:R-:W-:-:S03]  /*2a60*/  LEA R10, P1, R28, R26, 0x1 ;  /* 0x0000001a1c0a7211 */ /* 0x002fc600078208ff */
[----:B------:R1:W-:Y:S01]  /*2a70*/  STL [R1+0x44], R16 ;  /* 0x0000441001007387 */ /* 0x0003e20000100800 */
[----:B------:R-:W-:-:S05]  /*2a80*/  LEA.HI.X.SX32 R11, R28, R27, 0x1, P1 ;  /* 0x0000001b1c0b7211 */ /* 0x000fca00008f0eff */
[----:B0-----:R5:W2:Y:S01]  /*2a90*/  LDG.E.U16 R13, [R10.64] ;  /* 0x000000060a0d7981 */ /* 0x001aa2000c1e1500 */
[----:B-1----:R-:W-:-:S05]  /*2aa0*/  LEA R16, R0, R16, 0x1 ;  /* 0x0000001000107211 */ /* 0x002fca00078e08ff */
[----:B------:R-:W-:Y:S01]  /*2ab0*/  IMAD R28, R0, 0x2, R16 ;  /* 0x00000002001c7824 */ /* 0x000fe200078e0210 */
[----:B---3--:R-:W-:Y:S04]  /*2ac0*/  STL [R1+0x36c], R15 ;  /* 0x00036c0f01007387 */ /* 0x008fe80000100800 */
[----:B------:R0:W-:Y:S04]  /*2ad0*/  STL [R1+0x1ec], R16 ;  /* 0x0001ec1001007387 */ /* 0x0001e80000100800 */
[----:B0-----:R-:W3:Y:S01]  /*2ae0*/  LDL.LU R16, [R1+0x1398] ;  /* 0x0013980001107983 */ /* 0x001ee20000300800 */
[----:B----4-:R-:W-:-:S03]  /*2af0*/  LEA R14, P0, R25, R26, 0x1 ;  /* 0x0000001a190e7211 */ /* 0x010fc600078008ff */
[----:B------:R0:W-:Y:S01]  /*2b00*/  STL [R1+0x28], R28 ;  /* 0x0000281c01007387 */ /* 0x0001e20000100800 */
[----:B------:R-:W-:Y:S01]  /*2b10*/  LEA.HI.X.SX32 R15, R25, R27, 0x1, P0 ;  /* 0x0000001b190f7211 */ /* 0x000fe200000f0eff */
[----:B0-----:R-:W-:-:S05]  /*2b20*/  IMAD R28, R0, 0x2, R28 ;  /* 0x00000002001c7824 */ /* 0x001fca00078e021c */
[----:B------:R0:W-:Y:S01]  /*2b30*/  STL [R1+0x24], R28 ;  /* 0x0000241c01007387 */ /* 0x0001e20000100800 */
[----:B------:R-:W-:-:S03]  /*2b40*/  LEA R25, R0, R28, 0x1 ;  /* 0x0000001c00197211 */ /* 0x000fc600078e08ff */
[----:B0-----:R0:W4:Y:S01]  /*2b50*/  LDG.E.U16 R28, [R14.64] ;  /* 0x000000060e1c7981 */ /* 0x001122000c1e1500 */
[----:B-----5:R-:W-:-:S03]  /*2b60*/  LEA R10, P0, R29, R26, 0x1 ;  /* 0x0000001a1d0a7211 */ /* 0x020fc600078008ff */
[----:B--2---:R-:W-:Y:S01]  /*2b70*/  STL [R1+0x364], R13 ;  /* 0x0003640d01007387 */ /* 0x004fe20000100800 */
[----:B------:R-:W-:-:S03]  /*2b80*/  LEA.HI.X.SX32 R11, R29, R27, 0x1, P0 ;  /* 0x0000001b1d0b7211 */ /* 0x000fc600000f0eff */
[----:B------:R-:W-:Y:S04]  /*2b90*/  STL [R1+0x368], R12 ;  /* 0x0003680c01007387 */ /* 0x000fe80000100800 */
[----:B------:R1:W2:Y:S04]  /*2ba0*/  LDG.E.U16 R29, [R10.64] ;  /* 0x000000060a1d7981 */ /* 0x0002a8000c1e1500 */
[----:B------:R5:W-:Y:S01]  /*2bb0*/  STL [R1+0x40], R25 ;  /* 0x0000401901007387 */ /* 0x000be20000100800 */
[----:B0-----:R-:W-:Y:S01]  /*2bc0*/  LEA R14, P0, R9, R26, 0x1 ;  /* 0x0000001a090e7211 */ /* 0x001fe200078008ff */
[----:B-----5:R-:W-:-:S03]  /*2bd0*/  IMAD R25, R0, 0x2, R25 ;  /* 0x0000000200197824 */ /* 0x020fc600078e0219 */
[----:B------:R-:W-:Y:S02]  /*2be0*/  LEA.HI.X.SX32 R15, R9, R27, 0x1, P0 ;  /* 0x0000001b090f7211 */ /* 0x000fe400000f0eff */
[----:B------:R0:W-:Y:S01]  /*2bf0*/  STL [R1+0x1e4], R25 ;  /* 0x0001e41901007387 */ /* 0x0001e20000100800 */
[----:B-1----:R-:W-:Y:S01]  /*2c00*/  LEA R10, P0, R24, R26, 0x1 ;  /* 0x0000001a180a7211 */ /* 0x002fe200078008ff */
[----:B0-----:R-:W-:-:S05]  /*2c10*/  IMAD R25, R0, 0x2, R25 ;  /* 0x0000000200197824 */ /* 0x001fca00078e0219 */
[----:B------:R-:W-:Y:S01]  /*2c20*/  STL [R1+0x20], R25 ;  /* 0x0000201901007387 */ /* 0x000fe20000100800 */
[----:B------:R-:W-:-:S05]  /*2c30*/  LEA.HI.X.SX32 R11, R24, R27, 0x1, P0 ;  /* 0x0000001b180b7211 */ /* 0x000fca00000f0eff */
[----:B------:R0:W5:Y:S01]  /*2c40*/  LDG.E.U16 R24, [R10.64] ;  /* 0x000000060a187981 */ /* 0x000162000c1e1500 */
[----:B---3--:R-:W-:-:S04]  /*2c50*/  LEA R12, P1, R16, R26, 0x1 ;  /* 0x0000001a100c7211 */ /* 0x008fc800078208ff */
[----:B------:R-:W-:-:S05]  /*2c60*/  LEA.HI.X.SX32 R13, R16, R27, 0x1, P1 ;  /* 0x0000001b100d7211 */ /* 0x000fca00008f0eff */
[----:B------:R1:W3:Y:S02]  /*2c70*/  LDG.E.U16 R16, [R12.64] ;  /* 0x000000060c107981 */ /* 0x0002e4000c1e1500 */
[----:B-1----:R-:W-:-:S04]  /*2c80*/  LEA R12, P1, R19, R26, 0x1 ;  /* 0x0000001a130c7211 */ /* 0x002fc800078208ff */
[----:B------:R-:W-:-:S05]  /*2c90*/  LEA.HI.X.SX32 R13, R19, R27, 0x1, P1 ;  /* 0x0000001b130d7211 */ /* 0x000fca00008f0eff */
[----:B------:R1:W5:Y:S04]  /*2ca0*/  LDG.E.U16 R19, [R12.64] ;  /* 0x000000060c137981 */ /* 0x000368000c1e1500 */
[----:B----4-:R4:W-:Y:S04]  /*2cb0*/  STL [R1+0x360], R28 ;  /* 0x0003601c01007387 */ /* 0x0109e80000100800 */
[----:B----4-:R4:W5:Y:S01]  /*2cc0*/  LDG.E.U16 R28, [R14.64] ;  /* 0x000000060e1c7981 */ /* 0x010962000c1e1500 */
[----:B------:R-:W-:-:S05]  /*2cd0*/  LEA R25, R0, R25, 0x1 ;  /* 0x0000001900197211 */ /* 0x000fca00078e08ff */
[----:B------:R-:W-:-:S04]  /*2ce0*/  IMAD R9, R0, 0x2, R25 ;  /* 0x0000000200097824 */ /* 0x000fc800078e0219 */
[----:B------:R-:W-:-:S05]  /*2cf0*/  IMAD R9, R0, 0x2, R9 ;  /* 0x0000000200097824 */ /* 0x000fca00078e0209 */
[----:B------:R0:W-:Y:S04]  /*2d00*/  STL [R1+0x1e0], R9 ;  /* 0x0001e00901007387 */ /* 0x0001e80000100800 */
[----:B--2---:R2:W-:Y:S01]  /*2d10*/  STL [R1+0x35c], R29 ;  /* 0x00035c1d01007387 */ /* 0x0045e20000100800 */
[----:B0-----:R-:W-:-:S03]  /*2d20*/  LEA R9, R0, R9, 0x1 ;  /* 0x0000000900097211 */ /* 0x001fc600078e08ff */
[----:B--2---:R-:W2:Y:S04]  /*2d30*/  LDL.LU R29, [R1+0x58] ;  /* 0x00005800011d7983 */ /* 0x004ea80000300800 */
[----:B------:R-:W-:Y:S01]  /*2d40*/  STL [R1+0x14], R9 ;  /* 0x0000140901007387 */ /* 0x000fe20000100800 */
[----:B----4-:R-:W-:-:S04]  /*2d50*/  LEA R14, P0, R8, R26, 0x1 ;  /* 0x0000001a080e7211 */ /* 0x010fc800078008ff */
[----:B------:R-:W-:Y:S02]  /*2d60*/  LEA.HI.X.SX32 R15, R8, R27, 0x1, P0 ;  /* 0x0000001b080f7211 */ /* 0x000fe400000f0eff */
[-C--:B------:R-:W-:Y:S02]  /*2d70*/  LEA R8, P0, R21, R26.reuse, 0x1 ;  /* 0x0000001a15087211 */ /* 0x080fe400078008ff */
[----:B------:R-:W-:-:S04]  /*2d80*/  LEA R10, P1, R4, R26, 0x1 ;  /* 0x0000001a040a7211 */ /* 0x000fc800078208ff */
[----:B------:R-:W-:Y:S01]  /*2d90*/  LEA.HI.X.SX32 R11, R4, R27, 0x1, P1 ;  /* 0x0000001b040b7211 */ /* 0x000fe200008f0eff */
[----:B---3--:R0:W-:Y:S02]  /*2da0*/  STL [R1+0x358], R16 ;  /* 0x0003581001007387 */ /* 0x0081e40000100800 */
[----:B0-----:R-:W-:-:S05]  /*2db0*/  IMAD R16, R0, 0x2, R9 ;  /* 0x0000000200107824 */ /* 0x001fca00078e0209 */
[----:B------:R0:W-:Y:S02]  /*2dc0*/  STL [R1+0x18], R16 ;  /* 0x0000181001007387 */ /* 0x0001e40000100800 */
[----:B0-----:R-:W-:-:S05]  /*2dd0*/  IMAD R16, R0, 0x2, R16 ;  /* 0x0000000200107824 */ /* 0x001fca00078e0210 */
[----:B------:R0:W-:Y:S04]  /*2de0*/  STL [R1+0x38], R16 ;  /* 0x0000381001007387 */ /* 0x0001e80000100800 */
[----:B-----5:R3:W-:Y:S01]  /*2df0*/  STL [R1+0x354], R28 ;  /* 0x0003541c01007387 */ /* 0x0207e20000100800 */
[----:B0-----:R-:W-:Y:S02]  /*2e00*/  LEA R16, R0, R16, 0x1 ;  /* 0x0000001000107211 */ /* 0x001fe400078e08ff */
[----:B------:R-:W-:Y:S01]  /*2e10*/  LEA.HI.X.SX32 R9, R21, R27, 0x1, P0 ;  /* 0x0000001b15097211 */ /* 0x000fe200000f0eff */
[----:B---3--:R0:W3:Y:S04]  /*2e20*/  LDG.E.U16 R28, [R14.64] ;  /* 0x000000060e1c7981 */ /* 0x0080e8000c1e1500 */
[----:B------:R4:W-:Y:S01]  /*2e30*/  STL [R1+0x1d8], R16 ;  /* 0x0001d81001007387 */ /* 0x0009e20000100800 */
[----:B-1----:R-:W-:-:S03]  /*2e40*/  LEA R12, P0, R22, R26, 0x1 ;  /* 0x0000001a160c7211 */ /* 0x002fc600078008ff */
[----:B0-----:R0:W5:Y:S01]  /*2e50*/  LDG.E.U16 R15, [R8.64] ;  /* 0x00000006080f7981 */ /* 0x001162000c1e1500 */
[----:B----4-:R-:W-:-:S05]  /*2e60*/  IMAD R16, R0, 0x2, R16 ;  /* 0x0000000200107824 */ /* 0x010fca00078e0210 */
[----:B------:R-:W-:Y:S04]  /*2e70*/  STL [R1+0x10], R16 ;  /* 0x0000101001007387 */ /* 0x000fe80000100800 */
[----:B------:R1:W-:Y:S01]  /*2e80*/  STL [R1+0x350], R24 ;  /* 0x0003501801007387 */ /* 0x0003e20000100800 */
[----:B------:R-:W-:-:S05]  /*2e90*/  LEA.HI.X.SX32 R13, R22, R27, 0x1, P0 ;  /* 0x0000001b160d7211 */ /* 0x000fca00000f0eff */
[----:B------:R2:W4:Y:S04]  /*2ea0*/  LDG.E.U16 R22, [R12.64] ;  /* 0x000000060c167981 */ /* 0x000528000c1e1500 */
[----:B-1----:R-:W4:Y:S04]  /*2eb0*/  LDL.LU R24, [R1+0x54] ;  /* 0x0000540001187983 */ /* 0x002f280000300800 */
[----:B------:R1:W-:Y:S04]  /*2ec0*/  STL [R1+0x34c], R19 ;  /* 0x00034c1301007387 */ /* 0x0003e80000100800 */
[----:B-1----:R1:W4:Y:S01]  /*2ed0*/  LDG.E.U16 R19, [R10.64] ;  /* 0x000000060a137981 */ /* 0x002322000c1e1500 */
[----:B------:R-:W-:-:S05]  /*2ee0*/  IMAD R4, R0, 0x2, R16 ;  /* 0x0000000200047824 */ /* 0x000fca00078e0210 */
[C---:B------:R-:W-:Y:S01]  /*2ef0*/  LEA R14, R0.reuse, R4, 0x1 ;  /* 0x00000004000e7211 */ /* 0x040fe200078e08ff */
[----:B------:R-:W-:Y:S04]  /*2f00*/  STL [R1+0x8], R4 ;  /* 0x0000080401007387 */ /* 0x000fe80000100800 */
[----:B------:R1:W-:Y:S01]  /*2f10*/  STL [R1+0x34], R14 ;  /* 0x0000340e01007387 */ /* 0x0003e20000100800 */
[----:B0-----:R-:W-:Y:S01]  /*2f20*/  LEA R8, P0, R5, R26, 0x1 ;  /* 0x0000001a05087211 */ /* 0x001fe200078008ff */
[----:B-1----:R-:W-:-:S03]  /*2f30*/  IMAD R14, R0, 0x2, R14 ;  /* 0x00000002000e7824 */ /* 0x002fc600078e020e */
[----:B------:R-:W-:Y:S02]  /*2f40*/  LEA.HI.X.SX32 R9, R5, R27, 0x1, P0 ;  /* 0x0000001b05097211 */ /* 0x000fe400000f0eff */
[----:B------:R0:W-:Y:S01]  /*2f50*/  STL [R1+0x1d0], R14 ;  /* 0x0001d00e01007387 */ /* 0x0001e20000100800 */
[----:B------:R-:W-:-:S03]  /*2f60*/  LEA R4, P1, R2, R26, 0x1 ;  /* 0x0000001a02047211 */ /* 0x000fc600078208ff */
[----:B------:R1:W4:Y:S01]  /*2f70*/  LDG.E.U16 R21, [R8.64] ;  /* 0x0000000608157981 */ /* 0x000322000c1e1500 */
[----:B0-----:R-:W-:Y:S01]  /*2f80*/  IMAD R14, R0, 0x2, R14 ;  /* 0x00000002000e7824 */ /* 0x001fe200078e020e */
[----:B------:R-:W-:-:S04]  /*2f90*/  LEA.HI.X.SX32 R5, R2, R27, 0x1, P1 ;  /* 0x0000001b02057211 */ /* 0x000fc800008f0eff */
[----:B------:R-:W-:Y:S02]  /*2fa0*/  LEA R16, R0, R14, 0x1 ;  /* 0x0000000e00107211 */ /* 0x000fe400078e08ff */
[----:B------:R-:W-:-:S03]  /*2fb0*/  LEA R10, P0, R7, R26, 0x1 ;  /* 0x0000001a070a7211 */ /* 0x000fc600078008ff */
[C---:B------:R-:W-:Y:S01]  /*2fc0*/  IMAD R2, R0.reuse, 0x2, R16 ;  /* 0x0000000200027824 */ /* 0x040fe200078e0210 */
[----:B------:R-:W-:Y:S02]  /*2fd0*/  LEA.HI.X.SX32 R11, R7, R27, 0x1, P0 ;  /* 0x0000001b070b7211 */ /* 0x000fe400000f0eff */
[----:B------:R0:W4:Y:S01]  /*2fe0*/  LDG.E.U16 R7, [R4.64] ;  /* 0x0000000604077981 */ /* 0x000122000c1e1500 */
[----:B------:R-:W-:Y:S01]  /*2ff0*/  IMAD R2, R0, 0x2, R2 ;  /* 0x0000000200027824 */ /* 0x000fe200078e0202 */
[-C--:B--2---:R-:W-:Y:S02]  /*3000*/  LEA R12, P0, R29, R26.reuse, 0x1 ;  /* 0x0000001a1d0c7211 */ /* 0x084fe400078008ff */
[----:B------:R2:W-:Y:S01]  /*3010*/  STL [R1], R14 ;  /* 0x0000000e01007387 */ /* 0x0005e20000100800 */
[----:B0-----:R-:W-:-:S04]  /*3020*/  LEA R4, P1, R18, R26, 0x1 ;  /* 0x0000001a12047211 */ /* 0x001fc800078208ff */
[-C--:B------:R-:W-:Y:S02]  /*3030*/  LEA.HI.X.SX32 R5, R18, R27.reuse, 0x1, P1 ;  /* 0x0000001b12057211 */ /* 0x080fe400008f0eff */
[----:B------:R-:W-:Y:S02]  /*3040*/  LEA R18, R0, R2, 0x1 ;  /* 0x0000000200127211 */ /* 0x000fe400078e08ff */
[----:B------:R-:W-:Y:S02]  /*3050*/  LEA.HI.X.SX32 R13, R29, R27, 0x1, P0 ;  /* 0x0000001b1d0d7211 */ /* 0x000fe400000f0eff */
[----:B-1----:R-:W-:-:S03]  /*3060*/  LEA R8, P0, R20, R26, 0x1 ;  /* 0x0000001a14087211 */ /* 0x002fc600078008ff */
[----:B--2---:R0:W2:Y:S01]  /*3070*/  LDG.E.U16 R14, [R12.64] ;  /* 0x000000060c0e7981 */ /* 0x0040a2000c1e1500 */
[----:B------:R-:W-:-:S03]  /*3080*/  LEA.HI.X.SX32 R9, R20, R27, 0x1, P0 ;  /* 0x0000001b14097211 */ /* 0x000fc600000f0eff */
[----:B0-----:R0:W2:Y:S04]  /*3090*/  LDG.E.U16 R13, [R4.64] ;  /* 0x00000006040d7981 */ /* 0x0010a8000c1e1500 */
[----:B------:R1:W2:Y:S04]  /*30a0*/  LDG.E.U16 R12, [R8.64] ;  /* 0x00000006080c7981 */ /* 0x0002a8000c1e1500 */
[----:B---3--:R3:W-:Y:S04]  /*30b0*/  STL [R1+0x348], R28 ;  /* 0x0003481c01007387 */ /* 0x0087e80000100800 */
[----:B---3--:R-:W3:Y:S04]  /*30c0*/  LDL.LU R28, [R1+0x50] ;  /* 0x00005000011c7983 */ /* 0x008ee80000300800 */
[----:B------:R-:W-:Y:S04]  /*30d0*/  STL [R1+0x1384], R16 ;  /* 0x0013841001007387 */ /* 0x000fe80000100800 */
[----:B-----5:R5:W-:Y:S04]  /*30e0*/  STL [R1+0x344], R15 ;  /* 0x0003440f01007387 */ /* 0x020be80000100800 */
[----:B------:R-:W-:Y:S04]  /*30f0*/  STL [R1+0x1c8], R2 ;  /* 0x0001c80201007387 */ /* 0x000fe80000100800 */
[----:B-----5:R5:W2:Y:S04]  /*3100*/  LDG.E.U16 R15, [R10.64] ;  /* 0x000000060a0f7981 */ /* 0x020aa8000c1e1500 */
[----:B----4-:R4:W-:Y:S04]  /*3110*/  STL [R1+0x340], R19 ;  /* 0x0003401301007387 */ /* 0x0109e80000100800 */
[----:B------:R-:W-:Y:S01]  /*3120*/  STL [R1+0x137c], R18 ;  /* 0x00137c1201007387 */ /* 0x000fe20000100800 */
[----:B----4-:R-:W-:-:S04]  /*3130*/  IMAD R19, R0, 0x2, R18 ;  /* 0x0000000200137824 */ /* 0x010fc800078e0212 */
[----:B------:R-:W-:Y:S01]  /*3140*/  IMAD R29, R0, 0x2, R19 ;  /* 0x00000002001d7824 */ /* 0x000fe200078e0213 */
[----:B------:R-:W-:Y:S04]  /*3150*/  STL [R1+0x1378], R19 ;  /* 0x0013781301007387 */ /* 0x000fe80000100800 */
[----:B------:R-:W-:Y:S04]  /*3160*/  STL [R1+0x33c], R22 ;  /* 0x00033c1601007387 */ /* 0x000fe80000100800 */
[----:B------:R-:W-:Y:S04]  /*3170*/  STL [R1+0x1380], R29 ;  /* 0x0013801d01007387 */ /* 0x000fe80000100800 */
[----:B------:R-:W4:Y:S01]  /*3180*/  LDL.LU R16, [R1+0x4c] ;  /* 0x00004c0001107983 */ /* 0x000f220000300800 */
[----:B-----5:R-:W-:-:S04]  /*3190*/  LEA R10, P0, R24, R26, 0x1 ;  /* 0x0000001a180a7211 */ /* 0x020fc800078008ff */
[----:B------:R-:W-:Y:S01]  /*31a0*/  LEA.HI.X.SX32 R11, R24, R27, 0x1, P0 ;  /* 0x0000001b180b7211 */ /* 0x000fe200000f0eff */
[----:B------:R5:W-:Y:S01]  /*31b0*/  STL [R1+0x338], R21 ;  /* 0x0003381501007387 */ /* 0x000be20000100800 */
[CC--:B0-----:R-:W-:Y:S02]  /*31c0*/  LEA R4, P1, R17.reuse, R26.reuse, 0x1 ;  /* 0x0000001a11047211 */ /* 0x0c1fe400078208ff */
[C---:B------:R-:W-:Y:S02]  /*31d0*/  LEA R2, R0.reuse, R29, 0x1 ;  /* 0x0000001d00027211 */ /* 0x040fe400078e08ff */
[----:B------:R-:W-:Y:S01]  /*31e0*/  LEA.HI.X.SX32 R5, R17, R27, 0x1, P1 ;  /* 0x0000001b11057211 */ /* 0x000fe200008f0eff */
[----:B-----5:R0:W5:Y:S02]  /*31f0*/  LDG.E.U16 R21, [R10.64] ;  /* 0x000000060a157981 */ /* 0x020164000c1e1500 */
[----:B------:R-:W-:Y:S02]  /*3200*/  IMAD R17, R0, 0x2, R2 ;  /* 0x0000000200117824 */ /* 0x000fe400078e0202 */
[----:B------:R0:W-:Y:S01]  /*3210*/  STL [R1+0x1c4], R2 ;  /* 0x0001c40201007387 */ /* 0x0001e20000100800 */
[----:B-1----:R-:W-:-:S03]  /*3220*/  LEA R8, P0, R6, R26, 0x1 ;  /* 0x0000001a06087211 */ /* 0x002fc600078008ff */
[----:B------:R1:W5:Y:S04]  /*3230*/  LDG.E.U16 R20, [R4.64] ;  /* 0x0000000604147981 */ /* 0x000368000c1e1500 */
[----:B------:R-:W5:Y:S01]  /*3240*/  LDL.LU R22, [R1+0x1c] ;  /* 0x00001c0001167983 */ /* 0x000f620000300800 */
[----:B0-----:R-:W-:-:S03]  /*3250*/  IMAD R2, R0, 0x2, R17 ;  /* 0x0000000200027824 */ /* 0x001fc600078e0211 */
[----:B------:R0:W-:Y:S01]  /*3260*/  STL [R1+0x334], R7 ;  /* 0x0003340701007387 */ /* 0x0001e20000100800 */
[----:B------:R-:W-:Y:S02]  /*3270*/  LEA.HI.X.SX32 R9, R6, R27, 0x1, P0 ;  /* 0x0000001b06097211 */ /* 0x000fe400000f0eff */
[C---:B-1----:R-:W-:Y:S01]  /*3280*/  LEA R4, R0.reuse, R2, 0x1 ;  /* 0x0000000200047211 */ /* 0x042fe200078e08ff */
[----:B------:R-:W5:Y:S04]  /*3290*/  LDL.LU R24, [R1+0xc] ;  /* 0x00000c0001187983 */ /* 0x000f680000300800 */
[----:B------:R-:W-:Y:S01]  /*32a0*/  STL [R1+0x1388], R17 ;  /* 0x0013881101007387 */ /* 0x000fe20000100800 */
[----:B------:R-:W-:Y:S01]  /*32b0*/  IMAD R5, R0, 0x2, R4 ;  /* 0x0000000200057824 */ /* 0x000fe200078e0204 */
[----:B------:R-:W-:-:S02]  /*32c0*/  LEA R10, P1, R3, R26, 0x1 ;  /* 0x0000001a030a7211 */ /* 0x000fc400078208ff */
[----:B------:R1:W5:Y:S02]  /*32d0*/  LDG.E.U16 R18, [R8.64] ;  /* 0x0000000608127981 */ /* 0x000364000c1e1500 */
[----:B------:R-:W-:Y:S01]  /*32e0*/  LEA.HI.X.SX32 R11, R3, R27, 0x1, P1 ;  /* 0x0000001b030b7211 */ /* 0x000fe200008f0eff */
[----:B-1----:R-:W-:Y:S01]  /*32f0*/  IMAD R8, R0, 0x2, R5 ;  /* 0x0000000200087824 */ /* 0x002fe200078e0205 */
[----:B---3--:R-:W-:-:S04]  /*3300*/  LEA R6, P0, R28, R26, 0x1 ;  /* 0x0000001a1c067211 */ /* 0x008fc800078008ff */
[----:B0-----:R-:W-:Y:S01]  /*3310*/  LEA.HI.X.SX32 R7, R28, R27, 0x1, P0 ;  /* 0x0000001b1c077211 */ /* 0x001fe200000f0eff */
[----:B--2---:R-:W-:Y:S04]  /*3320*/  STL [R1+0x330], R15 ;  /* 0x0003300f01007387 */ /* 0x004fe80000100800 */
[----:B------:R0:W-:Y:S04]  /*3330*/  STL [R1+0x138c], R2 ;  /* 0x00138c0201007387 */ /* 0x0001e80000100800 */
[----:B0-----:R-:W2:Y:S04]  /*3340*/  LDL.LU R2, [R1+0x48] ;  /* 0x0000480001027983 */ /* 0x001ea80000300800 */
[----:B------:R0:W-:Y:S04]  /*3350*/  STL [R1+0x32c], R14 ;  /* 0x00032c0e01007387 */ /* 0x0001e80000100800 */
[----:B------:R-:W3:Y:S04]  /*3360*/  LDL.LU R17, [R1+0x30] ;  /* 0x0000300001117983 */ /* 0x000ee80000300800 */
[----:B------:R1:W-:Y:S01]  /*3370*/  STL [R1+0x1390], R4 ;  /* 0x0013900401007387 */ /* 0x0003e20000100800 */
[----:B0-----:R-:W-:-:S03]  /*3380*/  LEA R14, P0, R23, R26, 0x1 ;  /* 0x0000001a170e7211 */ /* 0x001fc600078008ff */
[----:B------:R-:W-:Y:S01]  /*3390*/  STL [R1+0x328], R13 ;  /* 0x0003280d01007387 */ /* 0x000fe20000100800 */
[----:B------:R-:W-:-:S03]  /*33a0*/  LEA.HI.X.SX32 R15, R23, R27, 0x1, P0 ;  /* 0x0000001b170f7211 */ /* 0x000fc600000f0eff */
[----:B------:R-:W-:Y:S04]  /*33b0*/  STL [R1+0x1b8], R5 ;  /* 0x0001b80501007387 */ /* 0x000fe80000100800 */
[----:B------:R-:W3:Y:S04]  /*33c0*/  LDL.LU R28, [R1+0x2c] ;  /* 0x00002c00011c7983 */ /* 0x000ee80000300800 */
[----:B------:R4:W-:Y:S04]  /*33d0*/  STL [R1+0x324], R12 ;  /* 0x0003240c01007387 */ /* 0x0009e80000100800 */
[----:B-1----:R0:W3:Y:S04]  /*33e0*/  LDG.E.U16 R4, [R6.64] ;  /* 0x0000000606047981 */ /* 0x0020e8000c1e1500 */
[----:B------:R1:W3:Y:S01]  /*33f0*/  LDG.E.U16 R9, [R14.64] ;  /* 0x000000060e097981 */ /* 0x0002e2000c1e1500 */
[----:B----4-:R-:W-:-:S03]  /*3400*/  LEA R12, P0, R16, R26, 0x1 ;  /* 0x0000001a100c7211 */ /* 0x010fc600078008ff */
[----:B0-----:R0:W4:Y:S01]  /*3410*/  LDG.E.U16 R7, [R10.64] ;  /* 0x000000060a077981 */ /* 0x001122000c1e1500 */
[----:B------:R-:W-:-:S05]  /*3420*/  LEA.HI.X.SX32 R13, R16, R27, 0x1, P0 ;  /* 0x0000001b100d7211 */ /* 0x000fca00000f0eff */
[----:B------:R2:W4:Y:S04]  /*3430*/  LDG.E.U16 R23, [R12.64] ;  /* 0x000000060c177981 */ /* 0x000528000c1e1500 */
[----:B------:R-:W-:Y:S04]  /*3440*/  STL [R1+0x1394], R8 ;  /* 0x0013940801007387 */ /* 0x000fe80000100800 */
[----:B------:R-:W4:Y:S04]  /*3450*/  LDL.LU R29, [R1+0x44] ;  /* 0x00004400011d7983 */ /* 0x000f280000300800 */
[----:B------:R-:W4:Y:S01]  /*3460*/  LDL.LU R19, [R1+0x28] ;  /* 0x0000280001137983 */ /* 0x000f220000300800 */
[----:B------:R-:W-:-:S03]  /*3470*/  LEA R6, R0, R8, 0x1 ;  /* 0x0000000800067211 */ /* 0x000fc600078e08ff */
[----:B-----5:R5:W-:Y:S04]  /*3480*/  STL [R1+0x320], R21 ;  /* 0x0003201501007387 */ /* 0x020be80000100800 */
[----:B------:R-:W4:Y:S01]  /*3490*/  LDL.LU R16, [R1+0x24] ;  /* 0x0000240001107983 */ /* 0x000f220000300800 */
[----:B-----5:R-:W-:-:S04]  /*34a0*/  IMAD R21, R0, 0x2, R6 ;  /* 0x0000000200157824 */ /* 0x020fc800078e0206 */
[----:B------:R-:W-:Y:S01]  /*34b0*/  IMAD R3, R0, 0x2, R21 ;  /* 0x0000000200037824 */ /* 0x000fe200078e0215 */
[----:B------:R5:W-:Y:S01]  /*34c0*/  STL [R1+0x31c], R20 ;  /* 0x00031c1401007387 */ /* 0x000be20000100800 */
[----:B-1----:R-:W-:-:S03]  /*34d0*/  LEA R14, P0, R24, R26, 0x1 ;  /* 0x0000001a180e7211 */ /* 0x002fc600078008ff */
[----:B-----5:R-:W-:Y:S02]  /*34e0*/  LEA R20, R0, R3, 0x1 ;  /* 0x0000000300147211 */ /* 0x020fe400078e08ff */
[----:B0-----:R-:W-:-:S03]  /*34f0*/  LEA R10, P1, R22, R26, 0x1 ;  /* 0x0000001a160a7211 */ /* 0x001fc600078208ff */
[----:B------:R-:W-:Y:S01]  /*3500*/  IMAD R5, R0, 0x2, R20 ;  /* 0x0000000200057824 */ /* 0x000fe200078e0214 */
[----:B------:R-:W-:-:S03]  /*3510*/  LEA.HI.X.SX32 R15, R24, R27, 0x1, P0 ;  /* 0x0000001b180f7211 */ /* 0x000fc600000f0eff */
[----:B------:R-:W-:Y:S01]  /*3520*/  IMAD R24, R0, 0x2, R5 ;  /* 0x0000000200187824 */ /* 0x000fe200078e0205 */
[----:B------:R-:W-:Y:S01]  /*3530*/  LEA.HI.X.SX32 R11, R22, R27, 0x1, P1 ;  /* 0x0000001b160b7211 */ /* 0x000fe200008f0eff */
[----:B------:R-:W-:Y:S04]  /*3540*/  STL [R1+0x1b0], R3 ;  /* 0x0001b00301007387 */ /* 0x000fe80000100800 */
[----:B------:R0:W-:Y:S04]  /*3550*/  STL [R1+0x318], R18 ;  /* 0x0003181201007387 */ /* 0x0001e80000100800 */
[----:B------:R3:W5:Y:S04]  /*3560*/  LDG.E.U16 R8, [R10.64] ;  /* 0x000000060a087981 */ /* 0x000768000c1e1500 */
[----:B0-----:R-:W5:Y:S04]  /*3570*/  LDL.LU R18, [R1+0x40] ;  /* 0x0000400001127983 */ /* 0x001f680000300800 */
[----:B------:R-:W5:Y:S01]  /*3580*/  LDL.LU R22, [R1+0x20] ;  /* 0x0000200001167983 */ /* 0x000f620000300800 */
[----:B--2---:R-:W-:-:S04]  /*3590*/  LEA R12, P0, R2, R26, 0x1 ;  /* 0x0000001a020c7211 */ /* 0x004fc800078008ff */
[----:B------:R-:W-:Y:S02]  /*35a0*/  LEA.HI.X.SX32 R13, R2, R27, 0x1, P0 ;  /* 0x0000001b020d7211 */ /* 0x000fe400000f0eff */
[----:B------:R-:W-:Y:S02]  /*35b0*/  LEA R2, R0, R24, 0x1 ;  /* 0x0000001800027211 */ /* 0x000fe400078e08ff */
[----:B---3--:R-:W-:-:S04]  /*35c0*/  LEA R10, P1, R17, R26, 0x1 ;  /* 0x0000001a110a7211 */ /* 0x008fc800078208ff */
[----:B------:R-:W-:Y:S01]  /*35d0*/  LEA.HI.X.SX32 R11, R17, R27, 0x1, P1 ;  /* 0x0000001b110b7211 */ /* 0x000fe200008f0eff */
[----:B------:R0:W-:Y:S04]  /*35e0*/  STL [R1+0x314], R4 ;  /* 0x0003140401007387 */ /* 0x0001e80000100800 */
[----:B------:R-:W-:Y:S04]  /*35f0*/  STL [R1+0x130], R2 ;  /* 0x0001300201007387 */ /* 0x000fe80000100800 */
[----:B0-----:R0:W2:Y:S04]  /*3600*/  LDG.E.U16 R4, [R14.64] ;  /* 0x000000060e047981 */ /* 0x0010a8000c1e1500 */
[----:B----4-:R-:W-:Y:S04]  /*3610*/  STL [R1+0x310], R7 ;  /* 0x0003100701007387 */ /* 0x010fe80000100800 */
[----:B------:R1:W-:Y:S01]  /*3620*/  STL [R1+0x30c], R9 ;  /* 0x00030c0901007387 */ /* 0x0003e20000100800 */
[----:B0-----:R-:W-:-:S03]  /*3630*/  LEA R14, P0, R28, R26, 0x1 ;  /* 0x0000001a1c0e7211 */ /* 0x001fc600078008ff */
[----:B------:R0:W-:Y:S04]  /*3640*/  STL [R1+0x308], R23 ;  /* 0x0003081701007387 */ /* 0x0001e80000100800 */
[----:B-1----:R1:W3:Y:S01]  /*3650*/  LDG.E.U16 R9, [R12.64] ;  /* 0x000000060c097981 */ /* 0x0022e2000c1e1500 */
[----:B------:R-:W-:-:S03]  /*3660*/  LEA.HI.X.SX32 R15, R28, R27, 0x1, P0 ;  /* 0x0000001b1c0f7211 */ /* 0x000fc600000f0eff */
[----:B0-----:R0:W4:Y:S04]  /*3670*/  LDG.E.U16 R23, [R10.64] ;  /* 0x000000060a177981 */ /* 0x001128000c1e1500 */
[----:B------:R0:W4:Y:S01]  /*3680*/  LDG.E.U16 R17, [R14.64] ;  /* 0x000000060e117981 */ /* 0x000122000c1e1500 */
[-C--:B-1----:R-:W-:Y:S02]  /*3690*/  LEA R12, P1, R19, R26.reuse, 0x1 ;  /* 0x0000001a130c7211 */ /* 0x082fe400078208ff */
[----:B0-----:R-:W-:-:S04]  /*36a0*/  LEA R10, P0, R29, R26, 0x1 ;  /* 0x0000001a1d0a7211 */ /* 0x001fc800078008ff */
[-C--:B------:R-:W-:Y:S02]  /*36b0*/  LEA.HI.X.SX32 R11, R29, R27.reuse, 0x1, P0 ;  /* 0x0000001b1d0b7211 */ /* 0x080fe400000f0eff */
[----:B------:R-:W-:-:S03]  /*36c0*/  LEA.HI.X.SX32 R13, R19, R27, 0x1, P1 ;  /* 0x0000001b130d7211 */ /* 0x000fc600008f0eff */
[----:B------:R0:W4:Y:S01]  /*36d0*/  LDG.E.U16 R19, [R10.64] ;  /* 0x000000060a137981 */ /* 0x000122000c1e1500 */
[----:B------:R-:W-:Y:S01]  /*36e0*/  IMAD R7, R0, 0x2, R2 ;  /* 0x0000000200077824 */ /* 0x000fe200078e0202 */
[----:B------:R-:W-:Y:S02]  /*36f0*/  LEA R14, P0, R16, R26, 0x1 ;  /* 0x0000001a100e7211 */ /* 0x000fe400078008ff */
[----:B------:R1:W4:Y:S01]  /*3700*/  LDG.E.U16 R29, [R12.64] ;  /* 0x000000060c1d7981 */ /* 0x000322000c1e1500 */
[----:B------:R-:W-:-:S05]  /*3710*/  IMAD R3, R0, 0x2, R7 ;  /* 0x0000000200037824 */ /* 0x000fca00078e0207 */
[----:B------:R-:W-:-:S05]  /*3720*/  LEA R28, R0, R3, 0x1 ;  /* 0x00000003001c7211 */ /* 0x000fca00078e08ff */
[----:B------:R-:W-:Y:S01]  /*3730*/  IMAD R2, R0, 0x2, R28 ;  /* 0x0000000200027824 */ /* 0x000fe200078e021c */
[----:B-----5:R5:W-:Y:S04]  /*3740*/  STL [R1+0x304], R8 ;  /* 0x0003040801007387 */ /* 0x020be80000100800 */
[----:B-----5:R-:W5:Y:S01]  /*3750*/  LDL.LU R8, [R1+0x14] ;  /* 0x0000140001087983 */ /* 0x020f620000300800 */
[----:B------:R-:W-:Y:S02]  /*3760*/  LEA.HI.X.SX32 R15, R16, R27, 0x1, P0 ;  /* 0x0000001b100f7211 */ /* 0x000fe400000f0eff */
[----:B0-----:R-:W-:-:S04]  /*3770*/  LEA R10, P0, R18, R26, 0x1 ;  /* 0x0000001a120a7211 */ /* 0x001fc800078008ff */
[----:B------:R-:W-:-:S06]  /*3780*/  LEA.HI.X.SX32 R11, R18, R27, 0x1, P0 ;  /* 0x0000001b120b7211 */ /* 0x000fcc00000f0eff */
[----:B------:R-:W5:Y:S04]  /*3790*/  LDG.E.U16 R11, [R10.64] ;  /* 0x000000060a0b7981 */ /* 0x000f68000c1e1500 */
[----:B--2---:R0:W-:Y:S04]  /*37a0*/  STL [R1+0x300], R4 ;  /* 0x0003000401007387 */ /* 0x0041e80000100800 */
[----:B0-----:R-:W2:Y:S04]  /*37b0*/  LDL.LU R4, [R1+0x18] ;  /* 0x0000180001047983 */ /* 0x001ea80000300800 */
[----:B------:R-:W-:Y:S04]  /*37c0*/  STL [R1+0x140], R2 ;  /* 0x0001400201007387 */ /* 0x000fe80000100800 */
[----:B---3--:R0:W-:Y:S04]  /*37d0*/  STL [R1+0x2fc], R9 ;  /* 0x0002fc0901007387 */ /* 0x0081e80000100800 */
[----:B----4-:R3:W-:Y:S01]  /*37e0*/  STL [R1+0x2f8], R23 ;  /* 0x0002f81701007387 */ /* 0x0107e20000100800 */
[----:B0-----:R-:W-:-:S03]  /*37f0*/  IMAD R9, R0, 0x2, R2 ;  /* 0x0000000200097824 */ /* 0x001fc600078e0202 */
[----:B------:R-:W4:Y:S02]  /*3800*/  LDL.LU R2, [R1+0x38] ;  /* 0x0000380001027983 */ /* 0x000f240000300800 */
[C---:B---3--:R-:W-:Y:S02]  /*3810*/  LEA R23, R0.reuse, R9, 0x1 ;  /* 0x0000000900177211 */ /* 0x048fe400078e08ff */
[----:B------:R0:W-:Y:S03]  /*3820*/  STL [R1+0x2f4], R17 ;  /* 0x0002f41101007387 */ /* 0x0001e60000100800 */
[----:B------:R-:W-:-:S04]  /*3830*/  IMAD R16, R0, 0x2, R23 ;  /* 0x0000000200107824 */ /* 0x000fc800078e0217 */
[----:B------:R-:W-:Y:S01]  /*3840*/  IMAD R18, R0, 0x2, R16 ;  /* 0x0000000200127824 */ /* 0x000fe200078e0210 */
[----:B0-----:R-:W3:Y:S04]  /*3850*/  LDL.LU R17, [R1+0x10] ;  /* 0x0000100001117983 */ /* 0x001ee80000300800 */
[----:B------:R0:W-:Y:S04]  /*3860*/  STL [R1+0xc], R16 ;  /* 0x00000c1001007387 */ /* 0x0001e80000100800 */
[----:B0-----:R-:W2:Y:S04]  /*3870*/  LDL.LU R16, [R1+0x8] ;  /* 0x0000080001107983 */ /* 0x001ea80000300800 */
[----:B------:R0:W-:Y:S04]  /*3880*/  STL [R1+0x2f0], R19 ;  /* 0x0002f01301007387 */ /* 0x0001e80000100800 */
[----:B0-----:R0:W2:Y:S01]  /*3890*/  LDG.E.U16 R19, [R14.64] ;  /* 0x000000060e137981 */ /* 0x0010a2000c1e1500 */
[----:B-1----:R-:W-:-:S03]  /*38a0*/  LEA R12, P1, R22, R26, 0x1 ;  /* 0x0000001a160c7211 */ /* 0x002fc600078208ff */
[----:B------:R-:W-:Y:S01]  /*38b0*/  STL [R1+0x134], R18 ;  /* 0x0001341201007387 */ /* 0x000fe20000100800 */
[----:B------:R-:W-:Y:S02]  /*38c0*/  LEA.HI.X.SX32 R13, R22, R27, 0x1, P1 ;  /* 0x0000001b160d7211 */ /* 0x000fe400008f0eff */
[----:B------:R-:W-:Y:S01]  /*38d0*/  LEA R22, R0, R18, 0x1 ;  /* 0x0000001200167211 */ /* 0x000fe200078e08ff */
[----:B------:R1:W-:Y:S01]  /*38e0*/  STL [R1+0x2ec], R29 ;  /* 0x0002ec1d01007387 */ /* 0x0003e20000100800 */
[----:B0-----:R-:W-:-:S03]  /*38f0*/  LEA R14, P0, R25, R26, 0x1 ;  /* 0x0000001a190e7211 */ /* 0x001fc600078008ff */
[----:B------:R-:W3:Y:S01]  /*3900*/  LDG.E.U16 R13, [R12.64] ;  /* 0x000000060c0d7981 */ /* 0x000ee2000c1e1500 */
[----:B------:R-:W-:-:S03]  /*3910*/  LEA.HI.X.SX32 R15, R25, R27, 0x1, P0 ;  /* 0x0000001b190f7211 */ /* 0x000fc600000f0eff */
[----:B-1----:R-:W3:Y:S04]  /*3920*/  LDL.LU R29, [R1+0x34] ;  /* 0x00003400011d7983 */ /* 0x002ee80000300800 */
[----:B------:R-:W3:Y:S04]  /*3930*/  LDL.LU R18, [R1] ;  /* 0x0000000001127983 */ /* 0x000ee80000300800 */
[----:B------:R0:W3:Y:S04]  /*3940*/  LDG.E.U16 R15, [R14.64] ;  /* 0x000000060e0f7981 */ /* 0x0000e8000c1e1500 */
[----:B--2---:R1:W-:Y:S04]  /*3950*/  STL [R1+0x2e8], R19 ;  /* 0x0002e81301007387 */ /* 0x0043e80000100800 */
[----:B-----5:R2:W-:Y:S01]  /*3960*/  STL [R1+0x2e4], R11 ;  /* 0x0002e40b01007387 */ /* 0x0205e20000100800 */
[----:B-1----:R-:W-:-:S05]  /*3970*/  IMAD R19, R0, 0x2, R25 ;  /* 0x0000000200137824 */ /* 0x002fca00078e0219 */
[----:B------:R-:W-:Y:S02]  /*3980*/  LEA R10, P0, R19, R26, 0x1 ;  /* 0x0000001a130a7211 */ /* 0x000fe400078008ff */
[----:B--2---:R-:W-:-:S04]  /*3990*/  MOV R11, R19 ;  /* 0x00000013000b7202 */ /* 0x004fc80000000f00 */
[----:B------:R-:W-:-:S06]  /*39a0*/  LEA.HI.X.SX32 R11, R11, R27, 0x1, P0 ;  /* 0x0000001b0b0b7211 */ /* 0x000fcc00000f0eff */
[----:B------:R-:W2:Y:S01]  /*39b0*/  LDG.E.U16 R11, [R10.64] ;  /* 0x000000060a0b7981 */ /* 0x000ea2000c1e1500 */
[----:B------:R-:W-:-:S04]  /*39c0*/  IMAD R25, R0, 0x2, R22 ;  /* 0x0000000200197824 */ /* 0x000fc800078e0216 */
[----:B------:R-:W-:Y:S01]  /*39d0*/  IMAD R19, R0, 0x2, R25 ;  /* 0x0000000200137824 */ /* 0x000fe200078e0219 */
[----:B---3--:R1:W-:Y:S01]  /*39e0*/  STL [R1+0x2e0], R13 ;  /* 0x0002e00d01007387 */ /* 0x0083e20000100800 */
[----:B------:R-:W-:-:S03]  /*39f0*/  LEA R12, P1, R8, R26, 0x1 ;  /* 0x0000001a080c7211 */ /* 0x000fc600078208ff */
[----:B------:R3:W-:Y:S01]  /*3a00*/  STL [R1+0x1c], R19 ;  /* 0x00001c1301007387 */ /* 0x0007e20000100800 */
[----:B0-----:R-:W-:Y:S02]  /*3a10*/  LEA R14, P0, R4, R26, 0x1 ;  /* 0x0000001a040e7211 */ /* 0x001fe400078008ff */
[----:B-1----:R-:W-:Y:S02]  /*3a20*/  LEA.HI.X.SX32 R13, R8, R27, 0x1, P1 ;  /* 0x0000001b080d7211 */ /* 0x002fe400008f0eff */
[----:B------:R-:W5:Y:S01]  /*3a30*/  LDL.LU R8, [R1+0x1394] ;  /* 0x0013940001087983 */ /* 0x000f620000300800 */
[----:B---3--:R-:W-:-:S03]  /*3a40*/  IMAD R19, R0, 0x2, R19 ;  /* 0x0000000200137824 */ /* 0x008fc600078e0213 */
[----:B------:R0:W-:Y:S04]  /*3a50*/  STL [R1+0x2dc], R15 ;  /* 0x0002dc0f01007387 */ /* 0x0001e80000100800 */
[----:B------:R1:W-:Y:S01]  /*3a60*/  STL [R1+0x138], R19 ;  /* 0x0001381301007387 */ /* 0x0003e20000100800 */
[----:B0-----:R-:W-:-:S03]  /*3a70*/  LEA.HI.X.SX32 R15, R4, R27, 0x1, P0 ;  /* 0x0000001b040f7211 */ /* 0x001fc600000f0eff */
[----:B------:R-:W3:Y:S01]  /*3a80*/  LDL.LU R4, [R1+0x1390] ;  /* 0x0013900001047983 */ /* 0x000ee20000300800 */
[----:B-1----:R-:W-:-:S03]  /*3a90*/  LEA R19, R0, R19, 0x1 ;  /* 0x0000001300137211 */ /* 0x002fc600078e08ff */
[----:B------:R0:W3:Y:S04]  /*3aa0*/  LDG.E.U16 R15, [R14.64] ;  /* 0x000000060e0f7981 */ /* 0x0000e8000c1e1500 */
[----:B------:R-:W-:Y:S04]  /*3ab0*/  STL [R1+0x14], R19 ;  /* 0x0000141301007387 */ /* 0x000fe80000100800 */
[----:B--2---:R1:W-:Y:S04]  /*3ac0*/  STL [R1+0x2d8], R11 ;  /* 0x0002d80b01007387 */ /* 0x0043e80000100800 */
[----:B-1----:R4:W2:Y:S02]  /*3ad0*/  LDG.E.U16 R11, [R12.64] ;  /* 0x000000060c0b7981 */ /* 0x0028a4000c1e1500 */
[----:B----4-:R-:W-:-:S04]  /*3ae0*/  LEA R12, P0, R2, R26, 0x1 ;  /* 0x0000001a020c7211 */ /* 0x010fc800078008ff */
[----:B------:R-:W-:Y:S01]  /*3af0*/  LEA.HI.X.SX32 R13, R2, R27, 0x1, P0 ;  /* 0x0000001b020d7211 */ /* 0x000fe200000f0eff */
[----:B------:R-:W-:-:S05]  /*3b00*/  IMAD R10, R0, 0x2, R19 ;  /* 0x00000002000a7824 */ /* 0x000fca00078e0213 */
[----:B------:R1:W4:Y:S01]  /*3b10*/  LDG.E.U16 R13, [R12.64] ;  /* 0x000000060c0d7981 */ /* 0x000322000c1e1500 */
[----:B------:R-:W-:-:S03]  /*3b20*/  IMAD R19, R0, 0x2, R10 ;  /* 0x0000000200137824 */ /* 0x000fc600078e020a */
[----:B------:R1:W-:Y:S01]  /*3b30*/  STL [R1+0x18], R10 ;  /* 0x0000180a01007387 */ /* 0x0003e20000100800 */
[-C--:B0-----:R-:W-:Y:S02]  /*3b40*/  LEA R14, P0, R16, R26.reuse, 0x1 ;  /* 0x0000001a100e7211 */ /* 0x081fe400078008ff */
[C---:B-1----:R-:W-:Y:S01]  /*3b50*/  LEA R10, P1, R17.reuse, R26, 0x1 ;  /* 0x0000001a110a7211 */ /* 0x042fe200078208ff */
[----:B--2---:R0:W-:Y:S04]  /*3b60*/  STL [R1+0x2d4], R11 ;  /* 0x0002d40b01007387 */ /* 0x0041e80000100800 */
[----:B------:R-:W2:Y:S04]  /*3b70*/  LDL.LU R2, [R1+0x138c] ;  /* 0x00138c0001027983 */ /* 0x000ea80000300800 */
[----:B------:R1:W-:Y:S01]  /*3b80*/  STL [R1+0x20], R19 ;  /* 0x0000201301007387 */ /* 0x0003e20000100800 */
[----:B0-----:R-:W-:-:S03]  /*3b90*/  LEA.HI.X.SX32 R11, R17, R27, 0x1, P1 ;  /* 0x0000001b110b7211 */ /* 0x001fc600008f0eff */
[----:B------:R-:W2:Y:S04]  /*3ba0*/  LDL.LU R17, [R1+0x1388] ;  /* 0x0013880001117983 */ /* 0x000ea80000300800 */
[----:B---3--:R0:W-:Y:S01]  /*3bb0*/  STL [R1+0x2d0], R15 ;  /* 0x0002d00f01007387 */ /* 0x0081e20000100800 */
[----:B-1----:R-:W-:-:S03]  /*3bc0*/  LEA R19, R0, R19, 0x1 ;  /* 0x0000001300137211 */ /* 0x002fc600078e08ff */
[----:B------:R1:W3:Y:S04]  /*3bd0*/  LDG.E.U16 R11, [R10.64] ;  /* 0x000000060a0b7981 */ /* 0x0002e8000c1e1500 */
[----:B------:R1:W-:Y:S01]  /*3be0*/  STL [R1+0x13c], R19 ;  /* 0x00013c1301007387 */ /* 0x0003e20000100800 */
[----:B0-----:R-:W-:-:S03]  /*3bf0*/  LEA.HI.X.SX32 R15, R16, R27, 0x1, P0 ;  /* 0x0000001b100f7211 */ /* 0x001fc600000f0eff */
[----:B------:R-:W2:Y:S04]  /*3c00*/  LDL.LU R16, [R1+0x1384] ;  /* 0x0013840001107983 */ /* 0x000ea80000300800 */
[----:B------:R2:W5:Y:S01]  /*3c10*/  LDG.E.U16 R15, [R14.64] ;  /* 0x000000060e0f7981 */ /* 0x000562000c1e1500 */
[----:B-1----:R-:W-:Y:S01]  /*3c20*/  IMAD R19, R0, 0x2, R19 ;  /* 0x0000000200137824 */ /* 0x002fe200078e0213 */
[----:B------:R-:W-:-:S04]  /*3c30*/  LEA R12, P0, R29, R26, 0x1 ;  /* 0x0000001a1d0c7211 */ /* 0x000fc800078008ff */
[----:B------:R-:W-:Y:S04]  /*3c40*/  STL [R1+0x10], R19 ;  /* 0x0000101301007387 */ /* 0x000fe80000100800 */
[----:B----4-:R0:W-:Y:S02]  /*3c50*/  STL [R1+0x2cc], R13 ;  /* 0x0002cc0d01007387 */ /* 0x0101e40000100800 */
[----:B0-----:R-:W-:Y:S01]  /*3c60*/  LEA.HI.X.SX32 R13, R29, R27, 0x1, P0 ;  /* 0x0000001b1d0d7211 */ /* 0x001fe200000f0eff */
[----:B------:R-:W-:-:S05]  /*3c70*/  IMAD R19, R0, 0x2, R19 ;  /* 0x0000000200137824 */ /* 0x000fca00078e0213 */
[----:B------:R0:W4:Y:S01]  /*3c80*/  LDG.E.U16 R13, [R12.64] ;  /* 0x000000060c0d7981 */ /* 0x000122000c1e1500 */
[----:B------:R-:W-:-:S03]  /*3c90*/  LEA R10, P1, R18, R26, 0x1 ;  /* 0x0000001a120a7211 */ /* 0x000fc600078208ff */
[----:B------:R1:W-:Y:S02]  /*3ca0*/  STL [R1+0x38], R19 ;  /* 0x0000381301007387 */ /* 0x0003e40000100800 */
[----:B-1----:R-:W-:Y:S02]  /*3cb0*/  LEA R19, R0, R19, 0x1 ;  /* 0x0000001300137211 */ /* 0x002fe400078e08ff */
[----:B---3--:R1:W-:Y:S04]  /*3cc0*/  STL [R1+0x2c8], R11 ;  /* 0x0002c80b01007387 */ /* 0x0083e80000100800 */
[----:B------:R-:W3:Y:S01]  /*3cd0*/  LDL.LU R29, [R1+0x1380] ;  /* 0x00138000011d7983 */ /* 0x000ee20000300800 */
[----:B--2---:R-:W-:-:S03]  /*3ce0*/  LEA R14, P0, R16, R26, 0x1 ;  /* 0x0000001a100e7211 */ /* 0x004fc600078008ff */
[----:B------:R-:W-:Y:S01]  /*3cf0*/  STL [R1+0x3c], R19 ;  /* 0x00003c1301007387 */ /* 0x000fe20000100800 */
[----:B-1----:R-:W-:-:S03]  /*3d00*/  LEA.HI.X.SX32 R11, R18, R27, 0x1, P1 ;  /* 0x0000001b120b7211 */ /* 0x002fc600008f0eff */
[----:B------:R-:W2:Y:S01]  /*3d10*/  LDL.LU R18, [R1+0x137c] ;  /* 0x00137c0001127983 */ /* 0x000ea20000300800 */
[----:B0-----:R-:W-:-:S03]  /*3d20*/  LEA R12, R0, R16, 0x1 ;  /* 0x00000010000c7211 */ /* 0x001fc600078e08ff */
[----:B-----5:R0:W-:Y:S02]  /*3d30*/  STL [R1+0x2c4], R15 ;  /* 0x0002c40f01007387 */ /* 0x0201e40000100800 */
[----:B0-----:R-:W-:Y:S02]  /*3d40*/  LEA.HI.X.SX32 R15, R16, R27, 0x1, P0 ;  /* 0x0000001b100f7211 */ /* 0x001fe400000f0eff */
[----:B------:R0:W5:Y:S01]  /*3d50*/  LDG.E.U16 R16, [R10.64] ;  /* 0x000000060a107981 */ /* 0x000162000c1e1500 */
[----:B------:R-:W-:-:S03]  /*3d60*/  IMAD R19, R0, 0x2, R19 ;  /* 0x0000000200137824 */ /* 0x000fc600078e0213 */
[----:B------:R-:W3:Y:S04]  /*3d70*/  LDG.E.U16 R15, [R14.64] ;  /* 0x000000060e0f7981 */ /* 0x000ee8000c1e1500 */
[----:B------:R1:W-:Y:S02]  /*3d80*/  STL [R1+0x148], R19 ;  /* 0x0001481301007387 */ /* 0x0003e40000100800 */
[----:B-1----:R-:W-:-:S05]  /*3d90*/  IMAD R19, R0, 0x2, R19 ;  /* 0x0000000200137824 */ /* 0x002fca00078e0213 */
[----:B------:R-:W-:Y:S04]  /*3da0*/  STL [R1], R19 ;  /* 0x0000001301007387 */ /* 0x000fe80000100800 */
[----:B----4-:R1:W-:Y:S01]  /*3db0*/  STL [R1+0x2c0], R13 ;  /* 0x0002c00d01007387 */ /* 0x0103e20000100800 */
[----:B0-----:R-:W-:Y:S01]  /*3dc0*/  IMAD.MOV.U32 R11, RZ, RZ, R12 ;  /* 0x000000ffff0b7224 */ /* 0x001fe200078e000c */
[----:B------:R-:W-:Y:S01]  /*3dd0*/  LEA R10, P0, R12, R26, 0x1 ;  /* 0x0000001a0c0a7211 */ /* 0x000fe200078008ff */
[----:B-1----:R-:W-:Y:S02]  /*3de0*/  IMAD R13, R0, 0x2, R19 ;  /* 0x00000002000d7824 */ /* 0x002fe400078e0213 */
[----:B------:R-:W4:Y:S01]  /*3df0*/  LDL.LU R19, [R1+0x1378] ;  /* 0x0013780001137983 */ /* 0x000f220000300800 */
[----:B------:R-:W-:-:S03]  /*3e00*/  LEA.HI.X.SX32 R11, R11, R27, 0x1, P0 ;  /* 0x0000001b0b0b7211 */ /* 0x000fc600000f0eff */
[----:B------:R-:W-:Y:S04]  /*3e10*/  STL [R1+0x2c], R13 ;  /* 0x00002c0d01007387 */ /* 0x000fe80000100800 */
[----:B------:R-:W4:Y:S01]  /*3e20*/  LDG.E.U16 R11, [R10.64] ;  /* 0x000000060a0b7981 */ /* 0x000f22000c1e1500 */
[----:B--2---:R-:W-:-:S03]  /*3e30*/  LEA R12, P1, R18, R26, 0x1 ;  /* 0x0000001a120c7211 */ /* 0x004fc600078208ff */
[----:B-----5:R0:W-:Y:S02]  /*3e40*/  STL [R1+0x2bc], R16 ;  /* 0x0002bc1001007387 */ /* 0x0201e40000100800 */
[----:B0-----:R-:W-:Y:S02]  /*3e50*/  LEA R16, R0, R13, 0x1 ;  /* 0x0000000d00107211 */ /* 0x001fe400078e08ff */
[----:B------:R-:W-:-:S05]  /*3e60*/  LEA.HI.X.SX32 R13, R18, R27, 0x1, P1 ;  /* 0x0000001b120d7211 */ /* 0x000fca00008f0eff */
[----:B------:R-:W2:Y:S04]  /*3e70*/  LDG.E.U16 R18, [R12.64] ;  /* 0x000000060c127981 */ /* 0x000ea8000c1e1500 */
[----:B------:R0:W-:Y:S04]  /*3e80*/  STL [R1+0x48], R16 ;  /* 0x0000481001007387 */ /* 0x0001e80000100800 */
[----:B---3--:R1:W-:Y:S01]  /*3e90*/  STL [R1+0x2b8], R15 ;  /* 0x0002b80f01007387 */ /* 0x0083e20000100800 */
[----:B0-----:R-:W-:Y:S01]  /*3ea0*/  IMAD R16, R0, 0x2, R16 ;  /* 0x0000000200107824 */ /* 0x001fe200078e0210 */
[----:B----4-:R-:W-:-:S04]  /*3eb0*/  LEA R14, P0, R19, R26, 0x1 ;  /* 0x0000001a130e7211 */ /* 0x010fc800078008ff */
[----:B------:R0:W-:Y:S01]  /*3ec0*/  STL [R1+0x144], R16 ;  /* 0x0001441001007387 */ /* 0x0001e20000100800 */
[----:B-1----:R-:W-:Y:S02]  /*3ed0*/  LEA.HI.X.SX32 R15, R19, R27, 0x1, P0 ;  /* 0x0000001b130f7211 */ /* 0x002fe400000f0eff */
[----:B------:R-:W-:Y:S01]  /*3ee0*/  MOV R19, c[0x0][0x198] ;  /* 0x0000660000137a02 */ /* 0x000fe20000000f00 */
[----:B0-----:R-:W-:-:S04]  /*3ef0*/  IMAD R16, R0, 0x2, R16 ;  /* 0x0000000200107824 */ /* 0x001fc800078e0210 */
[C---:B------:R-:W-:Y:S01]  /*3f00*/  IMAD R0, R19.reuse, 0x2, R16 ;  /* 0x0000000213007824 */ /* 0x040fe200078e0210 */
[----:B------:R-:W-:Y:S04]  /*3f10*/  STL [R1+0x2b4], R11 ;  /* 0x0002b40b01007387 */ /* 0x000fe80000100800 */
[----:B------:R0:W-:Y:S02]  /*3f20*/  STL [R1+0x28], R0 ;  /* 0x0000280001007387 */ /* 0x0001e40000100800 */
[----:B0-----:R-:W-:-:S05]  /*3f30*/  IMAD R0, R19, 0x2, R0 ;  /* 0x0000000213007824 */ /* 0x001fca00078e0200 */
[----:B------:R-:W-:Y:S04]  /*3f40*/  STL [R1+0x44], R0 ;  /* 0x0000440001007387 */ /* 0x000fe80000100800 */
[----:B--2---:R0:W-:Y:S04]  /*3f50*/  STL [R1+0x2b0], R18 ;  /* 0x0002b01201007387 */ /* 0x0041e80000100800 */
[----:B0-----:R0:W2:Y:S01]  /*3f60*/  LDG.E.U16 R18, [R14.64] ;  /* 0x000000060e127981 */ /* 0x0010a2000c1e1500 */
[----:B------:R-:W-:-:S04]  /*3f70*/  LEA R10, P0, R29, R26, 0x1 ;  /* 0x0000001a1d0a7211 */ /* 0x000fc800078008ff */
[----:B------:R-:W-:Y:S02]  /*3f80*/  LEA.HI.X.SX32 R11, R29, R27, 0x1, P0 ;  /* 0x0000001b1d0b7211 */ /* 0x000fe400000f0eff */
[----:B------:R-:W-:-:S03]  /*3f90*/  LEA R12, P1, R17, R26, 0x1 ;  /* 0x0000001a110c7211 */ /* 0x000fc600078208ff */
[----:B------:R1:W3:Y:S01]  /*3fa0*/  LDG.E.U16 R29, [R10.64] ;  /* 0x000000060a1d7981 */ /* 0x0002e2000c1e1500 */
[----:B------:R-:W-:Y:S02]  /*3fb0*/  LEA R0, R19, R0, 0x1 ;  /* 0x0000000013007211 */ /* 0x000fe400078e08ff */
[----:B------:R-:W-:-:S03]  /*3fc0*/  LEA.HI.X.SX32 R13, R17, R27, 0x1, P1 ;  /* 0x0000001b110d7211 */ /* 0x000fc600008f0eff */
[----:B------:R4:W-:Y:S01]  /*3fd0*/  STL [R1+0x190], R0 ;  /* 0x0001900001007387 */ /* 0x0009e20000100800 */
[----:B------:R-:W-:Y:S01]  /*3fe0*/  IMAD R17, R19, 0x2, R0 ;  /* 0x0000000213117824 */ /* 0x000fe200078e0200 */
[----:B0-----:R-:W-:-:S03]  /*3ff0*/  LEA R14, P0, R2, R26, 0x1 ;  /* 0x0000001a020e7211 */ /* 0x001fc600078008ff */
[----:B----4-:R-:W-:Y:S01]  /*4000*/  IMAD R0, R19, 0x2, R17 ;  /* 0x0000000213007824 */ /* 0x010fe200078e0211 */
[----:B--2---:R0:W-:Y:S04]  /*4010*/  STL [R1+0x2ac], R18 ;  /* 0x0002ac1201007387 */ /* 0x0041e80000100800 */
[----:B0-----:R0:W2:Y:S04]  /*4020*/  LDG.E.U16 R18, [R12.64] ;  /* 0x000000060c127981 */ /* 0x0010a8000c1e1500 */
[----:B------:R4:W-:Y:S01]  /*4030*/  STL [R1+0x8], R0 ;  /* 0x0000080001007387 */ /* 0x0009e20000100800 */
[----:B------:R-:W-:-:S02]  /*4040*/  LEA.HI.X.SX32 R15, R2, R27, 0x1, P0 ;  /* 0x0000001b020f7211 */ /* 0x000fc400000f0eff */
[----:B-1----:R-:W-:Y:S02]  /*4050*/  LEA R10, P0, R4, R26, 0x1 ;  /* 0x0000001a040a7211 */ /* 0x002fe400078008ff */
[----:B----4-:R-:W-:-:S05]  /*4060*/  LEA R0, R19, R0, 0x1 ;  /* 0x0000000013007211 */ /* 0x010fca00078e08ff */
[----:B------:R1:W-:Y:S01]  /*4070*/  STL [R1+0x40], R0 ;  /* 0x0000400001007387 */ /* 0x0003e20000100800 */
[----:B------:R-:W-:-:S03]  /*4080*/  LEA.HI.X.SX32 R11, R4, R27, 0x1, P0 ;  /* 0x0000001b040b7211 */ /* 0x000fc600000f0eff */
[----:B------:R4:W5:Y:S01]  /*4090*/  LDG.E.U16 R4, [R14.64] ;  /* 0x000000060e047981 */ /* 0x000962000c1e1500 */
[----:B-1----:R-:W-:-:S04]  /*40a0*/  IMAD R0, R19, 0x2, R0 ;  /* 0x0000000213007824 */ /* 0x002fc800078e0200 */
[----:B------:R-:W-:Y:S01]  /*40b0*/  IMAD R2, R19, 0x2, R0 ;  /* 0x0000000213027824 */ /* 0x000fe200078e0200 */
[-C--:B0-----:R-:W-:Y:S01]  /*40c0*/  LEA R12, P1, R8, R26.reuse, 0x1 ;  /* 0x0000001a080c7211 */ /* 0x081fe200078208ff */
[----:B------:R0:W-:Y:S01]  /*40d0*/  STL [R1+0x14c], R0 ;  /* 0x00014c0001007387 */ /* 0x0001e20000100800 */
[----:B----4-:R-:W-:-:S03]  /*40e0*/  LEA R14, P0, R6, R26, 0x1 ;  /* 0x0000001a060e7211 */ /* 0x010fc600078008ff */
[----:B---3--:R1:W-:Y:S01]  /*40f0*/  STL [R1+0x2a8], R29 ;  /* 0x0002a81d01007387 */ /* 0x0083e20000100800 */
[-C--:B------:R-:W-:Y:S02]  /*4100*/  LEA.HI.X.SX32 R13, R8, R27.reuse, 0x1, P1 ;  /* 0x0000001b080d7211 */ /* 0x080fe400008f0eff */
[----:B0-----:R-:W-:Y:S01]  /*4110*/  LEA R0, R19, R2, 0x1 ;  /* 0x0000000213007211 */ /* 0x001fe200078e08ff */
[----:B-1----:R0:W3:Y:S01]  /*4120*/  LDG.E.U16 R29, [R10.64] ;  /* 0x000000060a1d7981 */ /* 0x0020e2000c1e1500 */
[----:B------:R-:W-:-:S03]  /*4130*/  LEA.HI.X.SX32 R15, R6, R27, 0x1, P0 ;  /* 0x0000001b060f7211 */ /* 0x000fc600000f0eff */
[----:B------:R1:W-:Y:S04]  /*4140*/  STL [R1+0x4], R0 ;  /* 0x0000040001007387 */ /* 0x0003e80000100800 */
[----:B------:R4:W3:Y:S01]  /*4150*/  LDG.E.U16 R6, [R12.64] ;  /* 0x000000060c067981 */ /* 0x0008e2000c1e1500 */
[----:B-1----:R-:W-:-:S05]  /*4160*/  IMAD R0, R19, 0x2, R0 ;  /* 0x0000000213007824 */ /* 0x002fca00078e0200 */
[----:B------:R-:W-:Y:S04]  /*4170*/  STL [R1+0x34], R0 ;  /* 0x0000340001007387 */ /* 0x000fe80000100800 */
[----:B--2---:R1:W-:Y:S04]  /*4180*/  STL [R1+0x2a4], R18 ;  /* 0x0002a41201007387 */ /* 0x0043e80000100800 */
[----:B-1----:R1:W2:Y:S01]  /*4190*/  LDG.E.U16 R18, [R14.64] ;  /* 0x000000060e127981 */ /* 0x0022a2000c1e1500 */
[----:B------:R-:W-:Y:S01]  /*41a0*/  IMAD R0, R19, 0x2, R0 ;  /* 0x0000000213007824 */ /* 0x000fe200078e0200 */
[----:B0-----:R-:W-:-:S04]  /*41b0*/  LEA R10, P0, R21, R26, 0x1 ;  /* 0x0000001a150a7211 */ /* 0x001fc800078008ff */
[----:B------:R-:W-:Y:S01]  /*41c0*/  STL [R1+0x150], R0 ;  /* 0x0001500001007387 */ /* 0x000fe20000100800 */
[----:B----4-:R-:W-:-:S03]  /*41d0*/  LEA R12, P1, R20, R26, 0x1 ;  /* 0x0000001a140c7211 */ /* 0x010fc600078208ff */
[----:B-----5:R0:W-:Y:S01]  /*41e0*/  STL [R1+0x2a0], R4 ;  /* 0x0002a00401007387 */ /* 0x0201e20000100800 */
[-C--:B------:R-:W-:Y:S02]  /*41f0*/  LEA.HI.X.SX32 R11, R21, R27.reuse, 0x1, P0 ;  /* 0x0000001b150b7211 */ /* 0x080fe400000f0eff */
[----:B-1----:R-:W-:Y:S02]  /*4200*/  LEA R14, P0, R5, R26, 0x1 ;  /* 0x0000001a050e7211 */ /* 0x002fe400078008ff */
[----:B------:R-:W-:Y:S01]  /*4210*/  LEA.HI.X.SX32 R13, R20, R27, 0x1, P1 ;  /* 0x0000001b140d7211 */ /* 0x000fe200008f0eff */
[----:B------:R1:W4:Y:S01]  /*4220*/  LDG.E.U16 R8, [R10.64] ;  /* 0x000000060a087981 */ /* 0x000322000c1e1500 */
[----:B0-----:R-:W-:-:S03]  /*4230*/  LEA R4, R19, R0, 0x1 ;  /* 0x0000000013047211 */ /* 0x001fc600078e08ff */
[----:B------:R0:W5:Y:S01]  /*4240*/  LDG.E.U16 R21, [R12.64] ;  /* 0x000000060c157981 */ /* 0x000162000c1e1500 */
[----:B------:R-:W-:Y:S02]  /*4250*/  LEA.HI.X.SX32 R15, R5, R27, 0x1, P0 ;  /* 0x0000001b050f7211 */ /* 0x000fe400000f0eff */
[----:B-1----:R-:W-:Y:S01]  /*4260*/  LEA R10, P0, R24, R26, 0x1 ;  /* 0x0000001a180a7211 */ /* 0x002fe200078008ff */
[----:B---3--:R1:W-:Y:S04]  /*4270*/  STL [R1+0x29c], R29 ;  /* 0x00029c1d01007387 */ /* 0x0083e80000100800 */
[----:B------:R-:W5:Y:S01]  /*4280*/  LDL.LU R20, [R1+0xc] ;  /* 0x00000c0001147983 */ /* 0x000f620000300800 */
[----:B-1----:R-:W-:-:S04]  /*4290*/  IMAD R29, R19, 0x2, R4 ;  /* 0x00000002131d7824 */ /* 0x002fc800078e0204 */
[----:B------:R-:W-:Y:S01]  /*42a0*/  IMAD R0, R19, 0x2, R29 ;  /* 0x0000000213007824 */ /* 0x000fe200078e021d */
[----:B------:R-:W-:Y:S01]  /*42b0*/  STL [R1+0x1370], R29 ;  /* 0x0013701d01007387 */ /* 0x000fe20000100800 */
[----:B------:R-:W-:-:S03]  /*42c0*/  LEA.HI.X.SX32 R11, R24, R27, 0x1, P0 ;  /* 0x0000001b180b7211 */ /* 0x000fc600000f0eff */
[----:B------:R1:W-:Y:S04]  /*42d0*/  STL [R1+0x298], R6 ;  /* 0x0002980601007387 */ /* 0x0003e80000100800 */
[----:B------:R-:W-:Y:S01]  /*42e0*/  STL [R1+0x30], R0 ;  /* 0x0000300001007387 */ /* 0x000fe20000100800 */
[----:B-1----:R-:W-:-:S04]  /*42f0*/  LEA R6, P1, R7, R26, 0x1 ;  /* 0x0000001a07067211 */ /* 0x002fc800078208ff */
[----:B------:R-:W-:-:S05]  /*4300*/  LEA.HI.X.SX32 R7, R7, R27, 0x1, P1 ;  /* 0x0000001b07077211 */ /* 0x000fca00008f0eff */
[----:B------:R1:W5:Y:S04]  /*4310*/  LDG.E.U16 R29, [R6.64] ;  /* 0x00000006061d7981 */ /* 0x000368000c1e1500 */
[----:B--2---:R2:W-:Y:S04]  /*4320*/  STL [R1+0x294], R18 ;  /* 0x0002941201007387 */ /* 0x0045e80000100800 */
[----:B--2---:R2:W3:Y:S04]  /*4330*/  LDG.E.U16 R18, [R14.64] ;  /* 0x000000060e127981 */ /* 0x0044e8000c1e1500 */
[----:B--2---:R2:W3:Y:S01]  /*4340*/  LDG.E.U16 R15, [R10.64] ;  /* 0x000000060a0f7981 */ /* 0x0044e2000c1e1500 */
[----:B------:R-:W-:-:S02]  /*4350*/  LEA R0, R19, R0, 0x1 ;  /* 0x0000000013007211 */ /* 0x000fc400078e08ff */
[----:B0-----:R-:W-:-:S03]  /*4360*/  LEA R12, P0, R3, R26, 0x1 ;  /* 0x0000001a030c7211 */ /* 0x001fc600078008ff */
[----:B------:R-:W-:Y:S01]  /*4370*/  IMAD R5, R19, 0x2, R0 ;  /* 0x0000000213057824 */ /* 0x000fe200078e0200 */
[----:B------:R-:W-:-:S03]  /*4380*/  LEA.HI.X.SX32 R13, R3, R27, 0x1, P0 ;  /* 0x0000001b030d7211 */ /* 0x000fc600000f0eff */
[C---:B------:R-:W-:Y:S01]  /*4390*/  IMAD R24, R19.reuse, 0x2, R5 ;  /* 0x0000000213187824 */ /* 0x040fe200078e0205 */
[C---:B-1----:R-:W-:Y:S01]  /*43a0*/  LEA R6, P0, R28.reuse, R26, 0x1 ;  /* 0x0000001a1c067211 */ /* 0x042fe200078008ff */
[----:B------:R0:W-:Y:S03]  /*43b0*/  STL [R1+0x154], R0 ;  /* 0x0001540001007387 */ /* 0x0001e60000100800 */
[----:B------:R-:W-:Y:S01]  /*43c0*/  LEA.HI.X.SX32 R7, R28, R27, 0x1, P0 ;  /* 0x0000001b1c077211 */ /* 0x000fe200000f0eff */
[----:B------:R1:W-:Y:S04]  /*43d0*/  STL [R1+0x1374], R24 ;  /* 0x0013741801007387 */ /* 0x0003e80000100800 */
[----:B------:R-:W3:Y:S01]  /*43e0*/  LDG.E.U16 R13, [R12.64] ;  /* 0x000000060c0d7981 */ /* 0x000ee2000c1e1500 */
[----:B0-----:R-:W-:-:S03]  /*43f0*/  LEA R0, R19, R24, 0x1 ;  /* 0x0000001813007211 */ /* 0x001fc600078e08ff */
[----:B------:R0:W3:Y:S02]  /*4400*/  LDG.E.U16 R7, [R6.64] ;  /* 0x0000000606077981 */ /* 0x0000e4000c1e1500 */
[C---:B------:R-:W-:Y:S02]  /*4410*/  IMAD R3, R19.reuse, 0x2, R0 ;  /* 0x0000000213037824 */ /* 0x040fe400078e0200 */
[----:B-1----:R-:W3:Y:S02]  /*4420*/  LDL.LU R24, [R1+0x14] ;  /* 0x0000140001187983 */ /* 0x002ee40000300800 */
[----:B------:R-:W-:Y:S02]  /*4430*/  IMAD R14, R19, 0x2, R3 ;  /* 0x00000002130e7824 */ /* 0x000fe400078e0203 */
[----:B----4-:R1:W-:Y:S01]  /*4440*/  STL [R1+0x290], R8 ;  /* 0x0002900801007387 */ /* 0x0103e20000100800 */
[----:B--2---:R-:W-:-:S03]  /*4450*/  LEA R10, P0, R23, R26, 0x1 ;  /* 0x0000001a170a7211 */ /* 0x004fc600078008ff */
[----:B-----5:R2:W-:Y:S01]  /*4460*/  STL [R1+0x28c], R21 ;  /* 0x00028c1501007387 */ /* 0x0205e20000100800 */
[----:B-1----:R-:W-:-:S03]  /*4470*/  LEA R8, P1, R9, R26, 0x1 ;  /* 0x0000001a09087211 */ /* 0x002fc600078208ff */
[----:B--2---:R-:W2:Y:S01]  /*4480*/  LDL.LU R21, [R1+0x18] ;  /* 0x0000180001157983 */ /* 0x004ea20000300800 */
[----:B------:R-:W-:-:S03]  /*4490*/  LEA.HI.X.SX32 R9, R9, R27, 0x1, P1 ;  /* 0x0000001b09097211 */ /* 0x000fc600008f0eff */
[----:B------:R-:W-:Y:S01]  /*44a0*/  STL [R1+0x180], R3 ;  /* 0x0001800301007387 */ /* 0x000fe20000100800 */
[----:B------:R-:W-:-:S03]  /*44b0*/  LEA.HI.X.SX32 R11, R23, R27, 0x1, P0 ;  /* 0x0000001b170b7211 */ /* 0x000fc600000f0eff */
[----:B------:R1:W4:Y:S04]  /*44c0*/  LDG.E.U16 R23, [R8.64] ;  /* 0x0000000608177981 */ /* 0x000328000c1e1500 */
[----:B------:R-:W5:Y:S01]  /*44d0*/  LDG.E.U16 R11, [R10.64] ;  /* 0x000000060a0b7981 */ /* 0x000f62000c1e1500 */
[----:B-1----:R-:W-:-:S04]  /*44e0*/  LEA R8, P0, R20, R26, 0x1 ;  /* 0x0000001a14087211 */ /* 0x002fc800078008ff */
[----:B------:R-:W-:-:S06]  /*44f0*/  LEA.HI.X.SX32 R9, R20, R27, 0x1, P0 ;  /* 0x0000001b14097211 */ /* 0x000fcc00000f0eff */
[----:B------:R-:W2:Y:S04]  /*4500*/  LDG.E.U16 R9, [R8.64] ;  /* 0x0000000608097981 */ /* 0x000ea8000c1e1500 */
[----:B---3--:R1:W-:Y:S02]  /*4510*/  STL [R1+0x288], R18 ;  /* 0x0002881201007387 */ /* 0x0083e40000100800 */
[C---:B-1----:R-:W-:Y:S02]  /*4520*/  LEA R18, R19.reuse, R14, 0x1 ;  /* 0x0000000e13127211 */ /* 0x042fe400078e08ff */
[----:B------:R1:W-:Y:S03]  /*4530*/  STL [R1+0x284], R15 ;  /* 0x0002840f01007387 */ /* 0x0003e60000100800 */
[C---:B------:R-:W-:Y:S01]  /*4540*/  IMAD R28, R19.reuse, 0x2, R18 ;  /* 0x00000002131c7824 */ /* 0x040fe200078e0212 */
[----:B-1----:R-:W3:Y:S04]  /*4550*/  LDL.LU R15, [R1+0x20] ;  /* 0x00002000010f7983 */ /* 0x002ee80000300800 */
[----:B------:R1:W-:Y:S04]  /*4560*/  STL [R1+0x280], R29 ;  /* 0x0002801d01007387 */ /* 0x0003e80000100800 */
[----:B-1----:R-:W3:Y:S04]  /*4570*/  LDL.LU R29, [R1+0x10] ;  /* 0x00001000011d7983 */ /* 0x002ee80000300800 */
[----:B------:R1:W-:Y:S04]  /*4580*/  STL [R1+0x136c], R18 ;  /* 0x00136c1201007387 */ /* 0x0003e80000100800 */
[----:B-1----:R-:W3:Y:S01]  /*4590*/  LDL.LU R18, [R1+0x1c] ;  /* 0x00001c0001127983 */ /* 0x002ee20000300800 */
[----:B------:R-:W-:Y:S01]  /*45a0*/  IMAD R3, R19, 0x2, R28 ;  /* 0x0000000213037824 */ /* 0x000fe200078e021c */
[----:B0-----:R-:W-:-:S02]  /*45b0*/  LEA R6, P0, R25, R26, 0x1 ;  /* 0x0000001a19067211 */ /* 0x001fc400078008ff */
[----:B------:R0:W-:Y:S01]  /*45c0*/  STL [R1+0x27c], R13 ;  /* 0x00027c0d01007387 */ /* 0x0001e20000100800 */
[----:B------:R-:W-:-:S03]  /*45d0*/  LEA R12, P1, R22, R26, 0x1 ;  /* 0x0000001a160c7211 */ /* 0x000fc600078208ff */
[----:B------:R-:W3:Y:S04]  /*45e0*/  LDL.LU R20, [R1] ;  /* 0x0000000001147983 */ /* 0x000ee80000300800 */
[----:B------:R1:W-:Y:S04]  /*45f0*/  STL [R1+0x278], R7 ;  /* 0x0002780701007387 */ /* 0x0003e80000100800 */
[----:B------:R4:W-:Y:S01]  /*4600*/  STL [R1+0x178], R3 ;  /* 0x0001780301007387 */ /* 0x0009e20000100800 */
[-C--:B0-----:R-:W-:Y:S02]  /*4610*/  LEA.HI.X.SX32 R13, R22, R27.reuse, 0x1, P1 ;  /* 0x0000001b160d7211 */ /* 0x081fe400008f0eff */
[----:B-1----:R-:W-:Y:S01]  /*4620*/  LEA.HI.X.SX32 R7, R25, R27, 0x1, P0 ;  /* 0x0000001b19077211 */ /* 0x002fe200000f0eff */
[----:B------:R-:W-:-:S02]  /*4630*/  IMAD.MOV.U32 R25, RZ, RZ, c[0x0][0x198] ;  /* 0x00006600ff197624 */ /* 0x000fc400078e00ff */
[----:B------:R3:W3:Y:S01]  /*4640*/  LDG.E.U16 R22, [R12.64] ;  /* 0x000000060c167981 */ /* 0x0006e2000c1e1500 */
[----:B----4-:R-:W-:-:S03]  /*4650*/  LEA R3, R19, R3, 0x1 ;  /* 0x0000000313037211 */ /* 0x010fc600078e08ff */
[----:B------:R0:W-:Y:S02]  /*4660*/  STL [R1+0x274], R23 ;  /* 0x0002741701007387 */ /* 0x0001e40000100800 */
[C---:B------:R-:W-:Y:S02]  /*4670*/  IMAD R19, R25.reuse, 0x2, R3 ;  /* 0x0000000219137824 */ /* 0x040fe400078e0203 */
[----:B------:R1:W4:Y:S03]  /*4680*/  LDG.E.U16 R6, [R6.64] ;  /* 0x0000000606067981 */ /* 0x000326000c1e1500 */
[----:B0-----:R-:W-:Y:S01]  /*4690*/  LEA R23, R25, R19, 0x1 ;  /* 0x0000001319177211 */ /* 0x001fe200078e08ff */
[----:B-----5:R-:W-:Y:S04]  /*46a0*/  STL [R1+0x270], R11 ;  /* 0x0002700b01007387 */ /* 0x020fe80000100800 */
[----:B--2---:R-:W-:Y:S01]  /*46b0*/  STL [R1+0x26c], R9 ;  /* 0x00026c0901007387 */ /* 0x004fe20000100800 */
[----:B---3--:R-:W-:-:S04]  /*46c0*/  LEA R12, P0, R18, R26, 0x1 ;  /* 0x0000001a120c7211 */ /* 0x008fc800078008ff */
[----:B------:R-:W-:Y:S01]  /*46d0*/  LEA.HI.X.SX32 R13, R18, R27, 0x1, P0 ;  /* 0x0000001b120d7211 */ /* 0x000fe200000f0eff */
[----:B------:R-:W-:-:S04]  /*46e0*/  IMAD R18, R25, 0x2, R23 ;  /* 0x0000000219127824 */ /* 0x000fc800078e0217 */
[----:B-1----:R-:W-:Y:S01]  /*46f0*/  IMAD R7, R25, 0x2, R18 ;  /* 0x0000000219077824 */ /* 0x002fe200078e0212 */
[----:B------:R0:W-:Y:S04]  /*4700*/  STL [R1+0x170], R18 ;  /* 0x0001701201007387 */ /* 0x0001e80000100800 */
[----:B0-----:R0:W2:Y:S01]  /*4710*/  LDG.E.U16 R18, [R12.64] ;  /* 0x000000060c127981 */ /* 0x0010a2000c1e1500 */
[CC--:B------:R-:W-:Y:S02]  /*4720*/  LEA R10, P1, R24.reuse, R26.reuse, 0x1 ;  /* 0x0000001a180a7211 */ /* 0x0c0fe400078208ff */
[----:B------:R-:W-:Y:S02]  /*4730*/  LEA R8, P0, R21, R26, 0x1 ;  /* 0x0000001a15087211 */ /* 0x000fe400078008ff */
[----:B------:R-:W-:-:S02]  /*4740*/  LEA.HI.X.SX32 R11, R24, R27, 0x1, P1 ;  /* 0x0000001b180b7211 */ /* 0x000fc400008f0eff */
[----:B------:R-:W-:Y:S01]  /*4750*/  LEA.HI.X.SX32 R9, R21, R27, 0x1, P0 ;  /* 0x0000001b15097211 */ /* 0x000fe200000f0eff */
[----:B------:R-:W-:Y:S04]  /*4760*/  STL [R1+0x268], R22 ;  /* 0x0002681601007387 */ /* 0x000fe80000100800 */
[----:B------:R1:W3:Y:S04]  /*4770*/  LDG.E.U16 R24, [R10.64] ;  /* 0x000000060a187981 */ /* 0x0002e8000c1e1500 */
[----:B----4-:R-:W-:Y:S01]  /*4780*/  STL [R1+0x264], R6 ;  /* 0x0002640601007387 */ /* 0x010fe20000100800 */
[----:B0-----:R-:W-:-:S02]  /*4790*/  LEA R12, P1, R29, R26, 0x1 ;  /* 0x0000001a1d0c7211 */ /* 0x001fc400078208ff */
[----:B-1----:R-:W-:-:S04]  /*47a0*/  LEA R10, P0, R15, R26, 0x1 ;  /* 0x0000001a0f0a7211 */ /* 0x002fc800078008ff */
[-C--:B------:R-:W-:Y:S02]  /*47b0*/  LEA.HI.X.SX32 R11, R15, R27.reuse, 0x1, P0 ;  /* 0x0000001b0f0b7211 */ /* 0x080fe400000f0eff */
[----:B------:R-:W-:-:S03]  /*47c0*/  LEA.HI.X.SX32 R13, R29, R27, 0x1, P1 ;  /* 0x0000001b1d0d7211 */ /* 0x000fc600008f0eff */
[----:B------:R0:W4:Y:S04]  /*47d0*/  LDG.E.U16 R29, [R10.64] ;  /* 0x000000060a1d7981 */ /* 0x000128000c1e1500 */
[----:B--2---:R1:W-:Y:S04]  /*47e0*/  STL [R1+0x260], R18 ;  /* 0x0002601201007387 */ /* 0x0043e80000100800 */
[----:B-1----:R1:W2:Y:S01]  /*47f0*/  LDG.E.U16 R18, [R8.64] ;  /* 0x0000000608127981 */ /* 0x0022a2000c1e1500 */
[----:B------:R-:W-:-:S05]  /*4800*/  LEA R21, R25, R7, 0x1 ;  /* 0x0000000719157211 */ /* 0x000fca00078e08ff */
[----:B------:R-:W-:-:S04]  /*4810*/  IMAD R22, R25, 0x2, R21 ;  /* 0x0000000219167824 */ /* 0x000fc800078e0215 */
[----:B------:R-:W-:Y:S01]  /*4820*/  IMAD R6, R25, 0x2, R22 ;  /* 0x0000000219067824 */ /* 0x000fe200078e0216 */
[----:B-1----:R-:W-:-:S04]  /*4830*/  LEA R8, P0, R20, R26, 0x1 ;  /* 0x0000001a14087211 */ /* 0x002fc800078008ff */
[----:B------:R1:W-:Y:S01]  /*4840*/  STL [R1+0x168], R6 ;  /* 0x0001680601007387 */ /* 0x0003e20000100800 */
[-C--:B------:R-:W-:Y:S02]  /*4850*/  LEA.HI.X.SX32 R9, R20, R27.reuse, 0x1, P0 ;  /* 0x0000001b14097211 */ /* 0x080fe400000f0eff */
[C---:B-1----:R-:W-:Y:S01]  /*4860*/  LEA R6, R25.reuse, R6, 0x1 ;  /* 0x0000000619067211 */ /* 0x042fe200078e08ff */
[----:B---3--:R1:W-:Y:S04]  /*4870*/  STL [R1+0x25c], R24 ;  /* 0x00025c1801007387 */ /* 0x0083e80000100800 */
[C---:B------:R-:W-:Y:S01]  /*4880*/  IMAD R20, R25.reuse, 0x2, R6 ;  /* 0x0000000219147824 */ /* 0x040fe200078e0206 */
[C---:B0-----:R-:W-:Y:S01]  /*4890*/  LEA R10, P0, R16.reuse, R26, 0x1 ;  /* 0x0000001a100a7211 */ /* 0x041fe200078008ff */
[----:B------:R0:W3:Y:S02]  /*48a0*/  LDG.E.U16 R9, [R8.64] ;  /* 0x0000000608097981 */ /* 0x0000e4000c1e1500 */
[C---:B------:R-:W-:Y:S01]  /*48b0*/  IMAD R15, R25.reuse, 0x2, R20 ;  /* 0x00000002190f7824 */ /* 0x040fe200078e0214 */
[----:B------:R-:W-:Y:S01]  /*48c0*/  LEA.HI.X.SX32 R11, R16, R27, 0x1, P0 ;  /* 0x0000001b100b7211 */ /* 0x000fe200000f0eff */
[----:B-1----:R1:W5:Y:S04]  /*48d0*/  LDG.E.U16 R24, [R12.64] ;  /* 0x000000060c187981 */ /* 0x002368000c1e1500 */
[----:B--2---:R2:W-:Y:S02]  /*48e0*/  STL [R1+0x258], R18 ;  /* 0x0002581201007387 */ /* 0x0045e40000100800 */
[----:B--2---:R-:W-:-:S05]  /*48f0*/  LEA R18, R25, R15, 0x1 ;  /* 0x0000000f19127211 */ /* 0x004fca00078e08ff */
[----:B------:R-:W-:Y:S04]  /*4900*/  STL [R1+0x160], R18 ;  /* 0x0001601201007387 */ /* 0x000fe80000100800 */
[----:B----4-:R2:W-:Y:S04]  /*4910*/  STL [R1+0x254], R29 ;  /* 0x0002541d01007387 */ /* 0x0105e80000100800 */
[----:B--2---:R2:W4:Y:S01]  /*4920*/  LDG.E.U16 R29, [R10.64] ;  /* 0x000000060a1d7981 */ /* 0x004522000c1e1500 */
[-C--:B-1----:R-:W-:Y:S01]  /*4930*/  LEA R12, P1, R17, R26.reuse, 0x1 ;  /* 0x0000001a110c7211 */ /* 0x082fe200078208ff */
[----:B0-----:R-:W-:Y:S01]  /*4940*/  IMAD R8, R25, 0x2, R18 ;  /* 0x0000000219087824 */ /* 0x001fe200078e0212 */
[----:B------:R-:W-:-:S02]  /*4950*/  LEA R16, P0, R2, R26, 0x1 ;  /* 0x0000001a02107211 */ /* 0x000fc400078008ff */
[-C--:B------:R-:W-:Y:S02]  /*4960*/  LEA.HI.X.SX32 R13, R17, R27.reuse, 0x1, P1 ;  /* 0x0000001b110d7211 */ /* 0x080fe400008f0eff */
[-C--:B------:R-:W-:Y:S01]  /*4970*/  LEA.HI.X.SX32 R17, R2, R27.reuse, 0x1, P0 ;  /* 0x0000001b02117211 */ /* 0x080fe200000f0eff */
[C---:B------:R-:W-:Y:S01]  /*4980*/  IMAD R2, R25.reuse, 0x2, R8 ;  /* 0x0000000219027824 */ /* 0x040fe200078e0208 */
[C---:B--2---:R-:W-:Y:S01]  /*4990*/  LEA R10, P0, R4.reuse, R26, 0x1 ;  /* 0x0000001a040a7211 */ /* 0x044fe200078008ff */
[----:B-----5:R0:W-:Y:S03]  /*49a0*/  STL [R1+0x250], R24 ;  /* 0x0002501801007387 */ /* 0x0201e60000100800 */
[----:B------:R-:W-:Y:S01]  /*49b0*/  LEA.HI.X.SX32 R11, R4, R27, 0x1, P0 ;  /* 0x0000001b040b7211 */ /* 0x000fe200000f0eff */
[----:B---3--:R1:W-:Y:S05]  /*49c0*/  STL [R1+0x24c], R9 ;  /* 0x00024c0901007387 */ /* 0x0083ea0000100800 */
[----:B------:R2:W3:Y:S04]  /*49d0*/  LDG.E.U16 R11, [R10.64] ;  /* 0x000000060a0b7981 */ /* 0x0004e8000c1e1500 */
[----:B0-----:R0:W5:Y:S01]  /*49e0*/  LDG.E.U16 R24, [R12.64] ;  /* 0x000000060c187981 */ /* 0x001162000c1e1500 */
[----:B-1----:R-:W-:-:S05]  /*49f0*/  LEA R9, R25, R2, 0x1 ;  /* 0x0000000219097211 */ /* 0x002fca00078e08ff */
[----:B------:R-:W-:Y:S01]  /*4a00*/  IMAD R18, R25, 0x2, R9 ;  /* 0x0000000219127824 */ /* 0x000fe200078e0209 */
[----:B0-----:R-:W-:-:S04]  /*4a10*/  LEA R12, P1, R5, R26, 0x1 ;  /* 0x0000001a050c7211 */ /* 0x001fc800078208ff */
[----:B------:R-:W-:Y:S01]  /*4a20*/  LEA.HI.X.SX32 R13, R5, R27, 0x1, P1 ;  /* 0x0000001b050d7211 */ /* 0x000fe200008f0eff */
[----:B------:R-:W-:Y:S01]  /*4a30*/  IMAD R4, R25, 0x2, R18 ;  /* 0x0000000219047824 */ /* 0x000fe200078e0212 */
[----:B----4-:R0:W-:Y:S04]  /*4a40*/  STL [R1+0x248], R29 ;  /* 0x0002481d01007387 */ /* 0x0101e80000100800 */
[----:B0-----:R0:W4:Y:S04]  /*4a50*/  LDG.E.U16 R29, [R16.64] ;  /* 0x00000006101d7981 */ /* 0x001128000c1e1500 */
[----:B------:R1:W-:Y:S01]  /*4a60*/  STL [R1+0x15c], R18 ;  /* 0x00015c1201007387 */ /* 0x0003e20000100800 */
[----:B0-----:R-:W-:-:S04]  /*4a70*/  LEA R16, P0, R14, R26, 0x1 ;  /* 0x0000001a0e107211 */ /* 0x001fc800078008ff */
[----:B------:R-:W-:Y:S01]  /*4a80*/  LEA.HI.X.SX32 R17, R14, R27, 0x1, P0 ;  /* 0x0000001b0e117211 */ /* 0x000fe200000f0eff */
[----:B-1----:R0:W3:Y:S05]  /*4a90*/  LDG.E.U16 R18, [R12.64] ;  /* 0x000000060c127981 */ /* 0x0020ea000c1e1500 */
[----:B------:R1:W3:Y:S01]  /*4aa0*/  LDG.E.U16 R17, [R16.64] ;  /* 0x0000000610117981 */ /* 0x0002e2000c1e1500 */
[----:B------:R-:W-:Y:S02]  /*4ab0*/  LEA R5, R25, R4, 0x1 ;  /* 0x0000000419057211 */ /* 0x000fe400078e08ff */
[-C--:B--2---:R-:W-:Y:S01]  /*4ac0*/  LEA R10, P0, R3, R26.reuse, 0x1 ;  /* 0x0000001a030a7211 */ /* 0x084fe200078008ff */
[----:B-----5:R2:W-:Y:S01]  /*4ad0*/  STL [R1+0x244], R24 ;  /* 0x0002441801007387 */ /* 0x0205e20000100800 */
[----:B0-----:R-:W-:Y:S01]  /*4ae0*/  LEA R12, P1, R7, R26, 0x1 ;  /* 0x0000001a070c7211 */ /* 0x001fe200078208ff */
[----:B------:R-:W-:-:S02]  /*4af0*/  IMAD R14, R25, 0x2, R5 ;  /* 0x00000002190e7824 */ /* 0x000fc400078e0205 */
[----:B--2---:R-:W2:Y:S01]  /*4b00*/  LDL.LU R24, [R1+0x3c] ;  /* 0x00003c0001187983 */ /* 0x004ea20000300800 */
[----:B------:R-:W-:-:S03]  /*4b10*/  LEA.HI.X.SX32 R13, R7, R27, 0x1, P1 ;  /* 0x0000001b070d7211 */ /* 0x000fc600008f0eff */
[----:B----4-:R0:W-:Y:S04]  /*4b20*/  STL [R1+0x240], R29 ;  /* 0x0002401d01007387 */ /* 0x0101e80000100800 */
[----:B0-----:R-:W4:Y:S04]  /*4b30*/  LDL.LU R29, [R1+0x2c] ;  /* 0x00002c00011d7983 */ /* 0x001f280000300800 */
[----:B---3--:R0:W-:Y:S04]  /*4b40*/  STL [R1+0x23c], R11 ;  /* 0x00023c0b01007387 */ /* 0x0081e80000100800 */
[----:B------:R3:W-:Y:S01]  /*4b50*/  STL [R1+0x238], R18 ;  /* 0x0002381201007387 */ /* 0x0007e20000100800 */
[-C--:B0-----:R-:W-:Y:S01]  /*4b60*/  LEA.HI.X.SX32 R11, R3, R27.reuse, 0x1, P0 ;  /* 0x0000001b030b7211 */ /* 0x081fe200000f0eff */
[----:B------:R-:W-:Y:S01]  /*4b70*/  IMAD R3, R25, 0x2, R14 ;  /* 0x0000000219037824 */ /* 0x000fe200078e020e */
[C---:B-1----:R-:W-:Y:S01]  /*4b80*/  LEA R16, P0, R6.reuse, R26, 0x1 ;  /* 0x0000001a06107211 */ /* 0x042fe200078008ff */
[----:B---3--:R-:W3:Y:S04]  /*4b90*/  LDL.LU R18, [R1+0x28] ;  /* 0x0000280001127983 */ /* 0x008ee80000300800 */
[----:B------:R-:W-:Y:S04]  /*4ba0*/  STL [R1+0x158], R3 ;  /* 0x0001580301007387 */ /* 0x000fe80000100800 */
[----:B------:R0:W5:Y:S04]  /*4bb0*/  LDG.E.U16 R10, [R10.64] ;  /* 0x000000060a0a7981 */ /* 0x000168000c1e1500 */
[----:B------:R1:W-:Y:S04]  /*4bc0*/  STL [R1+0x234], R17 ;  /* 0x0002341101007387 */ /* 0x0003e80000100800 */
[----:B0-----:R0:W2:Y:S01]  /*4bd0*/  LDG.E.U16 R11, [R12.64] ;  /* 0x000000060c0b7981 */ /* 0x0010a2000c1e1500 */
[----:B-1----:R-:W-:-:S02]  /*4be0*/  LEA.HI.X.SX32 R17, R6, R27, 0x1, P0 ;  /* 0x0000001b06117211 */ /* 0x002fc400000f0eff */
[----:B0-----:R-:W-:-:S04]  /*4bf0*/  LEA R12, P0, R8, R26, 0x1 ;  /* 0x0000001a080c7211 */ /* 0x001fc800078008ff */
[----:B------:R0:W3:Y:S01]  /*4c00*/  LDG.E.U16 R17, [R16.64] ;  /* 0x0000000610117981 */ /* 0x0000e2000c1e1500 */
[----:B------:R-:W-:-:S06]  /*4c10*/  LEA.HI.X.SX32 R13, R8, R27, 0x1, P0 ;  /* 0x0000001b080d7211 */ /* 0x000fcc00000f0eff */
[----:B------:R-:W4:Y:S01]  /*4c20*/  LDG.E.U16 R13, [R12.64] ;  /* 0x000000060c0d7981 */ /* 0x000f22000c1e1500 */
[----:B------:R-:W-:-:S04]  /*4c30*/  LEA R7, R25, R3, 0x1 ;  /* 0x0000000319077211 */ /* 0x000fc800078e08ff */
[-C--:B0-----:R-:W-:Y:S01]  /*4c40*/  LEA R16, P0, R7, R26.reuse, 0x1 ;  /* 0x0000001a07107211 */ /* 0x081fe200078008ff */
[----:B------:R-:W-:Y:S01]  /*4c50*/  IMAD R3, R25, 0x2, R7 ;  /* 0x0000000219037824 */ /* 0x000fe200078e0207 */
[----:B--2---:R-:W-:Y:S04]  /*4c60*/  STL [R1+0x22c], R11 ;  /* 0x00022c0b01007387 */ /* 0x004fe80000100800 */
[----:B-----5:R0:W-:Y:S04]  /*4c70*/  STL [R1+0x230], R10 ;  /* 0x0002300a01007387 */ /* 0x0201e80000100800 */
[----:B------:R-:W2:Y:S01]  /*4c80*/  LDL.LU R8, [R1+0x4] ;  /* 0x0000040001087983 */ /* 0x000ea20000300800 */
[----:B0-----:R-:W-:-:S03]  /*4c90*/  LEA R10, P1, R4, R26, 0x1 ;  /* 0x0000001a040a7211 */ /* 0x001fc600078208ff */
[----:B---3--:R0:W-:Y:S01]  /*4ca0*/  STL [R1+0x228], R17 ;  /* 0x0002281101007387 */ /* 0x0081e20000100800 */
[----:B------:R-:W-:-:S06]  /*4cb0*/  LEA.HI.X.SX32 R11, R4, R27, 0x1, P1 ;  /* 0x0000001b040b7211 */ /* 0x000fcc00008f0eff */
[----:B------:R-:W3:Y:S01]  /*4cc0*/  LDG.E.U16 R11, [R10.64] ;  /* 0x000000060a0b7981 */ /* 0x000ee2000c1e1500 */
[----:B0-----:R-:W-:-:S03]  /*4cd0*/  LEA.HI.X.SX32 R17, R7, R27, 0x1, P0 ;  /* 0x0000001b07117211 */ /* 0x001fc600000f0eff */
[----:B------:R-:W5:Y:S04]  /*4ce0*/  LDL.LU R7, [R1+0x8] ;  /* 0x0000080001077983 */ /* 0x000f680000300800 */
[----:B----4-:R0:W-:Y:S04]  /*4cf0*/  STL [R1+0x224], R13 ;  /* 0x0002240d01007387 */ /* 0x0101e80000100800 */
[----:B------:R-:W4:Y:S04]  /*4d00*/  LDG.E.U16 R17, [R16.64] ;  /* 0x0000000610117981 */ /* 0x000f28000c1e1500 */
[----:B0-----:R-:W2:Y:S01]  /*4d10*/  LDL.LU R13, [R1+0x38] ;  /* 0x00003800010d7983 */ /* 0x001ea20000300800 */
[----:B------:R-:W-:-:S02]  /*4d20*/  IMAD R6, R25, 0x2, R3 ;  /* 0x0000000219067824 */ /* 0x000fc400078e0203 */
[----:B------:R-:W-:-:S03]  /*4d30*/  IMAD.MOV.U32 R4, RZ, RZ, c[0x0][0x198] ;  /* 0x00006600ff047624 */ /* 0x000fc600078e00ff */
[----:B------:R-:W-:-:S05]  /*4d40*/  LEA R25, R25, R6, 0x1 ;  /* 0x0000000619197211 */ /* 0x000fca00078e08ff */
[----:B------:R-:W-:-:S05]  /*4d50*/  IMAD R4, R4, 0x2, R25 ;  /* 0x0000000204047824 */ /* 0x000fca00078e0219 */
[CC--:B------:R-:W-:Y:S01]  /*4d60*/  LEA R12, P1, R4.reuse, R26.reuse, 0x1 ;  /* 0x0000001a040c7211 */ /* 0x0c0fe200078208ff */
[----:B---3--:R0:W-:Y:S04]  /*4d70*/  STL [R1+0x220], R11 ;  /* 0x0002200b01007387 */ /* 0x0081e80000100800 */
[----:B----4-:R1:W-:Y:S01]  /*4d80*/  STL [R1+0x21c], R17 ;  /* 0x00021c1101007387 */ /* 0x0103e20000100800 */
[----:B--2---:R-:W-:Y:S02]  /*4d90*/  LEA R10, P0, R13, R26, 0x1 ;  /* 0x0000001a0d0a7211 */ /* 0x004fe400078008ff */
[----:B0-----:R-:W-:Y:S02]  /*4da0*/  MOV R11, R13 ;  /* 0x0000000d000b7202 */ /* 0x001fe40000000f00 */
[----:B------:R-:W-:-:S02]  /*4db0*/  LEA.HI.X.SX32 R13, R4, R27, 0x1, P1 ;  /* 0x0000001b040d7211 */ /* 0x000fc400008f0eff */
[----:B------:R-:W-:-:S03]  /*4dc0*/  LEA.HI.X.SX32 R11, R11, R27, 0x1, P0 ;  /* 0x0000001b0b0b7211 */ /* 0x000fc600000f0eff */
[----:B-1----:R0:W2:Y:S04]  /*4dd0*/  LDG.E.U16 R17, [R12.64] ;  /* 0x000000060c117981 */ /* 0x0020a8000c1e1500 */
[----:B------:R-:W3:Y:S01]  /*4de0*/  LDG.E.U16 R11, [R10.64] ;  /* 0x000000060a0b7981 */ /* 0x000ee2000c1e1500 */
[-C--:B------:R-:W-:Y:S02]  /*4df0*/  LEA R16, P0, R24, R26.reuse, 0x1 ;  /* 0x0000001a18107211 */ /* 0x080fe400078008ff */
[----:B0-----:R-:W-:-:S04]  /*4e00*/  LEA R12, P1, R29, R26, 0x1 ;  /* 0x0000001a1d0c7211 */ /* 0x001fc800078208ff */
[----:B------:R-:W-:-:S06]  /*4e10*/  LEA.HI.X.SX32 R13, R29, R27, 0x1, P1 ;  /* 0x0000001b1d0d7211 */ /* 0x000fcc00008f0eff */
[----:B------:R0:W4:Y:S04]  /*4e20*/  LDG.E.U16 R13, [R12.64] ;  /* 0x000000060c0d7981 */ /* 0x000128000c1e1500 */
[----:B--2---:R1:W-:Y:S02]  /*4e30*/  STL [R1+0x218], R17 ;  /* 0x0002181101007387 */ /* 0x0043e40000100800 */
[----:B-1----:R-:W-:Y:S02]  /*4e40*/  LEA.HI.X.SX32 R17, R24, R27, 0x1, P0 ;  /* 0x0000001b18117211 */ /* 0x002fe400000f0eff */
[----:B------:R-:W2:Y:S04]  /*4e50*/  LDL.LU R24, [R1+0x1374] ;  /* 0x0013740001187983 */ /* 0x000ea80000300800 */
[----:B------:R-:W2:Y:S04]  /*4e60*/  LDL.LU R29, [R1+0x1370] ;  /* 0x00137000011d7983 */ /* 0x000ea80000300800 */
[----:B---3--:R1:W-:Y:S04]  /*4e70*/  STL [R1+0x214], R11 ;  /* 0x0002140b01007387 */ /* 0x0083e80000100800 */
[----:B-1----:R5:W3:Y:S01]  /*4e80*/  LDG.E.U16 R11, [R16.64] ;  /* 0x00000006100b7981 */ /* 0x002ae2000c1e1500 */
[----:B------:R-:W-:-:S02]  /*4e90*/  LEA R10, P0, R18, R26, 0x1 ;  /* 0x0000001a120a7211 */ /* 0x000fc400078008ff */
[----:B-----5:R-:W-:-:S04]  /*4ea0*/  LEA R16, P1, R7, R26, 0x1 ;  /* 0x0000001a07107211 */ /* 0x020fc800078208ff */
[-C--:B------:R-:W-:Y:S01]  /*4eb0*/  LEA.HI.X.SX32 R17, R7, R27.reuse, 0x1, P1 ;  /* 0x0000001b07117211 */ /* 0x080fe200008f0eff */
[----:B---3--:R1:W-:Y:S02]  /*4ec0*/  STL [R1+0x210], R11 ;  /* 0x0002100b01007387 */ /* 0x0083e40000100800 */
[-C--:B-1----:R-:W-:Y:S02]  /*4ed0*/  LEA.HI.X.SX32 R11, R18, R27.reuse, 0x1, P0 ;  /* 0x0000001b120b7211 */ /* 0x082fe400000f0eff */
[C---:B0-----:R-:W-:Y:S01]  /*4ee0*/  LEA R12, P0, R8.reuse, R26, 0x1 ;  /* 0x0000001a080c7211 */ /* 0x041fe200078008ff */
[----:B------:R-:W3:Y:S04]  /*4ef0*/  LDL.LU R18, [R1+0x136c] ;  /* 0x00136c0001127983 */ /* 0x000ee80000300800 */
[----:B----4-:R0:W-:Y:S04]  /*4f00*/  STL [R1+0x20c], R13 ;  /* 0x00020c0d01007387 */ /* 0x0101e80000100800 */
[----:B------:R2:W4:Y:S01]  /*4f10*/  LDG.E.U16 R7, [R10.64] ;  /* 0x000000060a077981 */ /* 0x000522000c1e1500 */
[----:B0-----:R-:W-:-:S03]  /*4f20*/  LEA.HI.X.SX32 R13, R8, R27, 0x1, P0 ;  /* 0x0000001b080d7211 */ /* 0x001fc600000f0eff */
[----:B------:R0:W5:Y:S01]  /*4f30*/  LDG.E.U16 R8, [R16.64] ;  /* 0x0000000610087981 */ /* 0x000162000c1e1500 */
[----:B--2---:R-:W-:-:S04]  /*4f40*/  LEA R10, P1, R29, R26, 0x1 ;  /* 0x0000001a1d0a7211 */ /* 0x004fc800078208ff */
[----:B------:R-:W-:Y:S02]  /*4f50*/  LEA.HI.X.SX32 R11, R29, R27, 0x1, P1 ;  /* 0x0000001b1d0b7211 */ /* 0x000fe400008f0eff */
[----:B0-----:R-:W-:-:S04]  /*4f60*/  LEA R16, P0, R24, R26, 0x1 ;  /* 0x0000001a18107211 */ /* 0x001fc800078008ff */
[----:B------:R-:W-:-:S06]  /*4f70*/  LEA.HI.X.SX32 R17, R24, R27, 0x1, P0 ;  /* 0x0000001b18117211 */ /* 0x000fcc00000f0eff */
[----:B------:R0:W2:Y:S04]  /*4f80*/  LDG.E.U16 R17, [R16.64] ;  /* 0x0000000610117981 */ /* 0x0000a8000c1e1500 */
[----:B----4-:R1:W-:Y:S04]  /*4f90*/  STL [R1+0x208], R7 ;  /* 0x0002080701007387 */ /* 0x0103e80000100800 */
[----:B------:R-:W4:Y:S04]  /*4fa0*/  LDL.LU R24, [R1+0x44] ;  /* 0x0000440001187983 */ /* 0x000f280000300800 */
[----:B-----5:R5:W-:Y:S04]  /*4fb0*/  STL [R1+0x204], R8 ;  /* 0x0002040801007387 */ /* 0x020be80000100800 */
[----:B-1----:R3:W2:Y:S04]  /*4fc0*/  LDG.E.U16 R7, [R12.64] ;  /* 0x000000060c077981 */ /* 0x0026a8000c1e1500 */
[----:B------:R-:W4:Y:S04]  /*4fd0*/  LDL.LU R29, [R1+0x40] ;  /* 0x00004000011d7983 */ /* 0x000f280000300800 */
[----:B-----5:R1:W5:Y:S01]  /*4fe0*/  LDG.E.U16 R8, [R10.64] ;  /* 0x000000060a087981 */ /* 0x020362000c1e1500 */
[----:B---3--:R-:W-:-:S04]  /*4ff0*/  LEA R12, P1, R18, R26, 0x1 ;  /* 0x0000001a120c7211 */ /* 0x008fc800078208ff */
[----:B------:R-:W-:Y:S02]  /*5000*/  LEA.HI.X.SX32 R13, R18, R27, 0x1, P1 ;  /* 0x0000001b120d7211 */ /* 0x000fe400008f0eff */
[----:B------:R-:W-:-:S04]  /*5010*/  LEA R18, P0, R19, R26, 0x1 ;  /* 0x0000001a13127211 */ /* 0x000fc800078008ff */
[----:B------:R-:W-:Y:S01]  /*5020*/  LEA.HI.X.SX32 R19, R19, R27, 0x1, P0 ;  /* 0x0000001b13137211 */ /* 0x000fe200000f0eff */
[----:B------:R-:W3:Y:S05]  /*5030*/  LDG.E.U16 R13, [R12.64] ;  /* 0x000000060c0d7981 */ /* 0x000eea000c1e1500 */
[----:B------:R0:W3:Y:S01]  /*5040*/  LDG.E.U16 R19, [R18.64] ;  /* 0x0000000612137981 */ /* 0x0000e2000c1e1500 */
[----:B-1----:R-:W-:-:S04]  /*5050*/  LEA R10, P1, R21, R26, 0x1 ;  /* 0x0000001a150a7211 */ /* 0x002fc800078208ff */
[----:B------:R-:W-:-:S05]  /*5060*/  LEA.HI.X.SX32 R11, R21, R27, 0x1, P1 ;  /* 0x0000001b150b7211 */ /* 0x000fca00008f0eff */
[----:B0-----:R0:W3:Y:S04]  /*5070*/  LDG.E.U16 R18, [R10.64] ;  /* 0x000000060a127981 */ /* 0x0010e8000c1e1500 */
[----:B--2---:R1:W-:Y:S04]  /*5080*/  STL [R1+0x200], R7 ;  /* 0x0002000701007387 */ /* 0x0043e80000100800 */
[----:B-1----:R-:W2:Y:S04]  /*5090*/  LDL.LU R7, [R1+0x34] ;  /* 0x0000340001077983 */ /* 0x002ea80000300800 */
[----:B-----5:R1:W-:Y:S04]  /*50a0*/  STL [R1+0x1fc], R8 ;  /* 0x0001fc0801007387 */ /* 0x0203e80000100800 */
[----:B-1----:R-:W5:Y:S04]  /*50b0*/  LDL.LU R8, [R1+0x30] ;  /* 0x0000300001087983 */ /* 0x002f680000300800 */
[----:B------:R-:W2:Y:S01]  /*50c0*/  LDL.LU R21, [R1+0x48] ;  /* 0x0000480001157983 */ /* 0x000ea20000300800 */
[----:B------:R-:W-:-:S03]  /*50d0*/  LEA R16, P0, R20, R26, 0x1 ;  /* 0x0000001a14107211 */ /* 0x000fc600078008ff */
[----:B------:R1:W-:Y:S04]  /*50e0*/  STL [R1+0x1f4], R17 ;  /* 0x0001f41101007387 */ /* 0x0003e80000100800 */
[----:B---3--:R-:W-:Y:S04]  /*50f0*/  STL [R1+0x1f0], R13 ;  /* 0x0001f00d01007387 */ /* 0x008fe80000100800 */
[----:B------:R3:W-:Y:S01]  /*5100*/  STL [R1+0x1e8], R19 ;  /* 0x0001e81301007387 */ /* 0x0007e20000100800 */
[----:B-1----:R-:W-:Y:S02]  /*5110*/  LEA.HI.X.SX32 R17, R20, R27, 0x1, P0 ;  /* 0x0000001b14117211 */ /* 0x002fe400000f0eff */
[----:B------:R-:W-:-:S02]  /*5120*/  LEA R12, P0, R2, R26, 0x1 ;  /* 0x0000001a020c7211 */ /* 0x000fc400078008ff */
[----:B0-----:R-:W-:Y:S01]  /*5130*/  LEA R10, P1, R5, R26, 0x1 ;  /* 0x0000001a050a7211 */ /* 0x001fe200078208ff */
[----:B------:R0:W5:Y:S01]  /*5140*/  LDG.E.U16 R20, [R16.64] ;  /* 0x0000000610147981 */ /* 0x000162000c1e1500 */
[----:B---3--:R-:W-:Y:S01]  /*5150*/  IMAD.MOV.U32 R19, RZ, RZ, c[0x0][0x198] ;  /* 0x00006600ff137624 */ /* 0x008fe200078e00ff */
[----:B------:R-:W-:-:S03]  /*5160*/  LEA.HI.X.SX32 R13, R2, R27, 0x1, P0 ;  /* 0x0000001b020d7211 */ /* 0x000fc600000f0eff */
[----:B------:R-:W-:Y:S01]  /*5170*/  IMAD R4, R19, 0x2, R4 ;  /* 0x0000000213047824 */ /* 0x000fe200078e0204 */
[-C--:B------:R-:W-:Y:S02]  /*5180*/  LEA.HI.X.SX32 R11, R5, R27.reuse, 0x1, P1 ;  /* 0x0000001b050b7211 */ /* 0x080fe400008f0eff */
[CC--:B------:R-:W-:Y:S01]  /*5190*/  LEA R2, P0, R3.reuse, R26.reuse, 0x1 ;  /* 0x0000001a03027211 */ /* 0x0c0fe200078008ff */
[----:B0-----:R0:W3:Y:S03]  /*51a0*/  LDG.E.U16 R16, [R12.64] ;  /* 0x000000060c107981 */ /* 0x0010e6000c1e1500 */
[----:B------:R-:W-:Y:S01]  /*51b0*/  LEA.HI.X.SX32 R3, R3, R27, 0x1, P0 ;  /* 0x0000001b03037211 */ /* 0x000fe200000f0eff */
[----:B------:R2:W3:Y:S01]  /*51c0*/  LDG.E.U16 R17, [R10.64] ;  /* 0x000000060a117981 */ /* 0x0004e2000c1e1500 */
[----:B0-----:R-:W-:-:S03]  /*51d0*/  LEA R12, P1, R4, R26, 0x1 ;  /* 0x0000001a040c7211 */ /* 0x001fc600078208ff */
[----:B------:R0:W-:Y:S01]  /*51e0*/  STL [R1+0x1dc], R18 ;  /* 0x0001dc1201007387 */ /* 0x0001e20000100800 */
[----:B------:R-:W-:-:S05]  /*51f0*/  LEA.HI.X.SX32 R13, R4, R27, 0x1, P1 ;  /* 0x0000001b040d7211 */ /* 0x000fca00008f0eff */
[----:B------:R1:W3:Y:S04]  /*5200*/  LDG.E.U16 R19, [R12.64] ;  /* 0x000000060c137981 */ /* 0x0002e8000c1e1500 */
[----:B0-----:R4:W3:Y:S02]  /*5210*/  LDG.E.U16 R18, [R2.64] ;  /* 0x0000000602127981 */ /* 0x0018e4000c1e1500 */
[----:B----4-:R-:W-:-:S04]  /*5220*/  LEA R2, P1, R24, R26, 0x1 ;  /* 0x0000001a18027211 */ /* 0x010fc800078208ff */
[----:B------:R-:W-:-:S05]  /*5230*/  LEA.HI.X.SX32 R3, R24, R27, 0x1, P1 ;  /* 0x0000001b18037211 */ /* 0x000fca00008f0eff */
[----:B------:R5:W4:Y:S01]  /*5240*/  LDG.E.U16 R24, [R2.64] ;  /* 0x0000000602187981 */ /* 0x000b22000c1e1500 */
[----:B--2---:R-:W-:-:S04]  /*5250*/  LEA R10, P0, R21, R26, 0x1 ;  /* 0x0000001a150a7211 */ /* 0x004fc800078008ff */
[----:B------:R-:W-:-:S05]  /*5260*/  LEA.HI.X.SX32 R11, R21, R27, 0x1, P0 ;  /* 0x0000001b150b7211 */ /* 0x000fca00000f0eff */
[----:B------:R0:W2:Y:S01]  /*5270*/  LDG.E.U16 R21, [R10.64] ;  /* 0x000000060a157981 */ /* 0x0000a2000c1e1500 */
[----:B-1----:R-:W-:-:S04]  /*5280*/  LEA R12, P0, R29, R26, 0x1 ;  /* 0x0000001a1d0c7211 */ /* 0x002fc800078008ff */
[----:B------:R-:W-:Y:S02]  /*5290*/  LEA.HI.X.SX32 R13, R29, R27, 0x1, P0 ;  /* 0x0000001b1d0d7211 */ /* 0x000fe400000f0eff */
[----:B0-----:R-:W-:-:S04]  /*52a0*/  LEA R10, P1, R7, R26, 0x1 ;  /* 0x0000001a070a7211 */ /* 0x001fc800078208ff */
[----:B------:R-:W-:Y:S02]  /*52b0*/  LEA.HI.X.SX32 R11, R7, R27, 0x1, P1 ;  /* 0x0000001b070b7211 */ /* 0x000fe400008f0eff */
[----:B------:R0:W4:Y:S04]  /*52c0*/  LDG.E.U16 R7, [R12.64] ;  /* 0x000000060c077981 */ /* 0x000128000c1e1500 */
[----:B------:R1:W4:Y:S01]  /*52d0*/  LDG.E.U16 R29, [R10.64] ;  /* 0x000000060a1d7981 */ /* 0x000322000c1e1500 */
[----:B-----5:R-:W-:-:S04]  /*52e0*/  LEA R2, P0, R8, R26, 0x1 ;  /* 0x0000001a08027211 */ /* 0x020fc800078008ff */
[----:B------:R-:W-:Y:S02]  /*52f0*/  LEA.HI.X.SX32 R3, R8, R27, 0x1, P0 ;  /* 0x0000001b08037211 */ /* 0x000fe400000f0eff */
[----:B0-----:R-:W-:-:S03]  /*5300*/  LEA R12, P1, R0, R26, 0x1 ;  /* 0x0000001a000c7211 */ /* 0x001fc600078208ff */
[----:B------:R0:W5:Y:S01]  /*5310*/  LDG.E.U16 R5, [R2.64] ;  /* 0x0000000602057981 */ /* 0x000162000c1e1500 */
[-C--:B------:R-:W-:Y:S02]  /*5320*/  LEA.HI.X.SX32 R13, R0, R27.reuse, 0x1, P1 ;  /* 0x0000001b000d7211 */ /* 0x080fe400008f0eff */
[CC--:B-1----:R-:W-:Y:S01]  /*5330*/  LEA R10, P0, R28.reuse, R26.reuse, 0x1 ;  /* 0x0000001a1c0a7211 */ /* 0x0c2fe200078008ff */
[----:B------:R-:W5:Y:S03]  /*5340*/  LDL.LU R0, [R1+0x1368] ;  /* 0x0013680001007983 */ /* 0x000f660000300800 */
[----:B------:R-:W-:Y:S01]  /*5350*/  LEA.HI.X.SX32 R11, R28, R27, 0x1, P0 ;  /* 0x0000001b1c0b7211 */ /* 0x000fe200000f0eff */
[----:B------:R1:W-:Y:S01]  /*5360*/  STL [R1+0x1d4], R20 ;  /* 0x0001d41401007387 */ /* 0x0003e20000100800 */
[----:B0-----:R-:W-:-:S03]  /*5370*/  LEA R2, P1, R23, R26, 0x1 ;  /* 0x0000001a17027211 */ /* 0x001fc600078208ff */
[----:B---3--:R0:W-:Y:S01]  /*5380*/  STL [R1+0x1cc], R16 ;  /* 0x0001cc1001007387 */ /* 0x0081e20000100800 */
[----:B------:R-:W-:-:S03]  /*5390*/  LEA.HI.X.SX32 R3, R23, R27, 0x1, P1 ;  /* 0x0000001b17037211 */ /* 0x000fc600008f0eff */
[----:B-1----:R1:W3:Y:S04]  /*53a0*/  LDG.E.U16 R20, [R12.64] ;  /* 0x000000060c147981 */ /* 0x0022e8000c1e1500 */
[----:B------:R1:W-:Y:S01]  /*53b0*/  STL [R1+0x1c0], R17 ;  /* 0x0001c01101007387 */ /* 0x0003e20000100800 */
[CC--:B0-----:R-:W-:Y:S02]  /*53c0*/  LEA R16, P1, R15.reuse, R26.reuse, 0x1 ;  /* 0x0000001a0f107211 */ /* 0x0c1fe400078208ff */
[C---:B-1----:R-:W-:Y:S01]  /*53d0*/  LEA R12, P0, R22.reuse, R26, 0x1 ;  /* 0x0000001a160c7211 */ /* 0x042fe200078008ff */
[----:B------:R0:W-:Y:S03]  /*53e0*/  STL [R1+0x1bc], R18 ;  /* 0x0001bc1201007387 */ /* 0x0001e60000100800 */
[-C--:B------:R-:W-:Y:S01]  /*53f0*/  LEA.HI.X.SX32 R13, R22, R27.reuse, 0x1, P0 ;  /* 0x0000001b160d7211 */ /* 0x080fe200000f0eff */
[----:B------:R1:W-:Y:S01]  /*5400*/  STL [R1+0x1b4], R19 ;  /* 0x0001b41301007387 */ /* 0x0003e20000100800 */
[----:B------:R-:W-:-:S03]  /*5410*/  LEA.HI.X.SX32 R17, R15, R27, 0x1, P1 ;  /* 0x0000001b0f117211 */ /* 0x000fc600008f0eff */
[----:B0-----:R0:W3:Y:S04]  /*5420*/  LDG.E.U16 R18, [R10.64] ;  /* 0x000000060a127981 */ /* 0x0010e8000c1e1500 */
[----:B-1----:R1:W3:Y:S02]  /*5430*/  LDG.E.U16 R19, [R2.64] ;  /* 0x0000000602137981 */ /* 0x0022e4000c1e1500 */
[----:B-1----:R-:W-:-:S04]  /*5440*/  LEA R2, P0, R9, R26, 0x1 ;  /* 0x0000001a09027211 */ /* 0x002fc800078008ff */
[----:B------:R-:W-:Y:S02]  /*5450*/  LEA.HI.X.SX32 R3, R9, R27, 0x1, P0 ;  /* 0x0000001b09037211 */ /* 0x000fe400000f0eff */
[----:B------:R-:W-:-:S04]  /*5460*/  LEA R8, P0, R14, R26, 0x1 ;  /* 0x0000001a0e087211 */ /* 0x000fc800078008ff */
[----:B------:R-:W-:Y:S01]  /*5470*/  LEA.HI.X.SX32 R9, R14, R27, 0x1, P0 ;  /* 0x0000001b0e097211 */ /* 0x000fe200000f0eff */
[----:B--2---:R1:W-:Y:S04]  /*5480*/  STL [R1+0x1ac], R21 ;  /* 0x0001ac1501007387 */ /* 0x0043e80000100800 */
[----:B----4-:R2:W-:Y:S04]  /*5490*/  STL [R1+0x1a8], R24 ;  /* 0x0001a81801007387 */ /* 0x0105e80000100800 */
[----:B-1----:R1:W4:Y:S04]  /*54a0*/  LDG.E.U16 R21, [R12.64] ;  /* 0x000000060c157981 */ /* 0x002328000c1e1500 */
[----:B--2---:R2:W4:Y:S04]  /*54b0*/  LDG.E.U16 R24, [R16.64] ;  /* 0x0000000610187981 */ /* 0x004528000c1e1500 */
[----:B------:R0:W-:Y:S04]  /*54c0*/  STL [R1+0x1a4], R7 ;  /* 0x0001a40701007387 */ /* 0x0001e80000100800 */
[----:B-1----:R1:W4:Y:S04]  /*54d0*/  LDG.E.U16 R12, [R8.64] ;  /* 0x00000006080c7981 */ /* 0x002328000c1e1500 */
[----:B--2---:R2:W2:Y:S04]  /*54e0*/  LDG.E.U16 R17, [R2.64] ;  /* 0x0000000602117981 */ /* 0x0044a8000c1e1500 */
[----:B0-----:R-:W2:Y:S04]  /*54f0*/  LDL.LU R7, [R1+0x120] ;  /* 0x0001200001077983 */ /* 0x001ea80000300800 */
[----:B------:R-:W2:Y:S04]  /*5500*/  LDL.LU R16, [R1+0x11c] ;  /* 0x00011c0001107983 */ /* 0x000ea80000300800 */
[----:B------:R-:W2:Y:S04]  /*5510*/  LDL.LU R15, [R1+0x118] ;  /* 0x00011800010f7983 */ /* 0x000ea80000300800 */
[----:B------:R-:W2:Y:S04]  /*5520*/  LDL.LU R22, [R1+0x114] ;  /* 0x0001140001167983 */ /* 0x000ea80000300800 */
[----:B------:R-:W2:Y:S04]  /*5530*/  LDL.LU R23, [R1+0x110] ;  /* 0x0001100001177983 */ /* 0x000ea80000300800 */
[----:B------:R0:W-:Y:S04]  /*5540*/  STL [R1+0x1a0], R29 ;  /* 0x0001a01d01007387 */ /* 0x0001e80000100800 */
[----:B0-----:R-:W2:Y:S01]  /*5550*/  LDL.LU R29, [R1+0x10c] ;  /* 0x00010c00011d7983 */ /* 0x001ea20000300800 */
[----:B------:R-:W-:-:S05]  /*5560*/  MOV R13, c[0x0][0x198] ;  /* 0x00006600000d7a02 */ /* 0x000fca0000000f00 */
[----:B------:R-:W-:Y:S01]  /*5570*/  IMAD R28, R13, 0x2, R4 ;  /* 0x000000020d1c7824 */ /* 0x000fe200078e0204 */
[-C--:B------:R-:W-:Y:S01]  /*5580*/  LEA R4, P1, R6, R26.reuse, 0x1 ;  /* 0x0000001a06047211 */ /* 0x080fe200078208ff */
[----:B-----5:R0:W-:Y:S03]  /*5590*/  STL [R1+0x19c], R5 ;  /* 0x00019c0501007387 */ /* 0x0201e60000100800 */
[----:B------:R-:W-:Y:S01]  /*55a0*/  LEA R10, P0, R28, R26, 0x1 ;  /* 0x0000001a1c0a7211 */ /* 0x000fe200078008ff */
[----:B-1----:R-:W5:Y:S04]  /*55b0*/  LDL.LU R8, [R1+0x100] ;  /* 0x0001000001087983 */ /* 0x002f680000300800 */
[----:B------:R-:W5:Y:S01]  /*55c0*/  LDL.LU R9, [R1+0xfc] ;  /* 0x0000fc0001097983 */ /* 0x000f620000300800 */
[----:B0-----:R-:W-:-:S05]  /*55d0*/  LEA.HI.X.SX32 R5, R6, R27, 0x1, P1 ;  /* 0x0000001b06057211 */ /* 0x001fca00008f0eff */
[----:B------:R0:W5:Y:S01]  /*55e0*/  LDG.E.U16 R14, [R4.64] ;  /* 0x00000006040e7981 */ /* 0x000162000c1e1500 */
[----:B------:R-:W-:-:S03]  /*55f0*/  LEA.HI.X.SX32 R11, R28, R27, 0x1, P0 ;  /* 0x0000001b1c0b7211 */ /* 0x000fc600000f0eff */
[----:B---3--:R1:W-:Y:S04]  /*5600*/  STL [R1+0x198], R20 ;  /* 0x0001981401007387 */ /* 0x0083e80000100800 */
[----:B------:R-:W3:Y:S04]  /*5610*/  LDG.E.U16 R10, [R10.64] ;  /* 0x000000060a0a7981 */ /* 0x000ee8000c1e1500 */
[----:B-1----:R-:W3:Y:S04]  /*5620*/  LDL.LU R20, [R1+0xf8] ;  /* 0x0000f80001147983 */ /* 0x002ee80000300800 */
[----:B------:R1:W-:Y:S04]  /*5630*/  STL [R1+0x194], R18 ;  /* 0x0001941201007387 */ /* 0x0003e80000100800 */
[----:B-1----:R-:W3:Y:S04]  /*5640*/  LDL.LU R18, [R1+0xf4] ;  /* 0x0000f40001127983 */ /* 0x002ee80000300800 */
[----:B------:R1:W-:Y:S04]  /*5650*/  STL [R1+0x18c], R19 ;  /* 0x00018c1301007387 */ /* 0x0003e80000100800 */
[----:B-1----:R-:W3:Y:S01]  /*5660*/  LDL.LU R19, [R1+0xf0] ;  /* 0x0000f00001137983 */ /* 0x002ee20000300800 */
[----:B------:R-:W-:-:S03]  /*5670*/  IMAD R28, R13, 0x2, R28 ;  /* 0x000000020d1c7824 */ /* 0x000fc600078e021c */
[----:B----4-:R1:W-:Y:S04]  /*5680*/  STL [R1+0x188], R21 ;  /* 0x0001881501007387 */ /* 0x0103e80000100800 */
[----:B-1----:R-:W4:Y:S04]  /*5690*/  LDL.LU R21, [R1+0xec] ;  /* 0x0000ec0001157983 */ /* 0x002f280000300800 */
[----:B0-----:R-:W4:Y:S04]  /*56a0*/  LDL.LU R4, [R1+0x108] ;  /* 0x0001080001047983 */ /* 0x001f280000300800 */
[----:B------:R-:W4:Y:S04]  /*56b0*/  LDL.LU R5, [R1+0x104] ;  /* 0x0001040001057983 */ /* 0x000f280000300800 */
[----:B------:R0:W-:Y:S04]  /*56c0*/  STL [R1+0x184], R24 ;  /* 0x0001841801007387 */ /* 0x0001e80000100800 */
[----:B0-----:R-:W4:Y:S04]  /*56d0*/  LDL.LU R24, [R1+0xc4] ;  /* 0x0000c40001187983 */ /* 0x001f280000300800 */
[----:B--2---:R-:W2:Y:S04]  /*56e0*/  LDL.LU R2, [R1+0xe8] ;  /* 0x0000e80001027983 */ /* 0x004ea80000300800 */
[----:B------:R-:W2:Y:S04]  /*56f0*/  LDL.LU R3, [R1+0xe4] ;  /* 0x0000e40001037983 */ /* 0x000ea80000300800 */
[----:B------:R-:W2:Y:S04]  /*5700*/  LDL.LU R6, [R1+0xe0] ;  /* 0x0000e00001067983 */ /* 0x000ea80000300800 */
[----:B------:R0:W-:Y:S04]  /*5710*/  STL [R1+0x17c], R17 ;  /* 0x00017c1101007387 */ /* 0x0001e80000100800 */
[----:B------:R-:W-:Y:S04]  /*5720*/  STS.U16 [R0], R7 ;  /* 0x0000000700007388 */ /* 0x000fe80000000400 */
[----:B0-----:R-:W2:Y:S04]  /*5730*/  LDL.LU R17, [R1+0xdc] ;  /* 0x0000dc0001117983 */ /* 0x001ea80000300800 */
[----:B------:R0:W-:Y:S04]  /*5740*/  STL [R1+0x174], R12 ;  /* 0x0001740c01007387 */ /* 0x0001e80000100800 */
[----:B0-----:R-:W2:Y:S04]  /*5750*/  LDL.LU R12, [R1+0xd8] ;  /* 0x0000d800010c7983 */ /* 0x001ea80000300800 */
[----:B------:R-:W2:Y:S04]  /*5760*/  LDL.LU R13, [R1+0xd4] ;  /* 0x0000d400010d7983 */ /* 0x000ea80000300800 */
[----:B------:R-:W2:Y:S04]  /*5770*/  LDL.LU R7, [R1+0xd0] ;  /* 0x0000d00001077983 */ /* 0x000ea80000300800 */
[----:B------:R0:W-:Y:S04]  /*5780*/  STS.U16 [R0+0x1000], R15 ;  /* 0x0010000f00007388 */ /* 0x0001e80000000400 */
[----:B------:R1:W-:Y:S04]  /*5790*/  STS.U16 [R0+0x1800], R22 ;  /* 0x0018001600007388 */ /* 0x0003e80000000400 */
[----:B------:R5:W-:Y:S04]  /*57a0*/  STS.U16 [R0+0x2800], R29 ;  /* 0x0028001d00007388 */ /* 0x000be80000000400 */
[----:B0-----:R-:W2:Y:S04]  /*57b0*/  LDL.LU R15, [R1+0xcc] ;  /* 0x0000cc00010f7983 */ /* 0x001ea80000300800 */
[----:B-1----:R-:W2:Y:S04]  /*57c0*/  LDL.LU R22, [R1+0xc8] ;  /* 0x0000c80001167983 */ /* 0x002ea80000300800 */
[----:B-----5:R-:W5:Y:S04]  /*57d0*/  LDL.LU R29, [R1+0xc0] ;  /* 0x0000c000011d7983 */ /* 0x020f680000300800 */
[----:B------:R0:W-:Y:S04]  /*57e0*/  STL [R1+0x16c], R14 ;  /* 0x00016c0e01007387 */ /* 0x0001e80000100800 */
[----:B------:R1:W-:Y:S04]  /*57f0*/  STS.U16 [R0+0x800], R16 ;  /* 0x0008001000007388 */ /* 0x0003e80000000400 */
[----:B0-----:R-:W5:Y:S04]  /*5800*/  LDL.LU R14, [R1+0xbc] ;  /* 0x0000bc00010e7983 */ /* 0x001f680000300800 */
[----:B-1----:R-:W5:Y:S04]  /*5810*/  LDL.LU R16, [R1+0xb8] ;  /* 0x0000b80001107983 */ /* 0x002f680000300800 */
[----:B------:R0:W-:Y:S04]  /*5820*/  STS.U16 [R0+0x2000], R23 ;  /* 0x0020001700007388 */ /* 0x0001e80000000400 */
[----:B---3--:R1:W-:Y:S04]  /*5830*/  STS.U16 [R0+0x5000], R20 ;  /* 0x0050001400007388 */ /* 0x0083e80000000400 */
[----:B0-----:R-:W3:Y:S04]  /*5840*/  LDL.LU R23, [R1+0xb4] ;  /* 0x0000b40001177983 */ /* 0x001ee80000300800 */
[----:B-1----:R-:W3:Y:S04]  /*5850*/  LDL.LU R20, [R1+0xb0] ;  /* 0x0000b00001147983 */ /* 0x002ee80000300800 */
[----:B------:R0:W-:Y:S04]  /*5860*/  STS.U16 [R0+0x5800], R18 ;  /* 0x0058001200007388 */ /* 0x0001e80000000400 */
[----:B------:R1:W-:Y:S04]  /*5870*/  STS.U16 [R0+0x6000], R19 ;  /* 0x0060001300007388 */ /* 0x0003e80000000400 */
[----:B0-----:R-:W3:Y:S04]  /*5880*/  LDL.LU R18, [R1+0xac] ;  /* 0x0000ac0001127983 */ /* 0x001ee80000300800 */
[----:B-1----:R-:W3:Y:S04]  /*5890*/  LDL.LU R19, [R1+0xa8] ;  /* 0x0000a80001137983 */ /* 0x002ee80000300800 */
[----:B------:R-:W-:Y:S04]  /*58a0*/  STL [R1+0x164], R10 ;  /* 0x0001640a01007387 */ /* 0x000fe80000100800 */
[----:B----4-:R0:W-:Y:S04]  /*58b0*/  STS.U16 [R0+0x6800], R21 ;  /* 0x0068001500007388 */ /* 0x0101e80000000400 */
[----:B0-----:R-:W4:Y:S04]  /*58c0*/  LDL.LU R21, [R1+0xa4] ;  /* 0x0000a40001157983 */ /* 0x001f280000300800 */
[----:B--2---:R0:W-:Y:S04]  /*58d0*/  STS.U16 [R0+0x7000], R2 ;  /* 0x0070000200007388 */ /* 0x0041e80000000400 */
[----:B------:R1:W-:Y:S01]  /*58e0*/  STS.U16 [R0+0x7800], R3 ;  /* 0x0078000300007388 */ /* 0x0003e20000000400 */
[----:B0-----:R-:W-:-:S04]  /*58f0*/  LEA R2, P0, R24, R26, 0x1 ;  /* 0x0000001a18027211 */ /* 0x001fc800078008ff */
[----:B-1----:R-:W-:Y:S01]  /*5900*/  LEA.HI.X.SX32 R3, R24, R27, 0x1, P0 ;  /* 0x0000001b18037211 */ /* 0x002fe200000f0eff */
[----:B------:R-:W-:Y:S04]  /*5910*/  STS.U16 [R0+0x8800], R17 ;  /* 0x0088001100007388 */ /* 0x000fe80000000400 */
[----:B------:R-:W-:Y:S04]  /*5920*/  STS.U16 [R0+0x9000], R12 ;  /* 0x0090000c00007388 */ /* 0x000fe80000000400 */
[----:B------:R0:W-:Y:S04]  /*5930*/  STS.U16 [R0+0xa000], R7 ;  /* 0x00a0000700007388 */ /* 0x0001e80000000400 */
[----:B------:R1:W-:Y:S04]  /*5940*/  STS.U16 [R0+0x9800], R13 ;  /* 0x0098000d00007388 */ /* 0x0003e80000000400 */
[----:B0-----:R-:W2:Y:S04]  /*5950*/  LDL.LU R7, [R1+0xa0] ;  /* 0x0000a00001077983 */ /* 0x001ea80000300800 */
[----:B------:R-:W2:Y:S04]  /*5960*/  LDL.LU R17, [R1+0x9c] ;  /* 0x00009c0001117983 */ /* 0x000ea80000300800 */
[----:B------:R-:W2:Y:S04]  /*5970*/  LDL.LU R12, [R1+0x98] ;  /* 0x00009800010c7983 */ /* 0x000ea80000300800 */
[----:B-1----:R-:W2:Y:S04]  /*5980*/  LDL.LU R13, [R1+0x94] ;  /* 0x00009400010d7983 */ /* 0x002ea80000300800 */
[----:B------:R-:W-:Y:S04]  /*5990*/  STL.64 [R1+0x128], R2 ;  /* 0x0001280201007387 */ /* 0x000fe80000100a00 */
[----:B------:R-:W2:Y:S01]  /*59a0*/  LDL.LU R24, [R1+0x90] ;  /* 0x0000900001187983 */ /* 0x000ea20000300800 */
[----:B-----5:R-:W-:-:S03]  /*59b0*/  LEA R10, P0, R29, R26, 0x1 ;  /* 0x0000001a1d0a7211 */ /* 0x020fc600078008ff */
[----:B------:R0:W-:Y:S01]  /*59c0*/  STS.U16 [R0+0xa800], R15 ;  /* 0x00a8000f00007388 */ /* 0x0001e20000000400 */
[----:B------:R-:W-:-:S03]  /*59d0*/  LEA.HI.X.SX32 R11, R29, R27, 0x1, P0 ;  /* 0x0000001b1d0b7211 */ /* 0x000fc600000f0eff */
[----:B------:R1:W-:Y:S04]  /*59e0*/  STS.U16 [R0+0xb000], R22 ;  /* 0x00b0001600007388 */ /* 0x0003e80000000400 */
[----:B0-----:R-:W5:Y:S04]  /*59f0*/  LDL.LU R15, [R1+0x8c] ;  /* 0x00008c00010f7983 */ /* 0x001f680000300800 */
[----:B-1----:R-:W5:Y:S04]  /*5a00*/  LDL.LU R22, [R1+0x88] ;  /* 0x0000880001167983 */ /* 0x002f680000300800 */
[----:B------:R-:W-:Y:S04]  /*5a10*/  STL.64 [R1+0x120], R10 ;  /* 0x0001200a01007387 */ /* 0x000fe80000100a00 */
[----:B------:R-:W5:Y:S04]  /*5a20*/  LDL.LU R29, [R1+0x84] ;  /* 0x00008400011d7983 */ /* 0x000f680000300800 */
[----:B------:R0:W-:Y:S01]  /*5a30*/  STS.U16 [R0+0x4000], R8 ;  /* 0x0040000800007388 */ /* 0x0001e20000000400 */
[----:B---3--:R-:W-:-:S03]  /*5a40*/  LEA R2, P3, R23, R26, 0x1 ;  /* 0x0000001a17027211 */ /* 0x008fc600078608ff */
[----:B------:R1:W-:Y:S01]  /*5a50*/  STS.U16 [R0+0x3000], R4 ;  /* 0x0030000400007388 */ /* 0x0003e20000000400 */
[----:B0-----:R-:W-:-:S03]  /*5a60*/  LEA R8, P1, R14, R26, 0x1 ;  /* 0x0000001a0e087211 */ /* 0x001fc600078208ff */
[----:B------:R0:W-:Y:S01]  /*5a70*/  STS.U16 [R0+0x4800], R9 ;  /* 0x0048000900007388 */ /* 0x0001e20000000400 */
[----:B-1----:R-:W-:-:S03]  /*5a80*/  LEA R4, P2, R16, R26, 0x1 ;  /* 0x0000001a10047211 */ /* 0x002fc600078408ff */
[----:B------:R1:W-:Y:S01]  /*5a90*/  STS.U16 [R0+0x3800], R5 ;  /* 0x0038000500007388 */ /* 0x0003e20000000400 */
[-C--:B------:R-:W-:Y:S02]  /*5aa0*/  LEA.HI.X.SX32 R3, R23, R27.reuse, 0x1, P3 ;  /* 0x0000001b17037211 */ /* 0x080fe400018f0eff */
[-C--:B0-----:R-:W-:Y:S02]  /*5ab0*/  LEA.HI.X.SX32 R9, R14, R27.reuse, 0x1, P1 ;  /* 0x0000001b0e097211 */ /* 0x081fe400008f0eff */
[----:B------:R-:W-:Y:S02]  /*5ac0*/  LEA R10, P0, R20, R26, 0x1 ;  /* 0x0000001a140a7211 */ /* 0x000fe400078008ff */
[-C--:B-1----:R-:W-:Y:S01]  /*5ad0*/  LEA.HI.X.SX32 R5, R16, R27.reuse, 0x1, P2 ;  /* 0x0000001b10057211 */ /* 0x082fe200010f0eff */
[----:B------:R0:W-:Y:S01]  /*5ae0*/  STL.64 [R1+0x118], R8 ;  /* 0x0001180801007387 */ /* 0x0001e20000100a00 */
[----:B------:R-:W-:-:S03]  /*5af0*/  LEA.HI.X.SX32 R11, R20, R27, 0x1, P0 ;  /* 0x0000001b140b7211 */ /* 0x000fc600000f0eff */
[----:B------:R1:W-:Y:S04]  /*5b00*/  STL.64 [R1+0x110], R4 ;  /* 0x0001100401007387 */ /* 0x0003e80000100a00 */
[----:B------:R-:W-:Y:S01]  /*5b10*/  STL.64 [R1+0x108], R2 ;  /* 0x0001080201007387 */ /* 0x000fe20000100a00 */
[CC--:B0-----:R-:W-:Y:S02]  /*5b20*/  LEA R8, P1, R18.reuse, R26.reuse, 0x1 ;  /* 0x0000001a12087211 */ /* 0x0c1fe400078208ff */
[C---:B-1----:R-:W-:Y:S02]  /*5b30*/  LEA R4, P2, R19.reuse, R26, 0x1 ;  /* 0x0000001a13047211 */ /* 0x042fe400078408ff */
[-C--:B------:R-:W-:Y:S01]  /*5b40*/  LEA.HI.X.SX32 R9, R18, R27.reuse, 0x1, P1 ;  /* 0x0000001b12097211 */ /* 0x080fe200008f0eff */
[----:B------:R0:W-:Y:S01]  /*5b50*/  STS.U16 [R0+0x8000], R6 ;  /* 0x0080000600007388 */ /* 0x0001e20000000400 */
[----:B------:R-:W-:-:S03]  /*5b60*/  LEA.HI.X.SX32 R5, R19, R27, 0x1, P2 ;  /* 0x0000001b13057211 */ /* 0x000fc600010f0eff */
[----:B------:R2:W-:Y:S04]  /*5b70*/  STL.64 [R1+0x100], R10 ;  /* 0x0001000a01007387 */ /* 0x0005e80000100a00 */
[----:B0-----:R-:W5:Y:S04]  /*5b80*/  LDL.LU R6, [R1+0x80] ;  /* 0x0000800001067983 */ /* 0x001f680000300800 */
[----:B------:R0:W-:Y:S04]  /*5b90*/  STL.64 [R1+0xf8], R8 ;  /* 0x0000f80801007387 */ /* 0x0001e80000100a00 */
[----:B------:R-:W5:Y:S04]  /*5ba0*/  LDL.LU R14, [R1+0x78] ;  /* 0x00007800010e7983 */ /* 0x000f680000300800 */
[----:B------:R1:W-:Y:S04]  /*5bb0*/  STL.64 [R1+0xf0], R4 ;  /* 0x0000f00401007387 */ /* 0x0003e80000100a00 */
[----:B------:R-:W5:Y:S01]  /*5bc0*/  LDL.LU R23, [R1+0x70] ;  /* 0x0000700001177983 */ /* 0x000f620000300800 */
[----:B----4-:R-:W-:-:S04]  /*5bd0*/  LEA R2, P3, R21, R26, 0x1 ;  /* 0x0000001a15027211 */ /* 0x010fc800078608ff */
[----:B------:R-:W-:-:S05]  /*5be0*/  LEA.HI.X.SX32 R3, R21, R27, 0x1, P3 ;  /* 0x0000001b15037211 */ /* 0x000fca00018f0eff */
[----:B------:R4:W-:Y:S04]  /*5bf0*/  STL.64 [R1+0xe8], R2 ;  /* 0x0000e80201007387 */ /* 0x0009e80000100a00 */
[----:B------:R-:W3:Y:S04]  /*5c00*/  LDL.LU R20, [R1+0x68] ;  /* 0x0000680001147983 */ /* 0x000ee80000300800 */
[----:B------:R-:W3:Y:S04]  /*5c10*/  LDL.LU R18, [R1+0x7c] ;  /* 0x00007c0001127983 */ /* 0x000ee80000300800 */
[----:B------:R-:W3:Y:S04]  /*5c20*/  LDL.LU R19, [R1+0x74] ;  /* 0x0000740001137983 */ /* 0x000ee80000300800 */
[----:B------:R-:W3:Y:S01]  /*5c30*/  LDL.LU R21, [R1+0x6c] ;  /* 0x00006c0001157983 */ /* 0x000ee20000300800 */
[----:B--2---:R-:W-:-:S04]  /*5c40*/  LEA R10, P0, R7, R26, 0x1 ;  /* 0x0000001a070a7211 */ /* 0x004fc800078008ff */
[-C--:B------:R-:W-:Y:S02]  /*5c50*/  LEA.HI.X.SX32 R11, R7, R27.reuse, 0x1, P0 ;  /* 0x0000001b070b7211 */ /* 0x080fe400000f0eff */
[CC--:B0-----:R-:W-:Y:S02]  /*5c60*/  LEA R8, P1, R17.reuse, R26.reuse, 0x1 ;  /* 0x0000001a11087211 */ /* 0x0c1fe400078208ff */
[CC--:B-1----:R-:W-:Y:S01]  /*5c70*/  LEA R4, P2, R12.reuse, R26.reuse, 0x1 ;  /* 0x0000001a0c047211 */ /* 0x0c2fe200078408ff */
[----:B------:R0:W-:Y:S01]  /*5c80*/  STL.64 [R1+0xe0], R10 ;  /* 0x0000e00a01007387 */ /* 0x0001e20000100a00 */
[-C--:B------:R-:W-:Y:S02]  /*5c90*/  LEA.HI.X.SX32 R9, R17, R27.reuse, 0x1, P1 ;  /* 0x0000001b11097211 */ /* 0x080fe400008f0eff */
[----:B----4-:R-:W-:Y:S01]  /*5ca0*/  LEA R2, P3, R13, R26, 0x1 ;  /* 0x0000001a0d027211 */ /* 0x010fe200078608ff */
[----:B------:R-:W2:Y:S01]  /*5cb0*/  LDL.LU R7, [R1+0x60] ;  /* 0x0000600001077983 */ /* 0x000ea20000300800 */
[----:B------:R-:W-:-:S02]  /*5cc0*/  LEA.HI.X.SX32 R5, R12, R27, 0x1, P2 ;  /* 0x0000001b0c057211 */ /* 0x000fc400010f0eff */
[----:B------:R-:W-:Y:S01]  /*5cd0*/  LEA.HI.X.SX32 R3, R13, R27, 0x1, P3 ;  /* 0x0000001b0d037211 */ /* 0x000fe200018f0eff */
[----:B------:R5:W-:Y:S01]  /*5ce0*/  STL.64 [R1+0xd8], R8 ;  /* 0x0000d80801007387 */ /* 0x000be20000100a00 */
[----:B0-----:R-:W-:-:S03]  /*5cf0*/  LEA R10, P0, R24, R26, 0x1 ;  /* 0x0000001a180a7211 */ /* 0x001fc600078008ff */
[----:B------:R0:W-:Y:S01]  /*5d00*/  STL.64 [R1+0xd0], R4 ;  /* 0x0000d00401007387 */ /* 0x0001e20000100a00 */
[----:B------:R-:W-:-:S03]  /*5d10*/  LEA.HI.X.SX32 R11, R24, R27, 0x1, P0 ;  /* 0x0000001b180b7211 */ /* 0x000fc600000f0eff */
[----:B------:R1:W-:Y:S04]  /*5d20*/  STL.64 [R1+0xc8], R2 ;  /* 0x0000c80201007387 */ /* 0x0003e80000100a00 */
[----:B------:R-:W4:Y:S04]  /*5d30*/  LDL.LU R24, [R1+0x1f8] ;  /* 0x0001f80001187983 */ /* 0x000f280000300800 */
[----:B------:R-:W4:Y:S04]  /*5d40*/  LDL.LU R16, [R1+0x5c] ;  /* 0x00005c0001107983 */ /* 0x000f280000300800 */
[----:B------:R-:W4:Y:S04]  /*5d50*/  LDL.LU R17, [R1+0x1ec] ;  /* 0x0001ec0001117983 */ /* 0x000f280000300800 */
[----:B------:R5:W-:Y:S04]  /*5d60*/  STL.64 [R1+0xc0], R10 ;  /* 0x0000c00a01007387 */ /* 0x000be80000100a00 */
[----:B------:R-:W4:Y:S01]  /*5d70*/  LDL.LU R12, [R1+0x1e4] ;  /* 0x0001e400010c7983 */ /* 0x000f220000300800 */
[----:B-----5:R-:W-:-:S02]  /*5d80*/  LEA R8, P1, R15, R26, 0x1 ;  /* 0x0000001a0f087211 */ /* 0x020fc400078208ff */
[CC--:B0-----:R-:W-:Y:S01]  /*5d90*/  LEA R4, P2, R22.reuse, R26.reuse, 0x1 ;  /* 0x0000001a16047211 */ /* 0x0c1fe200078408ff */
[----:B------:R-:W5:Y:S01]  /*5da0*/  LDL.LU R13, [R1+0x1e0] ;  /* 0x0001e000010d7983 */ /* 0x000f620000300800 */
[-C--:B-1----:R-:W-:Y:S02]  /*5db0*/  LEA R2, P3, R29, R26.reuse, 0x1 ;  /* 0x0000001a1d027211 */ /* 0x082fe400078608ff */
[-C--:B------:R-:W-:Y:S02]  /*5dc0*/  LEA.HI.X.SX32 R9, R15, R27.reuse, 0x1, P1 ;  /* 0x0000001b0f097211 */ /* 0x080fe400008f0eff */
[-C--:B------:R-:W-:Y:S02]  /*5dd0*/  LEA.HI.X.SX32 R5, R22, R27.reuse, 0x1, P2 ;  /* 0x0000001b16057211 */ /* 0x080fe400010f0eff */
[----:B------:R-:W-:Y:S01]  /*5de0*/  LEA.HI.X.SX32 R3, R29, R27, 0x1, P3 ;  /* 0x0000001b1d037211 */ /* 0x000fe200018f0eff */
[----:B------:R0:W-:Y:S04]  /*5df0*/  STL.64 [R1+0xb8], R8 ;  /* 0x0000b80801007387 */ /* 0x0001e80000100a00 */
[----:B------:R-:W5:Y:S04]  /*5e00*/  LDL.LU R15, [R1+0x1d8] ;  /* 0x0001d800010f7983 */ /* 0x000f680000300800 */
[----:B------:R1:W-:Y:S04]  /*5e10*/  STL.64 [R1+0xb0], R4 ;  /* 0x0000b00401007387 */ /* 0x0003e80000100a00 */
[----:B------:R-:W5:Y:S04]  /*5e20*/  LDL.LU R22, [R1+0x1d0] ;  /* 0x0001d00001167983 */ /* 0x000f680000300800 */
[----:B------:R3:W-:Y:S04]  /*5e30*/  STL.64 [R1+0xa8], R2 ;  /* 0x0000a80201007387 */ /* 0x0007e80000100a00 */
[----:B------:R-:W5:Y:S01]  /*5e40*/  LDL.LU R29, [R1+0x1c8] ;  /* 0x0001c800011d7983 */ /* 0x000f620000300800 */
[----:B------:R-:W-:-:S04]  /*5e50*/  LEA R10, P0, R6, R26, 0x1 ;  /* 0x0000001a060a7211 */ /* 0x000fc800078008ff */
[----:B------:R-:W-:Y:S02]  /*5e60*/  LEA.HI.X.SX32 R11, R6, R27, 0x1, P0 ;  /* 0x0000001b060b7211 */ /* 0x000fe400000f0eff */
[----:B0-----:R-:W-:-:S03]  /*5e70*/  LEA R8, P1, R14, R26, 0x1 ;  /* 0x0000001a0e087211 */ /* 0x001fc600078208ff */
[----:B------:R0:W-:Y:S01]  /*5e80*/  STL.64 [R1+0xa0], R10 ;  /* 0x0000a00a01007387 */ /* 0x0001e20000100a00 */
[----:B------:R-:W-:Y:S02]  /*5e90*/  LEA.HI.X.SX32 R9, R14, R27, 0x1, P1 ;  /* 0x0000001b0e097211 */ /* 0x000fe400008f0eff */
[----:B-1----:R-:W-:-:S04]  /*5ea0*/  LEA R4, P2, R23, R26, 0x1 ;  /* 0x0000001a17047211 */ /* 0x002fc800078408ff */
[----:B------:R-:W-:Y:S01]  /*5eb0*/  LEA.HI.X.SX32 R5, R23, R27, 0x1, P2 ;  /* 0x0000001b17057211 */ /* 0x000fe200010f0eff */
[----:B------:R1:W-:Y:S04]  /*5ec0*/  STL.64 [R1+0x98], R8 ;  /* 0x0000980801007387 */ /* 0x0003e80000100a00 */
[----:B------:R0:W-:Y:S01]  /*5ed0*/  STL.64 [R1+0x90], R4 ;  /* 0x0000900401007387 */ /* 0x0001e20000100a00 */
[----:B---3--:R-:W-:-:S04]  /*5ee0*/  LEA R2, P3, R20, R26, 0x1 ;  /* 0x0000001a14027211 */ /* 0x008fc800078608ff */
[-C--:B------:R-:W-:Y:S02]  /*5ef0*/  LEA.HI.X.SX32 R3, R20, R27.reuse, 0x1, P3 ;  /* 0x0000001b14037211 */ /* 0x080fe400018f0eff */
[CC--:B0-----:R-:W-:Y:S02]  /*5f00*/  LEA R10, P0, R18.reuse, R26.reuse, 0x1 ;  /* 0x0000001a120a7211 */ /* 0x0c1fe400078008ff */
[-C--:B-1----:R-:W-:Y:S01]  /*5f10*/  LEA R8, P1, R19, R26.reuse, 0x1 ;  /* 0x0000001a13087211 */ /* 0x082fe200078208ff */
[----:B------:R2:W-:Y:S01]  /*5f20*/  STL.64 [R1+0x88], R2 ;  /* 0x0000880201007387 */ /* 0x0005e20000100a00 */
[-C--:B------:R-:W-:Y:S02]  /*5f30*/  LEA.HI.X.SX32 R11, R18, R27.reuse, 0x1, P0 ;  /* 0x0000001b120b7211 */ /* 0x080fe400000f0eff */
[----:B------:R-:W-:Y:S01]  /*5f40*/  LEA R4, P2, R21, R26, 0x1 ;  /* 0x0000001a15047211 */ /* 0x000fe200078408ff */
[----:B------:R-:W3:Y:S01]  /*5f50*/  LDL.LU R23, [R1+0x1c4] ;  /* 0x0001c40001177983 */ /* 0x000ee20000300800 */
[----:B------:R-:W-:-:S03]  /*5f60*/  LEA.HI.X.SX32 R9, R19, R27, 0x1, P1 ;  /* 0x0000001b13097211 */ /* 0x000fc600008f0eff */
[----:B------:R-:W3:Y:S01]  /*5f70*/  LDL.LU R20, [R1+0x1b8] ;  /* 0x0001b80001147983 */ /* 0x000ee20000300800 */
[----:B------:R-:W-:-:S03]  /*5f80*/  LEA.HI.X.SX32 R5, R21, R27, 0x1, P2 ;  /* 0x0000001b15057211 */ /* 0x000fc600010f0eff */
[----:B------:R-:W-:Y:S04]  /*5f90*/  STL.64 [R1+0x80], R10 ;  /* 0x0000800a01007387 */ /* 0x000fe80000100a00 */
[----:B------:R-:W3:Y:S04]  /*5fa0*/  LDL.LU R18, [R1+0x1b0] ;  /* 0x0001b00001127983 */ /* 0x000ee80000300800 */
[----:B------:R0:W-:Y:S04]  /*5fb0*/  STL.64 [R1+0x78], R8 ;  /* 0x0000780801007387 */ /* 0x0001e80000100a00 */
[----:B------:R-:W3:Y:S04]  /*5fc0*/  LDL.LU R19, [R1+0x130] ;  /* 0x0001300001137983 */ /* 0x000ee80000300800 */
[----:B------:R1:W-:Y:S01]  /*5fd0*/  STL.64 [R1+0x70], R4 ;  /* 0x0000700401007387 */ /* 0x0003e20000100a00 */
[----:B--2---:R-:W-:-:S04]  /*5fe0*/  LEA R2, P3, R7, R26, 0x1 ;  /* 0x0000001a07027211 */ /* 0x004fc800078608ff */
[----:B------:R-:W-:-:S05]  /*5ff0*/  LEA.HI.X.SX32 R3, R7, R27, 0x1, P3 ;  /* 0x0000001b07037211 */ /* 0x000fca00018f0eff */
[----:B------:R2:W-:Y:S04]  /*6000*/  STL.64 [R1+0x68], R2 ;  /* 0x0000680201007387 */ /* 0x0005e80000100a00 */
[----:B------:R-:W3:Y:S01]  /*6010*/  LDL.LU R21, [R1+0x140] ;  /* 0x0001400001157983 */ /* 0x000ee20000300800 */
[-C--:B----4-:R-:W-:Y:S02]  /*6020*/  LEA R6, P0, R24, R26.reuse, 0x1 ;  /* 0x0000001a18067211 */ /* 0x090fe400078008ff */
[-C--:B0-----:R-:W-:Y:S02]  /*6030*/  LEA R8, P1, R16, R26.reuse, 0x1 ;  /* 0x0000001a10087211 */ /* 0x081fe400078208ff */
[-C--:B------:R-:W-:Y:S02]  /*6040*/  LEA.HI.X.SX32 R7, R24, R27.reuse, 0x1, P0 ;  /* 0x0000001b18077211 */ /* 0x080fe400000f0eff */
[----:B-1----:R-:W-:Y:S01]  /*6050*/  LEA R4, P2, R17, R26, 0x1 ;  /* 0x0000001a11047211 */ /* 0x002fe200078408ff */
[----:B------:R-:W4:Y:S01]  /*6060*/  LDL.LU R24, [R1+0x134] ;  /* 0x0001340001187983 */ /* 0x000f220000300800 */
[----:B------:R-:W-:-:S02]  /*6070*/  LEA.HI.X.SX32 R9, R16, R27, 0x1, P1 ;  /* 0x0000001b10097211 */ /* 0x000fc400008f0eff */
[-C--:B------:R-:W-:Y:S02]  /*6080*/  LEA.HI.X.SX32 R5, R17, R27.reuse, 0x1, P2 ;  /* 0x0000001b11057211 */ /* 0x080fe400010f0eff */
[CC--:B--2---:R-:W-:Y:S01]  /*6090*/  LEA R2, P3, R12.reuse, R26.reuse, 0x1 ;  /* 0x0000001a0c027211 */ /* 0x0c4fe200078608ff */
[----:B------:R0:W-:Y:S03]  /*60a0*/  STL.64 [R1+0x60], R6 ;  /* 0x0000600601007387 */ /* 0x0001e60000100a00 */
[-C--:B------:R-:W-:Y:S02]  /*60b0*/  LEA.HI.X.SX32 R3, R12, R27.reuse, 0x1, P3 ;  /* 0x0000001b0c037211 */ /* 0x080fe400018f0eff */
[C---:B-----5:R-:W-:Y:S01]  /*60c0*/  LEA R10, P0, R13.reuse, R26, 0x1 ;  /* 0x0000001a0d0a7211 */ /* 0x060fe200078008ff */
[----:B0-----:R-:W2:Y:S04]  /*60d0*/  LDL.LU R7, [R1+0x138] ;  /* 0x0001380001077983 */ /* 0x001ea80000300800 */
[----:B------:R-:W-:Y:S04]  /*60e0*/  STL.64 [R1+0x58], R8 ;  /* 0x0000580801007387 */ /* 0x000fe80000100a00 */
[----:B------:R-:W-:Y:S04]  /*60f0*/  STL.64 [R1+0x50], R4 ;  /* 0x0000500401007387 */ /* 0x000fe80000100a00 */
[----:B------:R0:W-:Y:S01]  /*6100*/  STL.64 [R1+0x48], R2 ;  /* 0x0000480201007387 */ /* 0x0001e20000100a00 */
[----:B------:R-:W-:-:S03]  /*6110*/  LEA.HI.X.SX32 R11, R13, R27, 0x1, P0 ;  /* 0x0000001b0d0b7211 */ /* 0x000fc600000f0eff */
[----:B------:R-:W5:Y:S04]  /*6120*/  LDL.LU R17, [R1+0x13c] ;  /* 0x00013c0001117983 */ /* 0x000f680000300800 */
[----:B------:R-:W5:Y:S04]  /*6130*/  LDL.LU R12, [R1+0x148] ;  /* 0x00014800010c7983 */ /* 0x000f680000300800 */
[----:B------:R-:W5:Y:S01]  /*6140*/  LDL.LU R13, [R1+0x144] ;  /* 0x00014400010d7983 */ /* 0x000f620000300800 */
[----:B0-----:R-:W-:-:S03]  /*6150*/  LEA R2, P3, R29, R26, 0x1 ;  /* 0x0000001a1d027211 */ /* 0x001fc600078608ff */
[----:B------:R3:W-:Y:S01]  /*6160*/  STL.64 [R1+0x40], R10 ;  /* 0x0000400a01007387 */ /* 0x0007e20000100a00 */
[----:B------:R-:W-:-:S03]  /*6170*/  LEA.HI.X.SX32 R3, R29, R27, 0x1, P3 ;  /* 0x0000001b1d037211 */ /* 0x000fc600018f0eff */
[----:B------:R-:W5:Y:S01]  /*6180*/  LDL.LU R29, [R1+0x190] ;  /* 0x00019000011d7983 */ /* 0x000f620000300800 */
[CC--:B------:R-:W-:Y:S02]  /*6190*/  LEA R8, P1, R15.reuse, R26.reuse, 0x1 ;  /* 0x0000001a0f087211 */ /* 0x0c0fe400078208ff */
[C---:B------:R-:W-:Y:S02]  /*61a0*/  LEA R4, P2, R22.reuse, R26, 0x1 ;  /* 0x0000001a16047211 */ /* 0x040fe400078408ff */
[-C--:B------:R-:W-:Y:S02]  /*61b0*/  LEA.HI.X.SX32 R9, R15, R27.reuse, 0x1, P1 ;  /* 0x0000001b0f097211 */ /* 0x080fe400008f0eff */
[----:B------:R-:W-:-:S03]  /*61c0*/  LEA.HI.X.SX32 R5, R22, R27, 0x1, P2 ;  /* 0x0000001b16057211 */ /* 0x000fc600010f0eff */
[----:B------:R0:W-:Y:S04]  /*61d0*/  STL.64 [R1+0x38], R8 ;  /* 0x0000380801007387 */ /* 0x0001e80000100a00 */
[----:B------:R-:W5:Y:S04]  /*61e0*/  LDL.LU R15, [R1+0x14c] ;  /* 0x00014c00010f7983 */ /* 0x000f680000300800 */
[----:B------:R1:W-:Y:S04]  /*61f0*/  STL.64 [R1+0x30], R4 ;  /* 0x0000300401007387 */ /* 0x0003e80000100a00 */
[----:B------:R-:W5:Y:S04]  /*6200*/  LDL.LU R22, [R1+0x150] ;  /* 0x0001500001167983 */ /* 0x000f680000300800 */
[----:B------:R0:W-:Y:S01]  /*6210*/  STL.64 [R1+0x28], R2 ;  /* 0x0000280201007387 */ /* 0x0001e20000100a00 */
[----:B---3--:R-:W-:-:S02]  /*6220*/  LEA R10, P0, R23, R26, 0x1 ;  /* 0x0000001a170a7211 */ /* 0x008fc400078008ff */
[CC--:B0-----:R-:W-:Y:S02]  /*6230*/  LEA R8, P1, R20.reuse, R26.reuse, 0x1 ;  /* 0x0000001a14087211 */ /* 0x0c1fe400078208ff */
[-C--:B------:R-:W-:Y:S02]  /*6240*/  LEA.HI.X.SX32 R11, R23, R27.reuse, 0x1, P0 ;  /* 0x0000001b170b7211 */ /* 0x080fe400000f0eff */
[-C--:B------:R-:W-:Y:S02]  /*6250*/  LEA.HI.X.SX32 R9, R20, R27.reuse, 0x1, P1 ;  /* 0x0000001b14097211 */ /* 0x080fe400008f0eff */
[CC--:B-1----:R-:W-:Y:S01]  /*6260*/  LEA R4, P2, R18.reuse, R26.reuse, 0x1 ;  /* 0x0000001a12047211 */ /* 0x0c2fe200078408ff */
[----:B------:R-:W-:Y:S03]  /*6270*/  STL.64 [R1+0x20], R10 ;  /* 0x0000200a01007387 */ /* 0x000fe60000100a00 */
[----:B------:R-:W-:Y:S01]  /*6280*/  LEA.HI.X.SX32 R5, R18, R27, 0x1, P2 ;  /* 0x0000001b12057211 */ /* 0x000fe200010f0eff */
[----:B------:R-:W3:Y:S01]  /*6290*/  LDL.LU R23, [R1+0x154] ;  /* 0x0001540001177983 */ /* 0x000ee20000300800 */
[----:B------:R-:W-:-:S03]  /*62a0*/  LEA R2, P3, R19, R26, 0x1 ;  /* 0x0000001a13027211 */ /* 0x000fc600078608ff */
[----:B------:R0:W-:Y:S04]  /*62b0*/  STL.64 [R1+0x18], R8 ;  /* 0x0000180801007387 */ /* 0x0001e80000100a00 */
[----:B------:R-:W3:Y:S01]  /*62c0*/  LDL.LU R18, [R1+0x180] ;  /* 0x0001800001127983 */ /* 0x000ee20000300800 */
[----:B------:R-:W-:-:S03]  /*62d0*/  LEA.HI.X.SX32 R3, R19, R27, 0x1, P3 ;  /* 0x0000001b13037211 */ /* 0x000fc600018f0eff */
[----:B------:R4:W-:Y:S04]  /*62e0*/  STL.64 [R1+0x10], R4 ;  /* 0x0000100401007387 */ /* 0x0009e80000100a00 */
[----:B------:R-:W3:Y:S04]  /*62f0*/  LDL.LU R19, [R1+0x178] ;  /* 0x0001780001137983 */ /* 0x000ee80000300800 */
[----:B------:R2:W-:Y:S04]  /*6300*/  STL.64 [R1+0x8], R2 ;  /* 0x0000080201007387 */ /* 0x0005e80000100a00 */
[----:B------:R-:W3:Y:S01]  /*6310*/  LDL.LU R20, [R1+0x170] ;  /* 0x0001700001147983 */ /* 0x000ee20000300800 */
[----:B0-----:R-:W-:-:S04]  /*6320*/  LEA R8, P0, R21, R26, 0x1 ;  /* 0x0000001a15087211 */ /* 0x001fc800078008ff */
[----:B------:R-:W-:Y:S02]  /*6330*/  LEA.HI.X.SX32 R9, R21, R27, 0x1, P0 ;  /* 0x0000001b15097211 */ /* 0x000fe400000f0eff */
[----:B----4-:R-:W-:-:S03]  /*6340*/  LEA R4, P1, R24, R26, 0x1 ;  /* 0x0000001a18047211 */ /* 0x010fc600078208ff */
[----:B------:R5:W-:Y:S01]  /*6350*/  STL.64 [R1], R8 ;  /* 0x0000000801007387 */ /* 0x000be20000100a00 */
[----:B------:R-:W-:-:S03]  /*6360*/  LEA.HI.X.SX32 R5, R24, R27, 0x1, P1 ;  /* 0x0000001b18057211 */ /* 0x000fc600008f0eff */
[----:B------:R-:W4:Y:S04]  /*6370*/  LDL.LU R21, [R1+0x168] ;  /* 0x0001680001157983 */ /* 0x000f280000300800 */
[----:B------:R0:W-:Y:S04]  /*6380*/  STL.64 [R1+0x130], R4 ;  /* 0x0001300401007387 */ /* 0x0001e80000100a00 */
[----:B------:R-:W4:Y:S01]  /*6390*/  LDL.LU R24, [R1+0x160] ;  /* 0x0001600001187983 */ /* 0x000f220000300800 */
[----:B--2---:R-:W-:-:S04]  /*63a0*/  LEA R2, P2, R7, R26, 0x1 ;  /* 0x0000001a07027211 */ /* 0x004fc800078408ff */
[----:B------:R-:W-:-:S05]  /*63b0*/  LEA.HI.X.SX32 R3, R7, R27, 0x1, P2 ;  /* 0x0000001b07037211 */ /* 0x000fca00010f0eff */
[----:B------:R-:W-:Y:S01]  /*63c0*/  STL [R1+0x1244], R3 ;  /* 0x0012440301007387 */ /* 0x000fe20000100800 */
[-C--:B-----5:R-:W-:Y:S02]  /*63d0*/  LEA R8, P0, R17, R26.reuse, 0x1 ;  /* 0x0000001a11087211 */ /* 0x0a0fe400078008ff */
[CC--:B0-----:R-:W-:Y:S02]  /*63e0*/  LEA R4, P1, R12.reuse, R26.reuse, 0x1 ;  /* 0x0000001a0c047211 */ /* 0x0c1fe400078208ff */
[----:B------:R-:W-:Y:S02]  /*63f0*/  LEA R6, P2, R13, R26, 0x1 ;  /* 0x0000001a0d067211 */ /* 0x000fe400078408ff */
[-C--:B------:R-:W-:Y:S02]  /*6400*/  LEA.HI.X.SX32 R5, R12, R27.reuse, 0x1, P1 ;  /* 0x0000001b0c057211 */ /* 0x080fe400008f0eff */
[-C--:B------:R-:W-:Y:S01]  /*6410*/  LEA.HI.X.SX32 R9, R17, R27.reuse, 0x1, P0 ;  /* 0x0000001b11097211 */ /* 0x080fe200000f0eff */
[----:B------:R-:W-:Y:S01]  /*6420*/  STL [R1+0x1248], R2 ;  /* 0x0012480201007387 */ /* 0x000fe20000100800 */
[----:B------:R-:W-:-:S03]  /*6430*/  LEA.HI.X.SX32 R7, R13, R27, 0x1, P2 ;  /* 0x0000001b0d077211 */ /* 0x000fc600010f0eff */
[----:B------:R-:W-:Y:S04]  /*6440*/  STL [R1+0x124c], R5 ;  /* 0x00124c0501007387 */ /* 0x000fe80000100800 */
[----:B------:R-:W-:Y:S04]  /*6450*/  STL [R1+0x1250], R4 ;  /* 0x0012500401007387 */ /* 0x000fe80000100800 */
[----:B------:R-:W-:Y:S04]  /*6460*/  STL.64 [R1+0x138], R8 ;  /* 0x0001380801007387 */ /* 0x000fe80000100a00 */
[----:B------:R0:W-:Y:S02]  /*6470*/  STL.64 [R1+0x140], R6 ;  /* 0x0001400601007387 */ /* 0x0001e40000100a00 */
[----:B0-----:R-:W-:-:S04]  /*6480*/  LEA R6, P0, R29, R26, 0x1 ;  /* 0x0000001a1d067211 */ /* 0x001fc800078008ff */
[-C--:B------:R-:W-:Y:S02]  /*6490*/  LEA.HI.X.SX32 R7, R29, R27.reuse, 0x1, P0 ;  /* 0x0000001b1d077211 */ /* 0x080fe400000f0eff */
[----:B------:R-:W2:Y:S04]  /*64a0*/  LDL.LU R29, [R1+0x15c] ;  /* 0x00015c00011d7983 */ /* 0x000ea80000300800 */
[----:B------:R-:W5:Y:S01]  /*64b0*/  LDL.LU R2, [R1+0x158] ;  /* 0x0001580001027983 */ /* 0x000f620000300800 */
[CC--:B------:R-:W-:Y:S02]  /*64c0*/  LEA R8, P2, R22.reuse, R26.reuse, 0x1 ;  /* 0x0000001a16087211 */ /* 0x0c0fe400078408ff */
[C---:B------:R-:W-:Y:S02]  /*64d0*/  LEA R4, P1, R15.reuse, R26, 0x1 ;  /* 0x0000001a0f047211 */ /* 0x040fe400078208ff */
[-C--:B------:R-:W-:Y:S01]  /*64e0*/  LEA.HI.X.SX32 R9, R22, R27.reuse, 0x1, P2 ;  /* 0x0000001b16097211 */ /* 0x080fe200010f0eff */
[----:B------:R-:W-:Y:S01]  /*64f0*/  STL [R1+0x1254], R7 ;  /* 0x0012540701007387 */ /* 0x000fe20000100800 */
[----:B------:R-:W-:-:S03]  /*6500*/  LEA.HI.X.SX32 R5, R15, R27, 0x1, P1 ;  /* 0x0000001b0f057211 */ /* 0x000fc600008f0eff */
[----:B------:R-:W-:Y:S04]  /*6510*/  STL [R1+0x1258], R6 ;  /* 0x0012580601007387 */ /* 0x000fe80000100800 */
[----:B------:R-:W-:Y:S04]  /*6520*/  STL [R1+0x125c], R9 ;  /* 0x00125c0901007387 */ /* 0x000fe80000100800 */
[----:B------:R-:W-:Y:S04]  /*6530*/  STL [R1+0x1260], R8 ;  /* 0x0012600801007387 */ /* 0x000fe80000100800 */
[----:B------:R3:W-:Y:S02]  /*6540*/  STL.64 [R1+0x148], R4 ;  /* 0x0001480401007387 */ /* 0x0007e40000100a00 */
[----:B---3--:R-:W-:-:S02]  /*6550*/  LEA R4, P0, R23, R26, 0x1 ;  /* 0x0000001a17047211 */ /* 0x008fc400078008ff */
[CC--:B------:R-:W-:Y:S02]  /*6560*/  LEA R10, P1, R18.reuse, R26.reuse, 0x1 ;  /* 0x0000001a120a7211 */ /* 0x0c0fe400078208ff */
[-C--:B------:R-:W-:Y:S02]  /*6570*/  LEA.HI.X.SX32 R5, R23, R27.reuse, 0x1, P0 ;  /* 0x0000001b17057211 */ /* 0x080fe400000f0eff */
[----:B------:R-:W-:Y:S02]  /*6580*/  LEA.HI.X.SX32 R11, R18, R27, 0x1, P1 ;  /* 0x0000001b120b7211 */ /* 0x000fe400008f0eff */
[----:B------:R-:W-:-:S03]  /*6590*/  LEA R12, P2, R19, R26, 0x1 ;  /* 0x0000001a130c7211 */ /* 0x000fc600078408ff */
[----:B------:R-:W-:Y:S01]  /*65a0*/  STL [R1+0x1264], R11 ;  /* 0x0012640b01007387 */ /* 0x000fe20000100800 */
[----:B------:R-:W-:-:S03]  /*65b0*/  LEA.HI.X.SX32 R13, R19, R27, 0x1, P2 ;  /* 0x0000001b130d7211 */ /* 0x000fc600010f0eff */
[----:B------:R-:W-:Y:S04]  /*65c0*/  STL [R1+0x1268], R10 ;  /* 0x0012680a01007387 */ /* 0x000fe80000100800 */
[----:B------:R0:W-:Y:S01]  /*65d0*/  STL.64 [R1+0x150], R4 ;  /* 0x0001500401007387 */ /* 0x0001e20000100a00 */
[----:B------:R-:W-:-:S03]  /*65e0*/  LEA R14, P0, R20, R26, 0x1 ;  /* 0x0000001a140e7211 */ /* 0x000fc600078008ff */
[----:B------:R-:W-:Y:S04]  /*65f0*/  STL [R1+0x126c], R13 ;  /* 0x00126c0d01007387 */ /* 0x000fe80000100800 */
[----:B------:R-:W-:Y:S01]  /*6600*/  STL [R1+0x1270], R12 ;  /* 0x0012700c01007387 */ /* 0x000fe20000100800 */
[----:B------:R-:W-:-:S03]  /*6610*/  LEA.HI.X.SX32 R15, R20, R27, 0x1, P0 ;  /* 0x0000001b140f7211 */ /* 0x000fc600000f0eff */
[----:B0-----:R-:W3:Y:S04]  /*6620*/  LDL.LU R5, [R1+0x388] ;  /* 0x0003880001057983 */ /* 0x001ee80000300800 */
[----:B------:R-:W-:Y:S04]  /*6630*/  STL [R1+0x1274], R15 ;  /* 0x0012740f01007387 */ /* 0x000fe80000100800 */
[----:B------:R-:W-:Y:S04]  /*6640*/  STL [R1+0x1278], R14 ;  /* 0x0012780e01007387 */ /* 0x000fe80000100800 */
[----:B------:R-:W3:Y:S01]  /*6650*/  LDL.LU R3, [R1+0x37c] ;  /* 0x00037c0001037983 */ /* 0x000ee20000300800 */
[----:B----4-:R-:W-:-:S04]  /*6660*/  LEA R16, P1, R21, R26, 0x1 ;  /* 0x0000001a15107211 */ /* 0x010fc800078208ff */
[----:B------:R-:W-:Y:S02]  /*6670*/  LEA.HI.X.SX32 R17, R21, R27, 0x1, P1 ;  /* 0x0000001b15117211 */ /* 0x000fe400008f0eff */
[----:B------:R-:W-:-:S03]  /*6680*/  LEA R18, P2, R24, R26, 0x1 ;  /* 0x0000001a18127211 */ /* 0x000fc600078408ff */
[----:B------:R-:W-:Y:S01]  /*6690*/  STL [R1+0x127c], R17 ;  /* 0x00127c1101007387 */ /* 0x000fe20000100800 */
[----:B------:R-:W-:-:S03]  /*66a0*/  LEA.HI.X.SX32 R19, R24, R27, 0x1, P2 ;  /* 0x0000001b18137211 */ /* 0x000fc600010f0eff */
[----:B------:R-:W-:Y:S04]  /*66b0*/  STL [R1+0x1280], R16 ;  /* 0x0012801001007387 */ /* 0x000fe80000100800 */
[----:B------:R-:W-:Y:S04]  /*66c0*/  STL [R1+0x1284], R19 ;  /* 0x0012841301007387 */ /* 0x000fe80000100800 */
[----:B------:R-:W-:Y:S01]  /*66d0*/  STL [R1+0x1288], R18 ;  /* 0x0012881201007387 */ /* 0x000fe20000100800 */
[----:B--2---:R-:W-:-:S04]  /*66e0*/  LEA R20, P0, R29, R26, 0x1 ;  /* 0x0000001a1d147211 */ /* 0x004fc800078008ff */
[-C--:B------:R-:W-:Y:S02]  /*66f0*/  LEA.HI.X.SX32 R21, R29, R27.reuse, 0x1, P0 ;  /* 0x0000001b1d157211 */ /* 0x080fe400000f0eff */
[CC--:B-----5:R-:W-:Y:S01]  /*6700*/  LEA R22, P1, R2.reuse, R26.reuse, 0x1 ;  /* 0x0000001a02167211 */ /* 0x0e0fe200078208ff */
[----:B------:R-:W2:Y:S03]  /*6710*/  LDL.LU R29, [R1+0x370] ;  /* 0x00037000011d7983 */ /* 0x000ea60000300800 */
[----:B------:R-:W-:Y:S01]  /*6720*/  LEA.HI.X.SX32 R23, R2, R27, 0x1, P1 ;  /* 0x0000001b02177211 */ /* 0x000fe200008f0eff */
[----:B------:R-:W-:Y:S04]  /*6730*/  STL [R1+0x128c], R21 ;  /* 0x00128c1501007387 */ /* 0x000fe80000100800 */
[----:B------:R-:W-:Y:S04]  /*6740*/  STL [R1+0x1290], R20 ;  /* 0x0012901401007387 */ /* 0x000fe80000100800 */
[----:B------:R-:W4:Y:S01]  /*6750*/  LDL.LU R2, [R1+0x34c] ;  /* 0x00034c0001027983 */ /* 0x000f220000300800 */
[----:B------:R-:W-:-:S02]  /*6760*/  LEA R24, P2, R25, R26, 0x1 ;  /* 0x0000001a19187211 */ /* 0x000fc400078408ff */
[----:B------:R-:W-:Y:S01]  /*6770*/  LEA R26, P3, R28, R26, 0x1 ;  /* 0x0000001a1c1a7211 */ /* 0x000fe200078608ff */
[----:B------:R-:W5:Y:S01]  /*6780*/  LDL.LU R6, [R1+0x334] ;  /* 0x0003340001067983 */ /* 0x000f620000300800 */
[----:B------:R-:W-:-:S03]  /*6790*/  LEA.HI.X.SX32 R25, R25, R27, 0x1, P2 ;  /* 0x0000001b19197211 */ /* 0x000fc600010f0eff */
[----:B------:R-:W5:Y:S01]  /*67a0*/  LDL.LU R4, [R1+0x328] ;  /* 0x0003280001047983 */ /* 0x000f620000300800 */
[----:B------:R-:W-:-:S03]  /*67b0*/  LEA.HI.X.SX32 R27, R28, R27, 0x1, P3 ;  /* 0x0000001b1c1b7211 */ /* 0x000fc600018f0eff */
[----:B------:R-:W-:Y:S04]  /*67c0*/  STL [R1+0x1294], R23 ;  /* 0x0012941701007387 */ /* 0x000fe80000100800 */
[----:B------:R-:W-:Y:S04]  /*67d0*/  STL [R1+0x1298], R22 ;  /* 0x0012981601007387 */ /* 0x000fe80000100800 */
[----:B------:R0:W-:Y:S04]  /*67e0*/  STL [R1+0x129c], R25 ;  /* 0x00129c1901007387 */ /* 0x0001e80000100800 */
[----:B0-----:R-:W5:Y:S04]  /*67f0*/  LDL.LU R25, [R1+0x340] ;  /* 0x0003400001197983 */ /* 0x001f680000300800 */
[----:B------:R0:W-:Y:S04]  /*6800*/  STL [R1+0x12a0], R24 ;  /* 0x0012a01801007387 */ /* 0x0001e80000100800 */
[----:B0-----:R-:W5:Y:S04]  /*6810*/  LDL.LU R24, [R1+0x358] ;  /* 0x0003580001187983 */ /* 0x001f680000300800 */
[----:B------:R-:W5:Y:S04]  /*6820*/  LDL.LU R28, [R1+0x364] ;  /* 0x00036400011c7983 */ /* 0x000f680000300800 */
[----:B------:R-:W-:Y:S04]  /*6830*/  STL [R1+0x12a4], R27 ;  /* 0x0012a41b01007387 */ /* 0x000fe80000100800 */
[----:B------:R-:W-:Y:S04]  /*6840*/  STL [R1+0x12a8], R26 ;  /* 0x0012a81a01007387 */ /* 0x000fe80000100800 */
[----:B---3--:R0:W-:Y:S04]  /*6850*/  STS.U16 [R0+0xb800], R5 ;  /* 0x00b8000500007388 */ /* 0x0081e80000000400 */
[----:B0-----:R-:W3:Y:S04]  /*6860*/  LDL.LU R5, [R1+0x31c] ;  /* 0x00031c0001057983 */ /* 0x001ee80000300800 */
[----:B------:R-:W3:Y:S04]  /*6870*/  LDL.LU R22, [R1+0x310] ;  /* 0x0003100001167983 */ /* 0x000ee80000300800 */
[----:B------:R-:W3:Y:S04]  /*6880*/  LDL.LU R23, [R1+0x304] ;  /* 0x0003040001177983 */ /* 0x000ee80000300800 */
[----:B------:R-:W3:Y:S04]  /*6890*/  LDL.LU R20, [R1+0x2f8] ;  /* 0x0002f80001147983 */ /* 0x000ee80000300800 */
[----:B------:R-:W3:Y:S04]  /*68a0*/  LDL.LU R21, [R1+0x2ec] ;  /* 0x0002ec0001157983 */ /* 0x000ee80000300800 */
[----:B------:R-:W3:Y:S04]  /*68b0*/  LDL.LU R18, [R1+0x2e0] ;  /* 0x0002e00001127983 */ /* 0x000ee80000300800 */
[----:B------:R-:W3:Y:S04]  /*68c0*/  LDL.LU R19, [R1+0x2d4] ;  /* 0x0002d40001137983 */ /* 0x000ee80000300800 */
[----:B------:R-:W3:Y:S04]  /*68d0*/  LDL.LU R16, [R1+0x2c8] ;  /* 0x0002c80001107983 */ /* 0x000ee80000300800 */
[----:B------:R-:W3:Y:S04]  /*68e0*/  LDL.LU R17, [R1+0x2bc] ;  /* 0x0002bc0001117983 */ /* 0x000ee80000300800 */
[----:B------:R0:W-:Y:S04]  /*68f0*/  STS.U16 [R0+0xc000], R3 ;  /* 0x00c0000300007388 */ /* 0x0001e80000000400 */
[----:B------:R-:W3:Y:S04]  /*6900*/  LDL.LU R14, [R1+0x2b0] ;  /* 0x0002b000010e7983 */ /* 0x000ee80000300800 */
        /* <DEDUP_REMOVED lines=9> */
[----:B--2---:R0:W-:Y:S04]  /*69a0*/  STS.U16 [R0+0xc800], R29 ;  /* 0x00c8001d00007388 */ /* 0x0041e80000000400 */
[----:B0-----:R-:W2:Y:S04]  /*69b0*/  LDL.LU R29, [R1+0x248] ;  /* 0x00024800011d7983 */ /* 0x001ea80000300800 */
[----:B----4-:R0:W-:Y:S04]  /*69c0*/  STS.U16 [R0+0xe000], R2 ;  /* 0x00e0000200007388 */ /* 0x0101e80000000400 */
[----:B0-----:R-:W4:Y:S04]  /*69d0*/  LDL.LU R2, [R1+0x244] ;  /* 0x0002440001027983 */ /* 0x001f280000300800 */
[----:B-----5:R0:W-:Y:S04]  /*69e0*/  STS.U16 [R0+0xf000], R6 ;  /* 0x00f0000600007388 */ /* 0x0201e80000000400 */
[----:B------:R1:W-:Y:S04]  /*69f0*/  STS.U16 [R0+0xf800], R4 ;  /* 0x00f8000400007388 */ /* 0x0003e80000000400 */
[----:B0-----:R-:W5:Y:S04]  /*6a00*/  LDL.LU R6, [R1+0x240] ;  /* 0x0002400001067983 */ /* 0x001f680000300800 */
[----:B-1----:R-:W5:Y:S04]  /*6a10*/  LDL.LU R4, [R1+0x23c] ;  /* 0x00023c0001047983 */ /* 0x002f680000300800 */
[----:B------:R-:W-:Y:S04]  /*6a20*/  STS.U16 [R0+0xe800], R25 ;  /* 0x00e8001900007388 */ /* 0x000fe80000000400 */
[----:B------:R-:W-:Y:S04]  /*6a30*/  STS.U16 [R0+0xd800], R24 ;  /* 0x00d8001800007388 */ /* 0x000fe80000000400 */
[----:B------:R-:W-:Y:S04]  /*6a40*/  STS.U16 [R0+0xd000], R28 ;  /* 0x00d0001c00007388 */ /* 0x000fe80000000400 */
[----:B---3--:R0:W-:Y:S04]  /*6a50*/  STS.U16 [R0+0x10000], R5 ;  /* 0x0100000500007388 */ /* 0x0081e80000000400 */
[----:B0-----:R-:W3:Y:S04]  /*6a60*/  LDL.LU R5, [R1+0x238] ;  /* 0x0002380001057983 */ /* 0x001ee80000300800 */
[----:B------:R0:W-:Y:S04]  /*6a70*/  STS.U16 [R0+0x15000], R3 ;  /* 0x0150000300007388 */ /* 0x0001e80000000400 */
[----:B0-----:R-:W3:Y:S04]  /*6a80*/  LDL.LU R3, [R1+0x234] ;  /* 0x0002340001037983 */ /* 0x001ee80000300800 */
[----:B------:R-:W3:Y:S04]  /*6a90*/  LDL.LU R28, [R1+0x230] ;  /* 0x00023000011c7983 */ /* 0x000ee80000300800 */
[----:B------:R-:W3:Y:S04]  /*6aa0*/  LDL.LU R24, [R1+0x22c] ;  /* 0x00022c0001187983 */ /* 0x000ee80000300800 */
[----:B------:R-:W-:Y:S04]  /*6ab0*/  STS.U16 [R0+0x19000], R7 ;  /* 0x0190000700007388 */ /* 0x000fe80000000400 */
[----:B--2---:R0:W-:Y:S04]  /*6ac0*/  STS.U16 [R0+0x19800], R29 ;  /* 0x0198001d00007388 */ /* 0x0041e80000000400 */
[----:B0-----:R-:W2:Y:S04]  /*6ad0*/  LDL.LU R29, [R1+0x228] ;  /* 0x00022800011d7983 */ /* 0x001ea80000300800 */
[----:B------:R-:W2:Y:S04]  /*6ae0*/  LDL.LU R25, [R1+0x224] ;  /* 0x0002240001197983 */ /* 0x000ea80000300800 */
[----:B----4-:R0:W-:Y:S04]  /*6af0*/  STS.U16 [R0+0x1a000], R2 ;  /* 0x01a0000200007388 */ /* 0x0101e80000000400 */
[----:B------:R-:W4:Y:S04]  /*6b00*/  LDL.LU R7, [R1+0x220] ;  /* 0x0002200001077983 */ /* 0x000f280000300800 */
[----:B0-----:R-:W2:Y:S04]  /*6b10*/  LDL.LU R2, [R1+0x21c] ;  /* 0x00021c0001027983 */ /* 0x001ea80000300800 */
[----:B------:R0:W-:Y:S04]  /*6b20*/  STS.U16 [R0+0x10800], R22 ;  /* 0x0108001600007388 */ /* 0x0001e80000000400 */
[----:B------:R1:W-:Y:S04]  /*6b30*/  STS.U16 [R0+0x11000], R23 ;  /* 0x0110001700007388 */ /* 0x0003e80000000400 */
[----:B------:R5:W-:Y:S04]  /*6b40*/  STS.U16 [R0+0x11800], R20 ;  /* 0x0118001400007388 */ /* 0x000be80000000400 */
[----:B0-----:R-:W2:Y:S04]  /*6b50*/  LDL.LU R22, [R1+0x218] ;  /* 0x0002180001167983 */ /* 0x001ea80000300800 */
[----:B-1----:R-:W2:Y:S04]  /*6b60*/  LDL.LU R23, [R1+0x460] ;  /* 0x0004600001177983 */ /* 0x002ea80000300800 */
[----:B------:R0:W-:Y:S04]  /*6b70*/  STS.U16 [R0+0x12000], R21 ;  /* 0x0120001500007388 */ /* 0x0001e80000000400 */
[----:B-----5:R-:W5:Y:S04]  /*6b80*/  LDL.LU R20, [R1+0x454] ;  /* 0x0004540001147983 */ /* 0x020f680000300800 */
[----:B------:R1:W-:Y:S04]  /*6b90*/  STS.U16 [R0+0x12800], R18 ;  /* 0x0128001200007388 */ /* 0x0003e80000000400 */
[----:B0-----:R-:W5:Y:S04]  /*6ba0*/  LDL.LU R21, [R1+0x448] ;  /* 0x0004480001157983 */ /* 0x001f680000300800 */
[----:B------:R0:W-:Y:S04]  /*6bb0*/  STS.U16 [R0+0x13000], R19 ;  /* 0x0130001300007388 */ /* 0x0001e80000000400 */
[----:B-1----:R-:W5:Y:S04]  /*6bc0*/  LDL.LU R18, [R1+0x43c] ;  /* 0x00043c0001127983 */ /* 0x002f680000300800 */
        /* <DEDUP_REMOVED lines=24> */
[----:B0-----:R-:W5:Y:S04]  /*6d50*/  LDL.LU R6, [R1+0x3c0] ;  /* 0x0003c00001067983 */ /* 0x001f680000300800 */
[----:B---3--:R0:W-:Y:S04]  /*6d60*/  STS.U16 [R0+0x1b800], R5 ;  /* 0x01b8000500007388 */ /* 0x0081e80000000400 */
[----:B0-----:R-:W3:Y:S04]  /*6d70*/  LDL.LU R5, [R1+0x3b8] ;  /* 0x0003b80001057983 */ /* 0x001ee80000300800 */
[----:B------:R0:W-:Y:S04]  /*6d80*/  STS.U16 [R0+0x1c000], R3 ;  /* 0x01c0000300007388 */ /* 0x0001e80000000400 */
[----:B0-----:R-:W3:Y:S04]  /*6d90*/  LDL.LU R3, [R1+0x3b0] ;  /* 0x0003b00001037983 */ /* 0x001ee80000300800 */
[----:B----4-:R0:W-:Y:S04]  /*6da0*/  STS.U16 [R0+0x1e800], R7 ;  /* 0x01e8000700007388 */ /* 0x0101e80000000400 */
[----:B--2---:R1:W-:Y:S04]  /*6db0*/  STS.U16 [R0+0x1f000], R2 ;  /* 0x01f0000200007388 */ /* 0x0043e80000000400 */
[----:B0-----:R-:W2:Y:S04]  /*6dc0*/  LDL.LU R7, [R1+0x3a8] ;  /* 0x0003a80001077983 */ /* 0x001ea80000300800 */
[----:B-1----:R-:W4:Y:S04]  /*6dd0*/  LDL.LU R2, [R1+0x3a0] ;  /* 0x0003a00001027983 */ /* 0x002f280000300800 */
[----:B------:R0:W-:Y:S04]  /*6de0*/  STS.U16 [R0+0x1d800], R29 ;  /* 0x01d8001d00007388 */ /* 0x0001e80000000400 */
[----:B------:R-:W-:Y:S01]  /*6df0*/  STS.U16 [R0+0x1c800], R28 ;  /* 0x01c8001c00007388 */ /* 0x000fe20000000400 */
[----:B0-----:R-:W-:-:S03]  /*6e00*/  LOP3.LUT R29, R0, 0x20, RZ, 0x3c, !PT ;  /* 0x00000020001d7812 */ /* 0x001fc600078e3cff */
[----:B------:R-:W-:Y:S04]  /*6e10*/  STS.U16 [R0+0x1d000], R24 ;  /* 0x01d0001800007388 */ /* 0x000fe80000000400 */
[----:B------:R-:W-:Y:S04]  /*6e20*/  STS.U16 [R0+0x1e000], R25 ;  /* 0x01e0001900007388 */ /* 0x000fe80000000400 */
[----:B------:R-:W-:Y:S04]  /*6e30*/  STS.U16 [R0+0x1f800], R22 ;  /* 0x01f8001600007388 */ /* 0x000fe80000000400 */
[----:B------:R-:W-:Y:S04]  /*6e40*/  STL [R1+0x1364], R0 ;  /* 0x0013640001007387 */ /* 0x000fe80000100800 */
[----:B------:R-:W-:Y:S04]  /*6e50*/  STS.U16 [R29+0x200], R23 ;  /* 0x000200171d007388 */ /* 0x000fe80000000400 */
[----:B-----5:R-:W-:Y:S04]  /*6e60*/  STS.U16 [R29+0xa00], R20 ;  /* 0x000a00141d007388 */ /* 0x020fe80000000400 */
[----:B------:R-:W-:Y:S04]  /*6e70*/  STS.U16 [R29+0x1200], R21 ;  /* 0x001200151d007388 */ /* 0x000fe80000000400 */
[----:B------:R-:W-:Y:S04]  /*6e80*/  STS.U16 [R29+0x1a00], R18 ;  /* 0x001a00121d007388 */ /* 0x000fe80000000400 */
[----:B------:R-:W-:Y:S04]  /*6e90*/  STS.U16 [R29+0x2200], R19 ;  /* 0x002200131d007388 */ /* 0x000fe80000000400 */
[----:B------:R-:W-:Y:S04]  /*6ea0*/  STS.U16 [R29+0x2a00], R16 ;  /* 0x002a00101d007388 */ /* 0x000fe80000000400 */
[----:B------:R-:W-:Y:S04]  /*6eb0*/  STS.U16 [R29+0x3200], R17 ;  /* 0x003200111d007388 */ /* 0x000fe80000000400 */
[----:B------:R0:W-:Y:S04]  /*6ec0*/  STS.U16 [R29+0x4a00], R4 ;  /* 0x004a00041d007388 */ /* 0x0001e80000000400 */
[----:B0-----:R-:W5:Y:S04]  /*6ed0*/  LDL.LU R4, [R1+0x398] ;  /* 0x0003980001047983 */ /* 0x001f680000300800 */
[----:B------:R-:W5:Y:S04]  /*6ee0*/  LDL.LU R0, [R1+0x390] ;  /* 0x0003900001007983 */ /* 0x000f680000300800 */
[----:B------:R-:W5:Y:S04]  /*6ef0*/  LDL.LU R26, [R1+0x384] ;  /* 0x00038400011a7983 */ /* 0x000f680000300800 */
[----:B------:R-:W5:Y:S04]  /*6f00*/  LDL.LU R27, [R1+0x378] ;  /* 0x00037800011b7983 */ /* 0x000f680000300800 */
[----:B------:R-:W5:Y:S04]  /*6f10*/  LDL.LU R28, [R1+0x36c] ;  /* 0x00036c00011c7983 */ /* 0x000f680000300800 */
[----:B------:R-:W5:Y:S04]  /*6f20*/  LDL.LU R24, [R1+0x360] ;  /* 0x0003600001187983 */ /* 0x000f680000300800 */
        /* <DEDUP_REMOVED lines=17> */
[----:B----4-:R0:W-:Y:S04]  /*7040*/  STS.U16 [R29+0xa200], R2 ;  /* 0x00a200021d007388 */ /* 0x0101e80000000400 */
[----:B0-----:R-:W4:Y:S04]  /*7050*/  LDL.LU R2, [R1+0x2b8] ;  /* 0x0002b80001027983 */ /* 0x001f280000300800 */
[----:B------:R0:W-:Y:S04]  /*7060*/  STS.U16 [R29+0x5200], R12 ;  /* 0x0052000c1d007388 */ /* 0x0001e80000000400 */
[----:B------:R1:W-:Y:S04]  /*7070*/  STS.U16 [R29+0x5a00], R13 ;  /* 0x005a000d1d007388 */ /* 0x0003e80000000400 */
[----:B------:R2:W-:Y:S04]  /*7080*/  STS.U16 [R29+0x6200], R10 ;  /* 0x0062000a1d007388 */ /* 0x0005e80000000400 */
[----:B0-----:R-:W4:Y:S04]  /*7090*/  LDL.LU R12, [R1+0x2ac] ;  /* 0x0002ac00010c7983 */ /* 0x001f280000300800 */
[----:B-1----:R-:W4:Y:S04]  /*70a0*/  LDL.LU R13, [R1+0x2a0] ;  /* 0x0002a000010d7983 */ /* 0x002f280000300800 */
[----:B------:R0:W-:Y:S04]  /*70b0*/  STS.U16 [R29+0x6a00], R11 ;  /* 0x006a000b1d007388 */ /* 0x0001e80000000400 */
[----:B--2---:R-:W2:Y:S04]  /*70c0*/  LDL.LU R10, [R1+0x294] ;  /* 0x00029400010a7983 */ /* 0x004ea80000300800 */
[----:B------:R1:W-:Y:S04]  /*70d0*/  STS.U16 [R29+0x7200], R8 ;  /* 0x007200081d007388 */ /* 0x0003e80000000400 */
[----:B0-----:R-:W2:Y:S04]  /*70e0*/  LDL.LU R11, [R1+0x288] ;  /* 0x00028800010b7983 */ /* 0x001ea80000300800 */
[----:B------:R0:W-:Y:S04]  /*70f0*/  STS.U16 [R29+0x7a00], R9 ;  /* 0x007a00091d007388 */ /* 0x0001e80000000400 */
[----:B-1----:R-:W2:Y:S04]  /*7100*/  LDL.LU R8, [R1+0x27c] ;  /* 0x00027c0001087983 */ /* 0x002ea80000300800 */
[----:B------:R1:W-:Y:S04]  /*7110*/  STS.U16 [R29+0x8200], R6 ;  /* 0x008200061d007388 */ /* 0x0003e80000000400 */
[----:B0-----:R-:W2:Y:S04]  /*7120*/  LDL.LU R9, [R1+0x270] ;  /* 0x0002700001097983 */ /* 0x001ea80000300800 */
[----:B------:R0:W-:Y:S04]  /*7130*/  STS.U16 [R29+0x9a00], R7 ;  /* 0x009a00071d007388 */ /* 0x0001e80000000400 */
[----:B-1----:R-:W2:Y:S04]  /*7140*/  LDL.LU R6, [R1+0x264] ;  /* 0x0002640001067983 */ /* 0x002ea80000300800 */
[----:B0-----:R-:W2:Y:S04]  /*7150*/  LDL.LU R7, [R1+0x258] ;  /* 0x0002580001077983 */ /* 0x001ea80000300800 */
[----:B-----5:R0:W-:Y:S04]  /*7160*/  STS.U16 [R29+0xaa00], R4 ;  /* 0x00aa00041d007388 */ /* 0x0201e80000000400 */
[----:B0-----:R-:W5:Y:S04]  /*7170*/  LDL.LU R4, [R1+0x214] ;  /* 0x0002140001047983 */ /* 0x001f680000300800 */
[----:B------:R-:W-:Y:S04]  /*7180*/  STS.U16 [R29+0xb200], R0 ;  /* 0x00b200001d007388 */ /* 0x000fe80000000400 */
[----:B---3--:R0:W-:Y:S04]  /*7190*/  STS.U16 [R29+0xda00], R5 ;  /* 0x00da00051d007388 */ /* 0x0081e80000000400 */
[----:B0-----:R-:W3:Y:S04]  /*71a0*/  LDL.LU R5, [R1+0x20c] ;  /* 0x00020c0001057983 */ /* 0x001ee80000300800 */
[----:B------:R0:W-:Y:S04]  /*71b0*/  STS.U16 [R29+0xe200], R3 ;  /* 0x00e200031d007388 */ /* 0x0001e80000000400 */
[----:B0-----:R-:W3:Y:S04]  /*71c0*/  LDL.LU R3, [R1+0x208] ;  /* 0x0002080001037983 */ /* 0x001ee80000300800 */
[----:B----4-:R0:W-:Y:S04]  /*71d0*/  STS.U16 [R29+0x14200], R2 ;  /* 0x014200021d007388 */ /* 0x0101e80000000400 */
[----:B0-----:R-:W4:Y:S04]  /*71e0*/  LDL.LU R2, [R1+0x204] ;  /* 0x0002040001027983 */ /* 0x001f280000300800 */
[----:B------:R-:W4:Y:S04]  /*71f0*/  LDL.LU R0, [R1+0x200] ;  /* 0x0002000001007983 */ /* 0x000f280000300800 */
[----:B------:R0:W-:Y:S04]  /*7200*/  STS.U16 [R29+0xba00], R26 ;  /* 0x00ba001a1d007388 */ /* 0x0001e80000000400 */
[----:B------:R1:W-:Y:S04]  /*7210*/  STS.U16 [R29+0xc200], R27 ;  /* 0x00c2001b1d007388 */ /* 0x0003e80000000400 */
[----:B------:R1:W-:Y:S04]  /*7220*/  STS.U16 [R29+0xca00], R28 ;  /* 0x00ca001c1d007388 */ /* 0x0003e80000000400 */
[----:B0-----:R-:W4:Y:S04]  /*7230*/  LDL.LU R26, [R1+0x1fc] ;  /* 0x0001fc00011a7983 */ /* 0x001f280000300800 */
[----:B-1----:R-:W4:Y:S04]  /*7240*/  LDL.LU R27, [R1+0x1f4] ;  /* 0x0001f400011b7983 */ /* 0x002f280000300800 */
[----:B------:R0:W-:Y:S04]  /*7250*/  STS.U16 [R29+0xd200], R24 ;  /* 0x00d200181d007388 */ /* 0x0001e80000000400 */
[----:B------:R-:W4:Y:S04]  /*7260*/  LDL.LU R28, [R1+0x1f0] ;  /* 0x0001f000011c7983 */ /* 0x000f280000300800 */
[----:B------:R1:W-:Y:S04]  /*7270*/  STS.U16 [R29+0xea00], R25 ;  /* 0x00ea00191d007388 */ /* 0x0003e80000000400 */
[----:B0-----:R-:W4:Y:S04]  /*7280*/  LDL.LU R24, [R1+0x1e8] ;  /* 0x0001e80001187983 */ /* 0x001f280000300800 */
[----:B------:R0:W-:Y:S04]  /*7290*/  STS.U16 [R29+0xf200], R22 ;  /* 0x00f200161d007388 */ /* 0x0001e80000000400 */
[----:B-1----:R-:W4:Y:S04]  /*72a0*/  LDL.LU R25, [R1+0x1dc] ;  /* 0x0001dc0001197983 */ /* 0x002f280000300800 */
        /* <DEDUP_REMOVED lines=22> */
[----:B--2---:R-:W-:Y:S04]  /*7410*/  STS.U16 [R29+0x15a00], R10 ;  /* 0x015a000a1d007388 */ /* 0x004fe80000000400 */
[----:B-1----:R-:W2:Y:S04]  /*7420*/  LDL.LU R13, [R1+0x414] ;  /* 0x00041400010d7983 */ /* 0x002ea80000300800 */
[----:B------:R-:W-:Y:S04]  /*7430*/  STS.U16 [R29+0x16200], R11 ;  /* 0x0162000b1d007388 */ /* 0x000fe80000000400 */
[----:B------:R-:W-:Y:S04]  /*7440*/  STS.U16 [R29+0x16a00], R8 ;  /* 0x016a00081d007388 */ /* 0x000fe80000000400 */
[----:B------:R-:W-:Y:S04]  /*7450*/  STS.U16 [R29+0x17200], R9 ;  /* 0x017200091d007388 */ /* 0x000fe80000000400 */
[----:B------:R-:W-:Y:S04]  /*7460*/  STS.U16 [R29+0x17a00], R6 ;  /* 0x017a00061d007388 */ /* 0x000fe80000000400 */
[----:B------:R-:W-:Y:S04]  /*7470*/  STS.U16 [R29+0x18200], R7 ;  /* 0x018200071d007388 */ /* 0x000fe80000000400 */
[----:B-----5:R-:W-:Y:S04]  /*7480*/  STS.U16 [R29+0x18a00], R4 ;  /* 0x018a00041d007388 */ /* 0x020fe80000000400 */
[----:B---3--:R-:W-:Y:S04]  /*7490*/  STS.U16 [R29+0x19200], R5 ;  /* 0x019200051d007388 */ /* 0x008fe80000000400 */
[----:B------:R0:W-:Y:S04]  /*74a0*/  STS.U16 [R29+0x19a00], R3 ;  /* 0x019a00031d007388 */ /* 0x0001e80000000400 */
[----:B0-----:R-:W3:Y:S04]  /*74b0*/  LDL.LU R3, [R1+0x408] ;  /* 0x0004080001037983 */ /* 0x001ee80000300800 */
[----:B------:R-:W5:Y:S04]  /*74c0*/  LDL.LU R10, [R1+0x3fc] ;  /* 0x0003fc00010a7983 */ /* 0x000f680000300800 */
[----:B------:R-:W2:Y:S04]  /*74d0*/  LDL.LU R11, [R1+0x3f4] ;  /* 0x0003f400010b7983 */ /* 0x000ea80000300800 */
[----:B------:R-:W2:Y:S04]  /*74e0*/  LDL.LU R8, [R1+0x3ec] ;  /* 0x0003ec0001087983 */ /* 0x000ea80000300800 */
[----:B------:R-:W2:Y:S04]  /*74f0*/  LDL.LU R9, [R1+0x3e4] ;  /* 0x0003e40001097983 */ /* 0x000ea80000300800 */
[----:B------:R-:W2:Y:S04]  /*7500*/  LDL.LU R6, [R1+0x3dc] ;  /* 0x0003dc0001067983 */ /* 0x000ea80000300800 */
[----:B------:R-:W2:Y:S04]  /*7510*/  LDL.LU R7, [R1+0x3d4] ;  /* 0x0003d40001077983 */ /* 0x000ea80000300800 */
[----:B------:R-:W2:Y:S04]  /*7520*/  LDL.LU R4, [R1+0x3cc] ;  /* 0x0003cc0001047983 */ /* 0x000ea80000300800 */
[----:B------:R-:W2:Y:S04]  /*7530*/  LDL.LU R5, [R1+0x3c4] ;  /* 0x0003c40001057983 */ /* 0x000ea80000300800 */
[----:B----4-:R0:W-:Y:S04]  /*7540*/  STS.U16 [R29+0x1a200], R2 ;  /* 0x01a200021d007388 */ /* 0x0101e80000000400 */
[----:B------:R1:W-:Y:S04]  /*7550*/  STS.U16 [R29+0x1aa00], R0 ;  /* 0x01aa00001d007388 */ /* 0x0003e80000000400 */
[----:B0-----:R-:W4:Y:S04]  /*7560*/  LDL.LU R2, [R1+0x3bc] ;  /* 0x0003bc0001027983 */ /* 0x001f280000300800 */
[----:B-1----:R-:W2:Y:S04]  /*7570*/  LDL.LU R0, [R1+0x1364] ;  /* 0x0013640001007983 */ /* 0x002ea80000300800 */
[----:B------:R-:W-:Y:S04]  /*7580*/  STS.U16 [R29+0x1b200], R26 ;  /* 0x01b2001a1d007388 */ /* 0x000fe80000000400 */
[----:B------:R-:W-:Y:S04]  /*7590*/  STS.U16 [R29+0x1ba00], R27 ;  /* 0x01ba001b1d007388 */ /* 0x000fe80000000400 */
[----:B------:R2:W-:Y:S04]  /*75a0*/  STS.U16 [R29+0x1c200], R28 ;  /* 0x01c2001c1d007388 */ /* 0x0005e80000000400 */
[----:B------:R-:W-:Y:S04]  /*75b0*/  STS.U16 [R29+0x1ca00], R24 ;  /* 0x01ca00181d007388 */ /* 0x000fe80000000400 */
[----:B------:R-:W-:Y:S04]  /*75c0*/  STS.U16 [R29+0x1d200], R25 ;  /* 0x01d200191d007388 */ /* 0x000fe80000000400 */
[----:B------:R-:W-:Y:S04]  /*75d0*/  STS.U16 [R29+0x1da00], R22 ;  /* 0x01da00161d007388 */ /* 0x000fe80000000400 */
[----:B------:R-:W-:Y:S04]  /*75e0*/  STS.U16 [R29+0x1e200], R23 ;  /* 0x01e200171d007388 */ /* 0x000fe80000000400 */
[----:B------:R-:W-:Y:S04]  /*75f0*/  STS.U16 [R29+0x1ea00], R20 ;  /* 0x01ea00141d007388 */ /* 0x000fe80000000400 */
[----:B------:R-:W-:Y:S04]  /*7600*/  STS.U16 [R29+0x1f200], R21 ;  /* 0x01f200151d007388 */ /* 0x000fe80000000400 */
[----:B------:R-:W-:Y:S01]  /*7610*/  STS.U16 [R29+0x1fa00], R18 ;  /* 0x01fa00121d007388 */ /* 0x000fe20000000400 */
[----:B--2---:R-:W-:-:S03]  /*7620*/  LOP3.LUT R28, R0, 0x40, RZ, 0x3c, !PT ;  /* 0x00000040001c7812 */ /* 0x004fc600078e3cff */
[----:B------:R-:W-:Y:S04]  /*7630*/  STL [R1+0x1338], R0 ;  /* 0x0013380001007387 */ /* 0x000fe80000100800 */
[----:B---3--:R0:W-:Y:S04]  /*7640*/  STS.U16 [R28+0x3c00], R3 ;  /* 0x003c00031c007388 */ /* 0x0081e80000000400 */
[----:B0-----:R-:W2:Y:S04]  /*7650*/  LDL.LU R3, [R1+0x3b4] ;  /* 0x0003b40001037983 */ /* 0x001ea80000300800 */
[----:B------:R-:W3:Y:S04]  /*7660*/  LDL.LU R29, [R1+0x39c] ;  /* 0x00039c00011d7983 */ /* 0x000ee80000300800 */
[----:B---3--:R0:W-:Y:S04]  /*7670*/  STL [R1+0x135c], R29 ;  /* 0x00135c1d01007387 */ /* 0x0081e80000100800 */
[----:B0-----:R-:W3:Y:S04]  /*7680*/  LDL.LU R29, [R1+0x3a4] ;  /* 0x0003a400011d7983 */ /* 0x001ee80000300800 */
[----:B------:R-:W-:Y:S04]  /*7690*/  STS.U16 [R28+0x400], R19 ;  /* 0x000400131c007388 */ /* 0x000fe80000000400 */
[----:B------:R-:W-:Y:S04]  /*76a0*/  STS.U16 [R28+0xc00], R16 ;  /* 0x000c00101c007388 */ /* 0x000fe80000000400 */
[----:B------:R-:W-:Y:S04]  /*76b0*/  STS.U16 [R28+0x1400], R17 ;  /* 0x001400111c007388 */ /* 0x000fe80000000400 */
[----:B---3--:R0:W-:Y:S04]  /*76c0*/  STL [R1+0x1360], R29 ;  /* 0x0013601d01007387 */ /* 0x0081e80000100800 */
        /* <DEDUP_REMOVED lines=15> */
[----:B------:R1:W-:Y:S04]  /*77c0*/  STS.U16 [R28+0x2400], R15 ;  /* 0x0024000f1c007388 */ /* 0x0003e80000000400 */
[----:B0-----:R-:W3:Y:S04]  /*77d0*/  LDL.LU R14, [R1+0x2fc] ;  /* 0x0002fc00010e7983 */ /* 0x001ee80000300800 */
[----:B----4-:R0:W-:Y:S04]  /*77e0*/  STS.U16 [R28+0x8400], R2 ;  /* 0x008400021c007388 */ /* 0x0101e80000000400 */
[----:B-1----:R-:W4:Y:S04]  /*77f0*/  LDL.LU R15, [R1+0x2f0] ;  /* 0x0002f000010f7983 */ /* 0x002f280000300800 */
[----:B------:R1:W-:Y:S04]  /*7800*/  STS.U16 [R28+0x2c00], R12 ;  /* 0x002c000c1c007388 */ /* 0x0003e80000000400 */
[----:B0-----:R-:W4:Y:S04]  /*7810*/  LDL.LU R2, [R1+0x2e4] ;  /* 0x0002e40001027983 */ /* 0x001f280000300800 */
[----:B------:R0:W-:Y:S04]  /*7820*/  STS.U16 [R28+0x3400], R13 ;  /* 0x0034000d1c007388 */ /* 0x0001e80000000400 */
[----:B-1----:R-:W4:Y:S04]  /*7830*/  LDL.LU R12, [R1+0x2d8] ;  /* 0x0002d800010c7983 */ /* 0x002f280000300800 */
[----:B-----5:R1:W-:Y:S04]  /*7840*/  STS.U16 [R28+0x4400], R10 ;  /* 0x0044000a1c007388 */ /* 0x0203e80000000400 */
        /* <DEDUP_REMOVED lines=15> */
[----:B--2---:R1:W-:Y:S04]  /*7940*/  STS.U16 [R28+0x8c00], R3 ;  /* 0x008c00031c007388 */ /* 0x0043e80000000400 */
[----:B0-----:R-:W2:Y:S04]  /*7950*/  LDL.LU R5, [R1+0x26c] ;  /* 0x00026c0001057983 */ /* 0x001ea80000300800 */
[----:B-1----:R-:W2:Y:S04]  /*7960*/  LDL.LU R3, [R1+0x260] ;  /* 0x0002600001037983 */ /* 0x002ea80000300800 */
[----:B---3--:R0:W-:Y:S04]  /*7970*/  STS.U16 [R28+0x9400], R29 ;  /* 0x0094001d1c007388 */ /* 0x0081e80000000400 */
[----:B0-----:R-:W3:Y:S04]  /*7980*/  LDL.LU R29, [R1+0x1360] ;  /* 0x00136000011d7983 */ /* 0x001ee80000300800 */
[----:B------:R-:W-:Y:S04]  /*7990*/  STS.U16 [R28+0xac00], R0 ;  /* 0x00ac00001c007388 */ /* 0x000fe80000000400 */
[----:B----4-:R-:W-:Y:S04]  /*79a0*/  STS.U16 [R28+0x12400], R2 ;  /* 0x012400021c007388 */ /* 0x010fe80000000400 */
[----:B--2---:R-:W-:Y:S04]  /*79b0*/  STS.U16 [R28+0x17c00], R3 ;  /* 0x017c00031c007388 */ /* 0x004fe80000000400 */
[----:B---3--:R0:W-:Y:S04]  /*79c0*/  STS.U16 [R28+0x9c00], R29 ;  /* 0x009c001d1c007388 */ /* 0x0081e80000000400 */
[----:B0-----:R-:W2:Y:S04]  /*79d0*/  LDL.LU R29, [R1+0x135c] ;  /* 0x00135c00011d7983 */ /* 0x001ea80000300800 */
[----:B------:R-:W3:Y:S04]  /*79e0*/  LDL.LU R2, [R1+0x254] ;  /* 0x0002540001027983 */ /* 0x000ee80000300800 */
[----:B------:R-:W4:Y:S04]  /*79f0*/  LDL.LU R3, [R1+0x210] ;  /* 0x0002100001037983 */ /* 0x000f280000300800 */
[----:B------:R-:W2:Y:S04]  /*7a00*/  LDL.LU R0, [R1+0x188] ;  /* 0x0001880001007983 */ /* 0x000ea80000300800 */
[----:B--2---:R0:W-:Y:S04]  /*7a10*/  STL [R1+0x133c], R0 ;  /* 0x00133c0001007387 */ /* 0x0041e80000100800 */
[----:B0-----:R-:W2:Y:S04]  /*7a20*/  LDL.LU R0, [R1+0x18c] ;  /* 0x00018c0001007983 */ /* 0x001ea80000300800 */
        /* <DEDUP_REMOVED lines=12> */
[----:B------:R-:W-:Y:S04]  /*7af0*/  STS.U16 [R28+0xa400], R29 ;  /* 0x00a4001d1c007388 */ /* 0x000fe80000000400 */
[----:B------:R-:W-:Y:S04]  /*7b00*/  STS.U16 [R28+0xb400], R26 ;  /* 0x00b4001a1c007388 */ /* 0x000fe80000000400 */
[----:B------:R-:W-:Y:S04]  /*7b10*/  STS.U16 [R28+0xbc00], R27 ;  /* 0x00bc001b1c007388 */ /* 0x000fe80000000400 */
[----:B------:R-:W-:Y:S04]  /*7b20*/  STS.U16 [R28+0xc400], R24 ;  /* 0x00c400181c007388 */ /* 0x000fe80000000400 */
[----:B--2---:R0:W-:Y:S04]  /*7b30*/  STL [R1+0x1358], R0 ;  /* 0x0013580001007387 */ /* 0x0041e80000100800 */
[----:B0-----:R-:W2:Y:S04]  /*7b40*/  LDL.LU R0, [R1+0x1ac] ;  /* 0x0001ac0001007983 */ /* 0x001ea80000300800 */
[----:B------:R-:W2:Y:S04]  /*7b50*/  LDL.LU R29, [R1+0x184] ;  /* 0x00018400011d7983 */ /* 0x000ea80000300800 */
[----:B------:R-:W2:Y:S04]  /*7b60*/  LDL.LU R26, [R1+0x17c] ;  /* 0x00017c00011a7983 */ /* 0x000ea80000300800 */
[----:B------:R-:W2:Y:S04]  /*7b70*/  LDL.LU R27, [R1+0x174] ;  /* 0x00017400011b7983 */ /* 0x000ea80000300800 */
[----:B------:R0:W-:Y:S04]  /*7b80*/  STS.U16 [R28+0xcc00], R25 ;  /* 0x00cc00191c007388 */ /* 0x0001e80000000400 */
[----:B------:R-:W2:Y:S04]  /*7b90*/  LDL.LU R24, [R1+0x16c] ;  /* 0x00016c0001187983 */ /* 0x000ea80000300800 */
        /* <DEDUP_REMOVED lines=16> */
[----:B------:R-:W-:Y:S04]  /*7ca0*/  STS.U16 [R28+0x11400], R14 ;  /* 0x0114000e1c007388 */ /* 0x000fe80000000400 */
[----:B------:R1:W-:Y:S04]  /*7cb0*/  STS.U16 [R28+0x11c00], R15 ;  /* 0x011c000f1c007388 */ /* 0x0003e80000000400 */
[----:B0-----:R-:W2:Y:S04]  /*7cc0*/  LDL.LU R17, [R1+0x404] ;  /* 0x0004040001117983 */ /* 0x001ea80000300800 */
[----:B------:R-:W-:Y:S04]  /*7cd0*/  STS.U16 [R28+0x12c00], R12 ;  /* 0x012c000c1c007388 */ /* 0x000fe80000000400 */
[----:B-----5:R0:W-:Y:S04]  /*7ce0*/  STS.U16 [R28+0x13400], R13 ;  /* 0x0134000d1c007388 */ /* 0x0201e80000000400 */
[----:B-1----:R-:W5:Y:S04]  /*7cf0*/  LDL.LU.64 R14, [R1+0x128] ;  /* 0x00012800010e7983 */ /* 0x002f680000300a00 */
[----:B------:R-:W-:Y:S04]  /*7d00*/  STS.U16 [R28+0x13c00], R10 ;  /* 0x013c000a1c007388 */ /* 0x000fe80000000400 */
[----:B------:R1:W-:Y:S04]  /*7d10*/  STS.U16 [R28+0x14400], R11 ;  /* 0x0144000b1c007388 */ /* 0x0003e80000000400 */
[----:B0-----:R-:W5:Y:S04]  /*7d20*/  LDL.LU.64 R12, [R1+0x120] ;  /* 0x00012000010c7983 */ /* 0x001f680000300a00 */
[----:B------:R-:W-:Y:S04]  /*7d30*/  STS.U16 [R28+0x14c00], R8 ;  /* 0x014c00081c007388 */ /* 0x000fe80000000400 */
[----:B------:R0:W-:Y:S04]  /*7d40*/  STS.U16 [R28+0x15400], R9 ;  /* 0x015400091c007388 */ /* 0x0001e80000000400 */
[----:B-1----:R-:W5:Y:S04]  /*7d50*/  LDL.LU.64 R10, [R1+0x118] ;  /* 0x00011800010a7983 */ /* 0x002f680000300a00 */
[----:B------:R-:W-:Y:S04]  /*7d60*/  STS.U16 [R28+0x15c00], R6 ;  /* 0x015c00061c007388 */ /* 0x000fe80000000400 */
[----:B------:R1:W-:Y:S04]  /*7d70*/  STS.U16 [R28+0x16400], R7 ;  /* 0x016400071c007388 */ /* 0x0003e80000000400 */
[----:B0-----:R-:W5:Y:S04]  /*7d80*/  LDL.LU.64 R8, [R1+0x110] ;  /* 0x0001100001087983 */ /* 0x001f680000300a00 */
[----:B------:R-:W-:Y:S04]  /*7d90*/  STS.U16 [R28+0x16c00], R4 ;  /* 0x016c00041c007388 */ /* 0x000fe80000000400 */
[----:B------:R0:W-:Y:S04]  /*7da0*/  STS.U16 [R28+0x17400], R5 ;  /* 0x017400051c007388 */ /* 0x0001e80000000400 */
[----:B-1----:R-:W5:Y:S04]  /*7db0*/  LDL.LU.64 R6, [R1+0x108] ;  /* 0x0001080001067983 */ /* 0x002f680000300a00 */
[----:B---3--:R-:W-:Y:S04]  /*7dc0*/  STS.U16 [R28+0x18400], R2 ;  /* 0x018400021c007388 */ /* 0x008fe80000000400 */
[----:B----4-:R1:W-:Y:S04]  /*7dd0*/  STS.U16 [R28+0x18c00], R3 ;  /* 0x018c00031c007388 */ /* 0x0103e80000000400 */
[----:B0-----:R-:W3:Y:S04]  /*7de0*/  LDL.LU.64 R4, [R1+0x100] ;  /* 0x0001000001047983 */ /* 0x001ee80000300a00 */
[----:B-1----:R-:W4:Y:S04]  /*7df0*/  LDL.LU.64 R2, [R1+0xf8] ;  /* 0x0000f80001027983 */ /* 0x002f280000300a00 */
[----:B--2---:R0:W-:Y:S04]  /*7e00*/  STS.U16 [R28+0x19400], R0 ;  /* 0x019400001c007388 */ /* 0x0041e80000000400 */
[----:B0-----:R-:W2:Y:S04]  /*7e10*/  LDL.LU R0, [R1+0x1358] ;  /* 0x0013580001007983 */ /* 0x001ea80000300800 */
        /* <DEDUP_REMOVED lines=16> */
[----:B------:R-:W-:Y:S04]  /*7f20*/  STS.U16 [R28+0x1e400], R26 ;  /* 0x01e4001a1c007388 */ /* 0x000fe80000000400 */
[----:B------:R0:W-:Y:S01]  /*7f30*/  STS.U16 [R28+0x1ec00], R27 ;  /* 0x01ec001b1c007388 */ /* 0x0001e20000000400 */
[----:B--2---:R-:W-:-:S05]  /*7f40*/  LOP3.LUT R0, R0, 0x60, RZ, 0x3c, !PT ;  /* 0x0000006000007812 */ /* 0x004fca00078e3cff */
[----:B------:R-:W-:Y:S04]  /*7f50*/  STL [R1+0x12ac], R0 ;  /* 0x0012ac0001007387 */ /* 0x000fe80000100800 */
[----:B0-----:R-:W2:Y:S04]  /*7f60*/  LDL.LU.64 R26, [R1+0x68] ;  /* 0x00006800011a7983 */ /* 0x001ea80000300a00 */
[----:B--2---:R0:W-:Y:S04]  /*7f70*/  STL.64 [R1+0x12b0], R26 ;  /* 0x0012b01a01007387 */ /* 0x0041e80000100a00 */
        /* <DEDUP_REMOVED lines=19> */
[----:B------:R-:W-:Y:S04]  /*80b0*/  STS.U16 [R28+0x1dc00], R29 ;  /* 0x01dc001d1c007388 */ /* 0x000fe80000000400 */
        /* <DEDUP_REMOVED lines=9> */
[----:B------:R4:W-:Y:S04]  /*8150*/  STS.U16 [R0+0x3e00], R17 ;  /* 0x003e001100007388 */ /* 0x0009e80000000400 */
[----:B-----5:R-:W5:Y:S04]  /*8160*/  LDG.E.U16 R14, [R14.64] ;  /* 0x000000060e0e7981 */ /* 0x020f68000c1e1500 */
[----:B------:R-:W5:Y:S04]  /*8170*/  LDG.E.U16 R12, [R12.64] ;  /* 0x000000060c0c7981 */ /* 0x000f68000c1e1500 */
[----:B------:R-:W5:Y:S04]  /*8180*/  LDG.E.U16 R10, [R10.64] ;  /* 0x000000060a0a7981 */ /* 0x000f68000c1e1500 */
[----:B------:R-:W5:Y:S04]  /*8190*/  LDG.E.U16 R8, [R8.64] ;  /* 0x0000000608087981 */ /* 0x000f68000c1e1500 */
[----:B------:R-:W5:Y:S04]  /*81a0*/  LDG.E.U16 R6, [R6.64] ;  /* 0x0000000606067981 */ /* 0x000f68000c1e1500 */
[----:B---3--:R-:W3:Y:S04]  /*81b0*/  LDG.E.U16 R4, [R4.64] ;  /* 0x0000000604047981 */ /* 0x008ee8000c1e1500 */
[----:B----4-:R-:W4:Y:S04]  /*81c0*/  LDG.E.U16 R0, [R2.64] ;  /* 0x0000000602007981 */ /* 0x010f28000c1e1500 */
[----:B--2---:R0:W-:Y:S04]  /*81d0*/  STL.64 [R1+0x1300], R26 ;  /* 0x0013001a01007387 */ /* 0x0041e80000100a00 */
[----:B0-----:R-:W2:Y:S04]  /*81e0*/  LDL.LU.64 R26, [R1+0xc0] ;  /* 0x0000c000011a7983 */ /* 0x001ea80000300a00 */
[----:B--2---:R0:W-:Y:S04]  /*81f0*/  STL.64 [R1+0x1308], R26 ;  /* 0x0013081a01007387 */ /* 0x0041e80000100a00 */
[----:B-----5:R-:W-:Y:S04]  /*8200*/  STL [R1+0x128], R14 ;  /* 0x0001280e01007387 */ /* 0x020fe80000100800 */
[----:B0-----:R-:W2:Y:S04]  /*8210*/  LDL.LU.64 R26, [R1+0xc8] ;  /* 0x0000c800011a7983 */ /* 0x001ea80000300a00 */
[----:B------:R-:W-:Y:S04]  /*8220*/  STL [R1+0x120], R12 ;  /* 0x0001200c01007387 */ /* 0x000fe80000100800 */
[----:B--2---:R0:W-:Y:S04]  /*8230*/  STL.64 [R1+0x1310], R26 ;  /* 0x0013101a01007387 */ /* 0x0041e80000100a00 */
[----:B------:R-:W-:Y:S04]  /*8240*/  STL [R1+0x118], R10 ;  /* 0x0001180a01007387 */ /* 0x000fe80000100800 */
[----:B0-----:R-:W2:Y:S04]  /*8250*/  LDL.LU.64 R26, [R1+0xd0] ;  /* 0x0000d000011a7983 */ /* 0x001ea80000300a00 */
[----:B------:R-:W-:Y:S04]  /*8260*/  STL [R1+0x110], R8 ;  /* 0x0001100801007387 */ /* 0x000fe80000100800 */
[----:B--2---:R0:W-:Y:S04]  /*8270*/  STL.64 [R1+0x1318], R26 ;  /* 0x0013181a01007387 */ /* 0x0041e80000100a00 */
[----:B------:R-:W-:Y:S04]  /*8280*/  STL [R1+0x108], R6 ;  /* 0x0001080601007387 */ /* 0x000fe80000100800 */
[----:B0-----:R-:W2:Y:S04]  /*8290*/  LDL.LU.64 R26, [R1+0xd8] ;  /* 0x0000d800011a7983 */ /* 0x001ea80000300a00 */
[----:B---3--:R-:W-:Y:S04]  /*82a0*/  STL [R1+0x100], R4 ;  /* 0x0001000401007387 */ /* 0x008fe80000100800 */
[----:B--2---:R0:W-:Y:S04]  /*82b0*/  STL.64 [R1+0x1320], R26 ;  /* 0x0013201a01007387 */ /* 0x0041e80000100a00 */
[----:B----4-:R-:W-:Y:S04]  /*82c0*/  STL [R1+0xf8], R0 ;  /* 0x0000f80001007387 */ /* 0x010fe80000100800 */
[----:B0-----:R-:W2:Y:S04]  /*82d0*/  LDL.LU.64 R26, [R1+0xe0] ;  /* 0x0000e000011a7983 */ /* 0x001ea80000300a00 */
[----:B--2---:R0:W-:Y:S04]  /*82e0*/  STL.64 [R1+0x1328], R26 ;  /* 0x0013281a01007387 */ /* 0x0041e80000100a00 */
[----:B0-----:R-:W2:Y:S04]  /*82f0*/  LDL.LU.64 R26, [R1+0xe8] ;  /* 0x0000e800011a7983 */ /* 0x001ea80000300a00 */
[----:B--2---:R0:W-:Y:S04]  /*8300*/  STL.64 [R1+0x1330], R26 ;  /* 0x0013301a01007387 */ /* 0x0041e80000100a00 */
[----:B0-----:R-:W2:Y:S04]  /*8310*/  LDL.LU.64 R26, [R1+0xf0] ;  /* 0x0000f000011a7983 */ /* 0x001ea80000300a00 */
[----:B------:R-:W3:Y:S04]  /*8320*/  LDL.LU.64 R24, [R1+0x60] ;  /* 0x0000600001187983 */ /* 0x000ee80000300a00 */
[----:B------:R-:W4:Y:S04]  /*8330*/  LDL.LU.64 R22, [R1+0x58] ;  /* 0x0000580001167983 */ /* 0x000f280000300a00 */
[----:B------:R-:W5:Y:S04]  /*8340*/  LDL.LU.64 R20, [R1+0x50] ;  /* 0x0000500001147983 */ /* 0x000f680000300a00 */
        /* <DEDUP_REMOVED lines=9> */
[----:B------:R-:W5:Y:S04]  /*83e0*/  LDL.LU.64 R28, [R1] ;  /* 0x00000000011c7983 */ /* 0x000f680000300a00 */
[----:B--2---:R0:W2:Y:S04]  /*83f0*/  LDG.E.U16 R0, [R26.64] ;  /* 0x000000061a007981 */ /* 0x0040a8000c1e1500 */
[----:B---3--:R1:W3:Y:S04]  /*8400*/  LDG.E.U16 R25, [R24.64] ;  /* 0x0000000618197981 */ /* 0x0082e8000c1e1500 */
[----:B----4-:R4:W3:Y:S04]  /*8410*/  LDG.E.U16 R23, [R22.64] ;  /* 0x0000000616177981 */ /* 0x0108e8000c1e1500 */
[----:B0-----:R-:W3:Y:S04]  /*8420*/  LDL.LU.64 R26, [R1+0x1330] ;  /* 0x00133000011a7983 */ /* 0x001ee80000300a00 */
[----:B-----5:R0:W5:Y:S04]  /*8430*/  LDG.E.U16 R21, [R20.64] ;  /* 0x0000000614157981 */ /* 0x020168000c1e1500 */
[----:B------:R0:W4:Y:S04]  /*8440*/  LDG.E.U16 R19, [R18.64] ;  /* 0x0000000612137981 */ /* 0x000128000c1e1500 */
        /* <DEDUP_REMOVED lines=8> */
[----:B------:R-:W4:Y:S04]  /*84d0*/  LDG.E.U16 R28, [R28.64] ;  /* 0x000000061c1c7981 */ /* 0x000f28000c1e1500 */
[----:B--2---:R3:W-:Y:S04]  /*84e0*/  STL [R1+0xf0], R0 ;  /* 0x0000f00001007387 */ /* 0x0047e80000100800 */
[----:B---3--:R2:W3:Y:S04]  /*84f0*/  LDG.E.U16 R0, [R26.64] ;  /* 0x000000061a007981 */ /* 0x0084e8000c1e1500 */
[----:B--2---:R-:W2:Y:S04]  /*8500*/  LDL.LU.64 R26, [R1+0x1328] ;  /* 0x00132800011a7983 */ /* 0x004ea80000300a00 */
[----:B---3--:R2:W-:Y:S04]  /*8510*/  STL [R1+0xe8], R0 ;  /* 0x0000e80001007387 */ /* 0x0085e80000100800 */
[----:B--2---:R2:W3:Y:S04]  /*8520*/  LDG.E.U16 R0, [R26.64] ;  /* 0x000000061a007981 */ /* 0x0044e8000c1e1500 */
        /* <DEDUP_REMOVED lines=43> */
[----:B--2---:R2:W4:Y:S04]  /*87e0*/  LDG.E.U16 R27, [R26.64] ;  /* 0x000000061a1b7981 */ /* 0x004528000c1e1500 */
[----:B---3--:R3:W-:Y:S04]  /*87f0*/  STL [R1+0x70], R0 ;  /* 0x0000700001007387 */ /* 0x0087e80000100800 */
[----:B---3--:R-:W3:Y:S04]  /*8800*/  LDL.LU R0, [R1+0x12ac] ;  /* 0x0012ac0001007983 */ /* 0x008ee80000300800 */
[----:B--2---:R-:W2:Y:S04]  /*8810*/  LDL.LU R26, [R1+0x12a8] ;  /* 0x0012a800011a7983 */ /* 0x004ea80000300800 */
[----:B----4-:R4:W-:Y:S04]  /*8820*/  STL [R1+0x68], R27 ;  /* 0x0000681b01007387 */ /* 0x0109e80000100800 */
[----:B----4-:R-:W2:Y:S04]  /*8830*/  LDL.LU R27, [R1+0x12a4] ;  /* 0x0012a400011b7983 */ /* 0x010ea80000300800 */
[----:B-1----:R-:W4:Y:S04]  /*8840*/  LDL.LU R24, [R1+0x12a0] ;  /* 0x0012a00001187983 */ /* 0x002f280000300800 */
[----:B------:R1:W-:Y:S04]  /*8850*/  STL [R1+0x60], R25 ;  /* 0x0000601901007387 */ /* 0x0003e80000100800 */
[----:B-1----:R-:W4:Y:S04]  /*8860*/  LDL.LU R25, [R1+0x129c] ;  /* 0x00129c0001197983 */ /* 0x002f280000300800 */
[----:B------:R-:W3:Y:S04]  /*8870*/  LDL.LU R22, [R1+0x1298] ;  /* 0x0012980001167983 */ /* 0x000ee80000300800 */
[----:B------:R1:W-:Y:S04]  /*8880*/  STL [R1+0x58], R23 ;  /* 0x0000581701007387 */ /* 0x0003e80000100800 */
[----:B-1----:R-:W3:Y:S04]  /*8890*/  LDL.LU R23, [R1+0x1294] ;  /* 0x0012940001177983 */ /* 0x002ee80000300800 */
[----:B0-----:R-:W3:Y:S04]  /*88a0*/  LDL.LU R20, [R1+0x1290] ;  /* 0x0012900001147983 */ /* 0x001ee80000300800 */
[----:B-----5:R0:W-:Y:S04]  /*88b0*/  STL [R1+0x50], R21 ;  /* 0x0000501501007387 */ /* 0x0201e80000100800 */
[----:B0-----:R-:W5:Y:S04]  /*88c0*/  LDL.LU R21, [R1+0x128c] ;  /* 0x00128c0001157983 */ /* 0x001f680000300800 */
[----:B------:R-:W5:Y:S04]  /*88d0*/  LDL.LU R18, [R1+0x1288] ;  /* 0x0012880001127983 */ /* 0x000f680000300800 */
[----:B------:R0:W-:Y:S04]  /*88e0*/  STL [R1+0x48], R19 ;  /* 0x0000481301007387 */ /* 0x0001e80000100800 */
        /* <DEDUP_REMOVED lines=25> */
[----:B------:R0:W-:Y:S04]  /*8a80*/  STL [R1+0x11ec], R28 ;  /* 0x0011ec1c01007387 */ /* 0x0001e80000100800 */
[----:B0-----:R-:W5:Y:S04]  /*8a90*/  LDL.LU.64 R28, [R1+0x130] ;  /* 0x00013000011c7983 */ /* 0x001f680000300a00 */
[----:B--2---:R-:W2:Y:S04]  /*8aa0*/  LDG.E.U16 R26, [R26.64] ;  /* 0x000000061a1a7981 */ /* 0x004ea8000c1e1500 */
[----:B----4-:R-:W4:Y:S04]  /*8ab0*/  LDG.E.U16 R24, [R24.64] ;  /* 0x0000000618187981 */ /* 0x010f28000c1e1500 */
[----:B---3--:R-:W3:Y:S04]  /*8ac0*/  LDG.E.U16 R22, [R22.64] ;  /* 0x0000000616167981 */ /* 0x008ee8000c1e1500 */
[----:B-----5:R-:W5:Y:S04]  /*8ad0*/  LDG.E.U16 R20, [R20.64] ;  /* 0x0000000614147981 */ /* 0x020f68000c1e1500 */
[----:B------:R-:W2:Y:S04]  /*8ae0*/  LDG.E.U16 R18, [R18.64] ;  /* 0x0000000612127981 */ /* 0x000ea8000c1e1500 */
[----:B------:R-:W2:Y:S04]  /*8af0*/  LDG.E.U16 R16, [R16.64] ;  /* 0x0000000610107981 */ /* 0x000ea8000c1e1500 */
[----:B------:R-:W2:Y:S04]  /*8b00*/  LDG.E.U16 R14, [R14.64] ;  /* 0x000000060e0e7981 */ /* 0x000ea8000c1e1500 */
[----:B------:R-:W2:Y:S04]  /*8b10*/  LDG.E.U16 R12, [R12.64] ;  /* 0x000000060c0c7981 */ /* 0x000ea8000c1e1500 */
[----:B------:R-:W2:Y:S04]  /*8b20*/  LDG.E.U16 R10, [R10.64] ;  /* 0x000000060a0a7981 */ /* 0x000ea8000c1e1500 */
[----:B------:R0:W2:Y:S04]  /*8b30*/  LDG.E.U16 R8, [R8.64] ;  /* 0x0000000608087981 */ /* 0x0000a8000c1e1500 */
[----:B------:R-:W2:Y:S04]  /*8b40*/  LDG.E.U16 R6, [R6.64] ;  /* 0x0000000606067981 */ /* 0x000ea8000c1e1500 */
[----:B------:R1:W2:Y:S04]  /*8b50*/  LDG.E.U16 R4, [R4.64] ;  /* 0x0000000604047981 */ /* 0x0002a8000c1e1500 */
[----:B------:R-:W2:Y:S04]  /*8b60*/  LDG.E.U16 R2, [R2.64] ;  /* 0x0000000602027981 */ /* 0x000ea8000c1e1500 */
[----:B------:R-:W2:Y:S04]  /*8b70*/  LDG.E.U16 R29, [R28.64] ;  /* 0x000000061c1d7981 */ /* 0x000ea8000c1e1500 */
[----:B--2---:R2:W-:Y:S04]  /*8b80*/  STL [R1+0x11f0], R29 ;  /* 0x0011f01d01007387 */ /* 0x0045e80000100800 */
[----:B--2---:R-:W1:Y:S04]  /*8b90*/  LDL.LU.64 R28, [R1+0x140] ;  /* 0x00014000011c7983 */ /* 0x004e680000300a00 */
[----:B------:R2:W-:Y:S04]  /*8ba0*/  STL [R1+0x11f4], R2 ;  /* 0x0011f40201007387 */ /* 0x0005e80000100800 */
[----:B--2---:R-:W2:Y:S04]  /*8bb0*/  LDL.LU.64 R2, [R1+0x138] ;  /* 0x0001380001027983 */ /* 0x004ea80000300a00 */
[----:B-1----:R1:W3:Y:S04]  /*8bc0*/  LDG.E.U16 R5, [R28.64] ;  /* 0x000000061c057981 */ /* 0x0022e8000c1e1500 */
[----:B--2---:R-:W2:Y:S04]  /*8bd0*/  LDG.E.U16 R3, [R2.64] ;  /* 0x0000000602037981 */ /* 0x004ea8000c1e1500 */
[----:B--2---:R-:W-:Y:S04]  /*8be0*/  STL [R1+0x11f8], R3 ;  /* 0x0011f80301007387 */ /* 0x004fe80000100800 */
[----:B------:R2:W-:Y:S04]  /*8bf0*/  STL [R1+0x11fc], R4 ;  /* 0x0011fc0401007387 */ /* 0x0005e80000100800 */
[----:B--2---:R-:W2:Y:S04]  /*8c00*/  LDL.LU R4, [R1+0x120] ;  /* 0x0001200001047983 */ /* 0x004ea80000300800 */
[----:B------:R-:W2:Y:S04]  /*8c10*/  LDL.LU R3, [R1+0x118] ;  /* 0x0001180001037983 */ /* 0x000ea80000300800 */
[----:B------:R-:W2:Y:S04]  /*8c20*/  LDL.LU R2, [R1+0x110] ;  /* 0x0001100001027983 */ /* 0x000ea80000300800 */
[----:B-1----:R-:W2:Y:S04]  /*8c30*/  LDL.LU R29, [R1+0x108] ;  /* 0x00010800011d7983 */ /* 0x002ea80000300800 */
[----:B------:R-:W2:Y:S04]  /*8c40*/  LDL.LU R28, [R1+0x100] ;  /* 0x00010000011c7983 */ /* 0x000ea80000300800 */
[----:B---3--:R1:W-:Y:S04]  /*8c50*/  STL [R1+0x1200], R5 ;  /* 0x0012000501007387 */ /* 0x0083e80000100800 */
[----:B-1----:R-:W3:Y:S04]  /*8c60*/  LDL.LU R5, [R1+0x128] ;  /* 0x0001280001057983 */ /* 0x002ee80000300800 */
[----:B------:R1:W-:Y:S04]  /*8c70*/  STL [R1+0x1204], R6 ;  /* 0x0012040601007387 */ /* 0x0003e80000100800 */
[----:B-1----:R-:W2:Y:S04]  /*8c80*/  LDL.LU.64 R6, [R1+0x148] ;  /* 0x0001480001067983 */ /* 0x002ea80000300a00 */
[----:B--2---:R-:W2:Y:S04]  /*8c90*/  LDG.E.U16 R7, [R6.64] ;  /* 0x0000000606077981 */ /* 0x004ea8000c1e1500 */
[----:B--2---:R1:W-:Y:S04]  /*8ca0*/  STL [R1+0x1208], R7 ;  /* 0x0012080701007387 */ /* 0x0043e80000100800 */
[----:B-1----:R-:W0:Y:S04]  /*8cb0*/  LDL.LU.64 R6, [R1+0x150] ;  /* 0x0001500001067983 */ /* 0x002e280000300a00 */
[----:B0-----:R-:W2:Y:S04]  /*8cc0*/  LDG.E.U16 R9, [R6.64] ;  /* 0x0000000606097981 */ /* 0x001ea8000c1e1500 */
[----:B------:R-:W-:Y:S04]  /*8cd0*/  STL [R1+0x120c], R8 ;  /* 0x00120c0801007387 */ /* 0x000fe80000100800 */
[----:B--2---:R-:W-:Y:S04]  /*8ce0*/  STL [R1+0x1210], R9 ;  /* 0x0012100901007387 */ /* 0x004fe80000100800 */
[----:B------:R-:W-:Y:S04]  /*8cf0*/  STL [R1+0x1214], R10 ;  /* 0x0012140a01007387 */ /* 0x000fe80000100800 */
[----:B------:R-:W-:Y:S04]  /*8d00*/  STL [R1+0x1218], R12 ;  /* 0x0012180c01007387 */ /* 0x000fe80000100800 */
[----:B------:R-:W-:Y:S04]  /*8d10*/  STL [R1+0x121c], R14 ;  /* 0x00121c0e01007387 */ /* 0x000fe80000100800 */
[----:B------:R-:W-:Y:S04]  /*8d20*/  STL [R1+0x1220], R16 ;  /* 0x0012201001007387 */ /* 0x000fe80000100800 */
[----:B------:R-:W-:Y:S04]  /*8d30*/  STL [R1+0x1224], R18 ;  /* 0x0012241201007387 */ /* 0x000fe80000100800 */
[----:B-----5:R-:W-:Y:S04]  /*8d40*/  STL [R1+0x1228], R20 ;  /* 0x0012281401007387 */ /* 0x020fe80000100800 */
[----:B------:R-:W-:Y:S04]  /*8d50*/  STL [R1+0x122c], R22 ;  /* 0x00122c1601007387 */ /* 0x000fe80000100800 */
[----:B----4-:R-:W-:Y:S04]  /*8d60*/  STL [R1+0x1230], R24 ;  /* 0x0012301801007387 */ /* 0x010fe80000100800 */
[----:B------:R0:W-:Y:S04]  /*8d70*/  STL [R1+0x1234], R26 ;  /* 0x0012341a01007387 */ /* 0x0001e80000100800 */
[----:B0-----:R-:W2:Y:S04]  /*8d80*/  LDL.LU R26, [R1+0xe0] ;  /* 0x0000e000011a7983 */ /* 0x001ea80000300800 */
[----:B--2---:R0:W-:Y:S04]  /*8d90*/  STL [R1+0x1238], R26 ;  /* 0x0012381a01007387 */ /* 0x0041e80000100800 */
[----:B0-----:R-:W2:Y:S04]  /*8da0*/  LDL.LU R26, [R1+0xe8] ;  /* 0x0000e800011a7983 */ /* 0x001ea80000300800 */
[----:B--2---:R0:W-:Y:S04]  /*8db0*/  STL [R1+0x123c], R26 ;  /* 0x00123c1a01007387 */ /* 0x0041e80000100800 */
[----:B0-----:R-:W2:Y:S04]  /*8dc0*/  LDL.LU R26, [R1+0xf0] ;  /* 0x0000f000011a7983 */ /* 0x001ea80000300800 */
[----:B---3--:R-:W-:Y:S04]  /*8dd0*/  STS.U16 [R0+0x4600], R5 ;  /* 0x0046000500007388 */ /* 0x008fe80000000400 */
[----:B------:R-:W-:Y:S04]  /*8de0*/  STS.U16 [R0+0x4e00], R4 ;  /* 0x004e000400007388 */ /* 0x000fe80000000400 */
[----:B------:R-:W-:Y:S04]  /*8df0*/  STS.U16 [R0+0x5600], R3 ;  /* 0x0056000300007388 */ /* 0x000fe80000000400 */
[----:B--2---:R0:W-:Y:S04]  /*8e00*/  STL [R1+0x1240], R26 ;  /* 0x0012401a01007387 */ /* 0x0041e80000100800 */
[----:B0-----:R-:W2:Y:S04]  /*8e10*/  LDL.LU R26, [R1+0xf8] ;  /* 0x0000f800011a7983 */ /* 0x001ea80000300800 */
[----:B------:R-:W3:Y:S04]  /*8e20*/  LDL.LU R24, [R1+0xd8] ;  /* 0x0000d80001187983 */ /* 0x000ee80000300800 */
[----:B------:R-:W4:Y:S04]  /*8e30*/  LDL.LU R22, [R1+0xd0] ;  /* 0x0000d00001167983 */ /* 0x000f280000300800 */
[----:B------:R-:W5:Y:S04]  /*8e40*/  LDL.LU R20, [R1+0xc8] ;  /* 0x0000c80001147983 */ /* 0x000f680000300800 */
        /* <DEDUP_REMOVED lines=15> */
[----:B------:R0:W-:Y:S04]  /*8f40*/  STS.U16 [R0+0x6e00], R28 ;  /* 0x006e001c00007388 */ /* 0x0001e80000000400 */
[----:B-1----:R-:W3:Y:S04]  /*8f50*/  LDL.LU R29, [R1+0x58] ;  /* 0x00005800011d7983 */ /* 0x002ee80000300800 */
        /* <DEDUP_REMOVED lines=12> */
[----:B--2---:R0:W-:Y:S04]  /*9020*/  STS.U16 [R0+0x7e00], R26 ;  /* 0x007e001a00007388 */ /* 0x0041e80000000400 */
[----:B0-----:R-:W2:Y:S04]  /*9030*/  LDL.LU R26, [R1+0x123c] ;  /* 0x00123c00011a7983 */ /* 0x001ea80000300800 */
[----:B--2---:R0:W-:Y:S04]  /*9040*/  STS.U16 [R0+0x8600], R26 ;  /* 0x0086001a00007388 */ /* 0x0041e80000000400 */
[----:B0-----:R-:W2:Y:S04]  /*9050*/  LDL.LU R26, [R1+0x1238] ;  /* 0x00123800011a7983 */ /* 0x001ea80000300800 */
[----:B---3--:R-:W-:Y:S04]  /*9060*/  STS.U16 [R0+0x9600], R24 ;  /* 0x0096001800007388 */ /* 0x008fe80000000400 */
[----:B----4-:R-:W-:Y:S04]  /*9070*/  STS.U16 [R0+0x9e00], R22 ;  /* 0x009e001600007388 */ /* 0x010fe80000000400 */
[----:B-----5:R-:W-:Y:S04]  /*9080*/  STS.U16 [R0+0xa600], R20 ;  /* 0x00a6001400007388 */ /* 0x020fe80000000400 */
        /* <DEDUP_REMOVED lines=15> */
[----:B--2---:R0:W-:Y:S04]  /*9180*/  STS.U16 [R0+0x8e00], R26 ;  /* 0x008e001a00007388 */ /* 0x0041e80000000400 */
[----:B0-----:R-:W2:Y:S04]  /*9190*/  LDL.LU R26, [R1+0x1234] ;  /* 0x00123400011a7983 */ /* 0x001ea80000300800 */
[----:B------:R-:W3:Y:S04]  /*91a0*/  LDL.LU R24, [R1+0x1230] ;  /* 0x0012300001187983 */ /* 0x000ee80000300800 */
[----:B------:R-:W4:Y:S04]  /*91b0*/  LDL.LU R22, [R1+0x122c] ;  /* 0x00122c0001167983 */ /* 0x000f280000300800 */
[----:B------:R-:W5:Y:S04]  /*91c0*/  LDL.LU R20, [R1+0x1228] ;  /* 0x0012280001147983 */ /* 0x000f680000300800 */
        /* <DEDUP_REMOVED lines=24> */
[----:B--2---:R-:W-:Y:S04]  /*9350*/  STS.U16 [R0+0x1fe00], R26 ;  /* 0x01fe001a00007388 */ /* 0x004fe80000000400 */
        /* <DEDUP_REMOVED lines=16> */
[----:B------:R-:W-:Y:S01]  /*9460*/  STS.U16 [R0+0x17600], R29 ;  /* 0x0176001d00007388 */ /* 0x000fe20000000400 */
[----:B0-----:R-:W-:-:S03]  /*9470*/  MOV R2, 0x3f800000 ;  /* 0x3f80000000027802 */ /* 0x001fc60000000f00 */
[----:B------:R0:W-:Y:S01]  /*9480*/  STS.U16 [R0+0x16e00], R28 ;  /* 0x016e001c00007388 */ /* 0x0001e20000000400 */
[----:B------:R-:W-:-:S03]  /*9490*/  IMAD.MOV.U32 R3, RZ, RZ, -0x800000 ;  /* 0xff800000ff037424 */ /* 0x000fc600078e00ff */
[----:B------:R1:W-:Y:S01]  /*94a0*/  STL [R1+0x8c0], R2 ;  /* 0x0008c00201007387 */ /* 0x0003e20000100800 */
[----:B0-----:R-:W-:Y:S01]  /*94b0*/  IMAD.MOV.U32 R0, RZ, RZ, -0x800000 ;  /* 0xff800000ff007424 */ /* 0x001fe200078e00ff */
[----:B-1----:R-:W-:-:S04]  /*94c0*/  MOV R2, 0xff800000 ;  /* 0xff80000000027802 */ /* 0x002fc80000000f00 */
[----:B------:R-:W-:Y:S04]  /*94d0*/  STL [R1+0x8a0], R0 ;  /* 0x0008a00001007387 */ /* 0x000fe80000100800 */
        /* <DEDUP_REMOVED lines=12> */
[----:B------:R0:W-:Y:S04]  /*95a0*/  STL [R1+0x86c], R3 ;  /* 0x00086c0301007387 */ /* 0x0001e80000100800 */
[----:B------:R1:W-:Y:S04]  /*95b0*/  STL [R1+0x868], R2 ;  /* 0x0008680201007387 */ /* 0x0003e80000100800 */
[----:B------:R2:W-:Y:S01]  /*95c0*/  STL [R1+0x864], R0 ;  /* 0x0008640001007387 */ /* 0x0005e20000100800 */
[----:B0-----:R-:W-:-:S02]  /*95d0*/  IMAD.MOV.U32 R3, RZ, RZ, 0x3f800000 ;  /* 0x3f800000ff037424 */ /* 0x001fc400078e00ff */
[----:B-1----:R-:W-:-:S03]  /*95e0*/  IMAD.MOV.U32 R2, RZ, RZ, 0x3f800000 ;  /* 0x3f800000ff027424 */ /* 0x002fc600078e00ff */
[----:B------:R-:W-:Y:S01]  /*95f0*/  STL [R1+0x8c4], R3 ;  /* 0x0008c40301007387 */ /* 0x000fe20000100800 */
[----:B--2---:R-:W-:-:S03]  /*9600*/  MOV R0, 0x3f800000 ;  /* 0x3f80000000007802 */ /* 0x004fc60000000f00 */
        /* <DEDUP_REMOVED lines=13> */
[----:B------:R-:W-:Y:S04]  /*96e0*/  STL [R1+0x500], RZ ;  /* 0x000500ff01007387 */ /* 0x000fe80000100800 */
[----:B------:R0:W-:Y:S04]  /*96f0*/  STL [R1+0x9b4], R0 ;  /* 0x0009b40001007387 */ /* 0x0001e80000100800 */
[----:B------:R1:W-:Y:S04]  /*9700*/  STL [R1+0x504], RZ ;  /* 0x000504ff01007387 */ /* 0x0003e80000100800 */
        /* <DEDUP_REMOVED lines=220> */
[----:B------:R-:W2:Y:S04]  /*a4d0*/  S2R R11, SR_CTAID.X ;  /* 0x00000000000b7919 */ /* 0x000ea80000002500 */
        /* <DEDUP_REMOVED lines=19> */
[----:B------:R1:W-:Y:S01]  /*a610*/  STL [R1+0x714], RZ ;  /* 0x000714ff01007387 */ /* 0x0003e20000100800 */
[----:B--2---:R-:W-:-:S03]  /*a620*/  IMAD.SHL.U32 R11, R11, 0x80, RZ ;  /* 0x000000800b0b7824 */ /* 0x004fc600078e00ff */
[----:B------:R1:W-:Y:S04]  /*a630*/  STL [R1+0x718], RZ ;  /* 0x000718ff01007387 */ /* 0x0003e80000100800 */
[----:B------:R1:W-:Y:S04]  /*a640*/  STL [R1+0x71c], RZ ;  /* 0x00071cff01007387 */ /* 0x0003e80000100800 */
[----:B------:R1:W-:Y:S04]  /*a650*/  STL [R1+0x790], RZ ;  /* 0x000790ff01007387 */ /* 0x0003e80000100800 */
[----:B------:R1:W-:Y:S04]  /*a660*/  STL [R1+0x794], RZ ;  /* 0x000794ff01007387 */ /* 0x0003e80000100800 */
[----:B------:R1:W-:Y:S01]  /*a670*/  STL [R1+0x798], RZ ;  /* 0x000798ff01007387 */ /* 0x0003e20000100800 */
[----:B0-----:R-:W-:-:S03]  /*a680*/  IADD3 R0, R11, 0x80, RZ ;  /* 0x000000800b007810 */ /* 0x001fc60007ffe0ff */
[----:B------:R1:W-:Y:S04]  /*a690*/  STL [R1+0x79c], RZ ;  /* 0x00079cff01007387 */ /* 0x0003e80000100800 */
[----:B------:R1:W-:Y:S04]  /*a6a0*/  STL [R1+0x7a0], RZ ;  /* 0x0007a0ff01007387 */ /* 0x0003e80000100800 */
[----:B------:R1:W-:Y:S04]  /*a6b0*/  STL [R1+0x7a4], RZ ;  /* 0x0007a4ff01007387 */ /* 0x0003e80000100800 */
[----:B------:R1:W-:Y:S04]  /*a6c0*/  STL [R1+0x7a8], RZ ;  /* 0x0007a8ff01007387 */ /* 0x0003e80000100800 */
[----:B------:R1:W-:Y:S04]  /*a6d0*/  STL [R1+0x7ac], RZ ;  /* 0x0007acff01007387 */ /* 0x0003e80000100800 */
[----:B------:R-:W0:Y:S04]  /*a6e0*/  S2R R11, SR_TID.X ;  /* 0x00000000000b7919 */ /* 0x000e280000002100 */
[----:B------:R1:W-:Y:S04]  /*a6f0*/  STL [R1+0x780], RZ ;  /* 0x000780ff01007387 */ /* 0x0003e80000100800 */
[----:B------:R1:W-:Y:S04]  /*a700*/  STL [R1+0x784], RZ ;  /* 0x000784ff01007387 */ /* 0x0003e80000100800 */
[----:B------:R1:W-:Y:S04]  /*a710*/  STL [R1+0x788], RZ ;  /* 0x000788ff01007387 */ /* 0x0003e80000100800 */
[----:B------:R1:W-:Y:S01]  /*a720*/  STL [R1+0x78c], RZ ;  /* 0x00078cff01007387 */ /* 0x0003e20000100800 */
[----:B------:R-:W-:-:S02]  /*a730*/  ISETP.GE.AND P0, PT, R0, 0x1, PT ;  /* 0x000000010000780c */ /* 0x000fc40003f06270 */
[C---:B0-----:R-:W-:Y:S01]  /*a740*/  LOP3.LUT R28, R11.reuse, 0x1c, RZ, 0xc0, !PT ;  /* 0x0000001c0b1c7812 */ /* 0x041fe200078ec0ff */
[----:B------:R-:W-:-:S10]  /*a750*/  IMAD.SHL.U32 R27, R11, 0x4, RZ ;  /* 0x000000040b1b7824 */ /* 0x000fd400078e00ff */
[----:B------:R-:W-:Y:S05]  /*a760*/  @!P0 BRA `(.L_x_0) ;  /* 0x000372e000008947 */ /* 0x000fea0003800000 */
[----:B-1----:R-:W-:Y:S02]  /*a770*/  SHF.R.U32.HI R2, RZ, 0x6, R11 ;  /* 0x00000006ff027819 */ /* 0x002fe4000001160b */
[----:B------:R-:W-:Y:S02]  /*a780*/  MOV R0, c[0x0][0x1b8] ;  /* 0x00006e0000007a02 */ /* 0x000fe40000000f00 */
[----:B------:R-:W-:Y:S02]  /*a790*/  SGXT.U32 R2, R2, 0x2 ;  /* 0x000000020202781a */ /* 0x000fe40000000000 */
[----:B------:R-:W-:-:S03]  /*a7a0*/  LOP3.LUT R27, R27, 0x7c, RZ, 0xc0, !PT ;  /* 0x0000007c1b1b7812 */ /* 0x000fc600078ec0ff */
[----:B------:R-:W-:Y:S02]  /*a7b0*/  IMAD R2, R2, c[0x0][0x1b8], RZ ;  /* 0x00006e0002027a24 */ /* 0x000fe400078e02ff */
[----:B------:R-:W-:Y:S02]  /*a7c0*/  IMAD R27, R28, 0x20, R27 ;  /* 0x000000201c1b7824 */ /* 0x000fe400078e021b */
[----:B------:R-:W-:-:S04]  /*a7d0*/  IMAD R3, R0, 0x4, R2 ;  /* 0x0000000400037824 */ /* 0x000fc800078e0202 */
[----:B------:R-:W-:-:S05]  /*a7e0*/  IMAD R3, R0, 0x4, R3 ;  /* 0x0000000400037824 */ /* 0x000fca00078e0203 */
[----:B------:R-:W-:-:S05]  /*a7f0*/  LEA R3, R0, R3, 0x2 ;  /* 0x0000000300037211 */ /* 0x000fca00078e10ff */
[----:B------:R-:W-:-:S05]  /*a800*/  IMAD R3, R0, 0x4, R3 ;  /* 0x0000000400037824 */ /* 0x000fca00078e0203 */
[----:B------:R0:W-:Y:S02]  /*a810*/  STL [R1], R3 ;  /* 0x0000000301007387 */ /* 0x0001e40000100800 */
[----:B0-----:R-:W-:-:S05]  /*a820*/  IMAD R3, R0, 0x4, R3 ;  /* 0x0000000400037824 */ /* 0x001fca00078e0203 */
[C---:B------:R-:W-:Y:S01]  /*a830*/  LEA R29, R0.reuse, R3, 0x2 ;  /* 0x00000003001d7211 */ /* 0x040fe200078e10ff */
[----:B------:R0:W-:Y:S04]  /*a840*/  STL [R1+0x44], R3 ;  /* 0x0000440301007387 */ /* 0x0001e80000100800 */
[----:B0-----:R-:W-:-:S04]  /*a850*/  IMAD R3, R0, 0x4, R29 ;  /* 0x0000000400037824 */ /* 0x001fc800078e021d */
[----:B------:R-:W-:-:S05]  /*a860*/  IMAD R4, R0, 0x4, R3 ;  /* 0x0000000400047824 */ /* 0x000fca00078e0203 */
[----:B------:R-:W-:-:S05]  /*a870*/  LEA R5, R0, R4, 0x2 ;  /* 0x0000000400057211 */ /* 0x000fca00078e10ff */
[C---:B------:R-:W-:Y:S01]  /*a880*/  IMAD R6, R0.reuse, 0x4, R5 ;  /* 0x0000000400067824 */ /* 0x040fe200078e0205 */
[----:B------:R0:W-:Y:S03]  /*a890*/  STL.64 [R1+0x12a8], R4 ;  /* 0x0012a80401007387 */ /* 0x0001e60000100a00 */
[----:B------:R-:W-:-:S05]  /*a8a0*/  IMAD R7, R0, 0x4, R6 ;  /* 0x0000000400077824 */ /* 0x000fca00078e0206 */
[C---:B------:R-:W-:Y:S01]  /*a8b0*/  LEA R8, R0.reuse, R7, 0x2 ;  /* 0x0000000700087211 */ /* 0x040fe200078e10ff */
[----:B------:R1:W-:Y:S04]  /*a8c0*/  STL.64 [R1+0x12a0], R6 ;  /* 0x0012a00601007387 */ /* 0x0003e80000100a00 */
[C---:B------:R-:W-:Y:S01]  /*a8d0*/  IMAD R9, R0.reuse, 0x4, R8 ;  /* 0x0000000400097824 */ /* 0x040fe200078e0208 */
[----:B0-----:R-:W0:Y:S03]  /*a8e0*/  S2R R5, SR_TID.X ;  /* 0x0000000000057919 */ /* 0x001e260000002100 */
[C---:B------:R-:W-:Y:S01]  /*a8f0*/  IMAD R10, R0.reuse, 0x4, R9 ;  /* 0x00000004000a7824 */ /* 0x040fe200078e0209 */
[----:B------:R-:W-:Y:S04]  /*a900*/  STL.64 [R1+0x12b0], R8 ;  /* 0x0012b00801007387 */ /* 0x000fe80000100a00 */
[C---:B------:R-:W-:Y:S01]  /*a910*/  LEA R11, R0.reuse, R10, 0x2 ;  /* 0x0000000a000b7211 */ /* 0x040fe200078e10ff */
[----:B-1----:R-:W1:Y:S04]  /*a920*/  S2R R6, SR_CTAID.Y ;  /* 0x0000000000067919 */ /* 0x002e680000002600 */
[----:B------:R-:W-:-:S04]  /*a930*/  IMAD R12, R0, 0x4, R11 ;  /* 0x00000004000c7824 */ /* 0x000fc800078e020b */
[----:B------:R-:W-:-:S05]  /*a940*/  IMAD R13, R0, 0x4, R12 ;  /* 0x00000004000d7824 */ /* 0x000fca00078e020c */
[C---:B------:R-:W-:Y:S01]  /*a950*/  LEA R14, R0.reuse, R13, 0x2 ;  /* 0x0000000d000e7211 */ /* 0x040fe200078e10ff */
[----:B------:R-:W-:Y:S04]  /*a960*/  STL.64 [R1+0x1298], R12 ;  /* 0x0012980c01007387 */ /* 0x000fe80000100a00 */
[----:B------:R-:W-:-:S04]  /*a970*/  IMAD R15, R0, 0x4, R14 ;  /* 0x00000004000f7824 */ /* 0x000fc800078e020e */
[----:B------:R-:W-:Y:S02]  /*a980*/  IMAD R16, R0, 0x4, R15 ;  /* 0x0000000400107824 */ /* 0x000fe400078e020f */
[C---:B-1----:R-:W-:Y:S02]  /*a990*/  IMAD R28, R6.reuse, c[0x0][0x1a0], RZ ;  /* 0x00006800061c7a24 */ /* 0x042fe400078e02ff */
[----:B------:R-:W-:Y:S01]  /*a9a0*/  IMAD R6, R6, c[0x0][0x1b0], RZ ;  /* 0x00006c0006067a24 */ /* 0x000fe200078e02ff */
[----:B------:R-:W-:-:S05]  /*a9b0*/  LEA R17, R0, R16, 0x2 ;  /* 0x0000001000117211 */ /* 0x000fca00078e10ff */
[C---:B------:R-:W-:Y:S01]  /*a9c0*/  IMAD R18, R0.reuse, 0x4, R17 ;  /* 0x0000000400127824 */ /* 0x040fe200078e0211 */
[----:B------:R-:W-:Y:S03]  /*a9d0*/  STL.64 [R1+0x1290], R16 ;  /* 0x0012901001007387 */ /* 0x000fe60000100a00 */
[----:B------:R-:W-:-:S05]  /*a9e0*/  IMAD R19, R0, 0x4, R18 ;  /* 0x0000000400137824 */ /* 0x000fca00078e0212 */
[C---:B------:R-:W-:Y:S01]  /*a9f0*/  LEA R20, R0.reuse, R19, 0x2 ;  /* 0x0000001300147211 */ /* 0x040fe200078e10ff */
[----:B------:R-:W-:Y:S04]  /*aa00*/  STL.64 [R1+0x1288], R18 ;  /* 0x0012881201007387 */ /* 0x000fe80000100a00 */
[----:B------:R-:W-:-:S04]  /*aa10*/  IMAD R21, R0, 0x4, R20 ;  /* 0x0000000400157824 */ /* 0x000fc800078e0214 */
[----:B------:R-:W-:-:S05]  /*aa20*/  IMAD R22, R0, 0x4, R21 ;  /* 0x0000000400167824 */ /* 0x000fca00078e0215 */
[----:B------:R-:W-:-:S05]  /*aa30*/  LEA R23, R0, R22, 0x2 ;  /* 0x0000001600177211 */ /* 0x000fca00078e10ff */
[C---:B------:R-:W-:Y:S01]  /*aa40*/  IMAD R24, R0.reuse, 0x4, R23 ;  /* 0x0000000400187824 */ /* 0x040fe200078e0217 */
[----:B------:R-:W-:Y:S03]  /*aa50*/  STL.64 [R1+0x1280], R22 ;  /* 0x0012801601007387 */ /* 0x000fe60000100a00 */
[----:B------:R-:W-:-:S05]  /*aa60*/  IMAD R25, R0, 0x4, R24 ;  /* 0x0000000400197824 */ /* 0x000fca00078e0218 */
[C---:B------:R-:W-:Y:S01]  /*aa70*/  LEA R26, R0.reuse, R25, 0x2 ;  /* 0x00000019001a7211 */ /* 0x040fe200078e10ff */
[----:B------:R0:W-:Y:S04]  /*aa80*/  STL.64 [R1+0x1270], R24 ;  /* 0x0012701801007387 */ /* 0x0001e80000100a00 */
[----:B------:R-:W-:-:S05]  /*aa90*/  IMAD R7, R0, 0x4, R26 ;  /* 0x0000000400077824 */ /* 0x000fca00078e021a */
[----:B------:R1:W-:Y:S01]  /*aaa0*/  STL [R1+0x14], R7 ;  /* 0x0000140701007387 */ /* 0x0003e20000100800 */
[C---:B0-----:R-:W-:Y:S02]  /*aab0*/  LOP3.LUT R25, R5.reuse, 0xe0, RZ, 0xc0, !PT ;  /* 0x000000e005197812 */ /* 0x041fe400078ec0ff */
[----:B------:R-:W-:Y:S02]  /*aac0*/  LOP3.LUT R5, R5, 0xff, RZ, 0xc0, !PT ;  /* 0x000000ff05057812 */ /* 0x000fe400078ec0ff */
[----:B------:R-:W-:Y:S02]  /*aad0*/  SHF.R.U32.HI R4, RZ, 0x1, R25 ;  /* 0x00000001ff047819 */ /* 0x000fe40000011619 */
[C---:B-1----:R-:W-:Y:S01]  /*aae0*/  LEA R7, R0.reuse, R7, 0x2 ;  /* 0x0000000700077211 */ /* 0x042fe200078e10ff */
[----:B------:R-:W-:Y:S01]  /*aaf0*/  IMAD R17, R5, c[0x0][0x1a8], RZ ;  /* 0x00006a0005117a24 */ /* 0x000fe200078e02ff */
[----:B------:R-:W-:Y:S01]  /*ab00*/  LOP3.LUT R8, R27, R4, RZ, 0x3c, !PT ;  /* 0x000000041b087212 */ /* 0x000fe200078e3cff */
[----:B------:R-:W-:Y:S01]  /*ab10*/  IMAD.MOV.U32 R27, RZ, RZ, c[0x0][0x1a8] ;  /* 0x00006a00ff1b7624 */ /* 0x000fe200078e00ff */
[----:B------:R-:W0:Y:S01]  /*ab20*/  S2R R4, SR_TID.X ;  /* 0x0000000000047919 */ /* 0x000e220000002100 */
[----:B------:R-:W-:Y:S01]  /*ab30*/  IMAD R7, R0, 0x4, R7 ;  /* 0x0000000400077824 */ /* 0x000fe200078e0207 */
[----:B------:R-:W-:Y:S01]  /*ab40*/  SHF.L.U32 R8, R6, 0x1, RZ ;  /* 0x0000000106087819 */ /* 0x000fe200000006ff */
[----:B------:R-:W-:Y:S01]  /*ab50*/  IMAD R9, R27, 0x100, R17 ;  /* 0x000001001b097824 */ /* 0x000fe200078e0211 */
[----:B------:R-:W-:Y:S01]  /*ab60*/  LEA R27, P0, R28, c[0x0][0x168], 0x1 ;  /* 0x00005a001c1b7a11 */ /* 0x000fe200078008ff */
[----:B------:R-:W-:Y:S01]  /*ab70*/  IMAD.HI R6, R6, 0x2, RZ ;  /* 0x0000000206067827 */ /* 0x000fe200078e02ff */
[----:B------:R-:W-:-:S02]  /*ab80*/  LEA R7, R0, R7, 0x2 ;  /* 0x0000000700077211 */ /* 0x000fc400078e10ff */
[----:B------:R-:W-:Y:S02]  /*ab90*/  LEA.HI.X.SX32 R28, R28, c[0x0][0x16c], 0x1, P0 ;  /* 0x00005b001c1c7a11 */ /* 0x000fe400000f0eff */
[-C--:B------:R-:W-:Y:S01]  /*aba0*/  LEA R18, P0, R17, R27.reuse, 0x1 ;  /* 0x0000001b11127211 */ /* 0x080fe200078008ff */
[----:B------:R1:W-:Y:S01]  /*abb0*/  STL [R1+0x34], R7 ;  /* 0x0000340701007387 */ /* 0x0003e20000100800 */
[----:B------:R-:W-:Y:S02]  /*abc0*/  LEA R12, P1, R9, R27, 0x1 ;  /* 0x0000001b090c7211 */ /* 0x000fe400078208ff */
[-C--:B------:R-:W-:Y:S02]  /*abd0*/  LEA.HI.X.SX32 R19, R17, R28.reuse, 0x1, P0 ;  /* 0x0000001c11137211 */ /* 0x080fe400000f0eff */
[----:B------:R-:W-:Y:S01]  /*abe0*/  LEA.HI.X.SX32 R13, R9, R28, 0x1, P1 ;  /* 0x0000001c090d7211 */ /* 0x000fe200008f0eff */
[----:B-1----:R-:W-:Y:S01]  /*abf0*/  IMAD R7, R0, 0x4, R7 ;  /* 0x0000000400077824 */ /* 0x002fe200078e0207 */
[----:B0-----:R-:W-:-:S03]  /*ac00*/  LOP3.LUT R5, R4, 0x3f, RZ, 0xc0, !PT ;  /* 0x0000003f04057812 */ /* 0x001fc600078ec0ff */
[----:B------:R-:W-:Y:S01]  /*ac10*/  IMAD R16, R0, 0x4, R7 ;  /* 0x0000000400107824 */ /* 0x000fe200078e0207 */
[----:B------:R0:W-:Y:S01]  /*ac20*/  STL [R1+0x30], R7 ;  /* 0x0000300701007387 */ /* 0x0001e20000100800 */
[C---:B------:R-:W-:Y:S01]  /*ac30*/  LOP3.LUT R28, R4.reuse, 0x10, RZ, 0xc0, !PT ;  /* 0x00000010041c7812 */ /* 0x040fe200078ec0ff */
[----:B------:R-:W-:Y:S02]  /*ac40*/  IMAD.SHL.U32 R9, R4, 0x2, RZ ;  /* 0x0000000204097824 */ /* 0x000fe400078e00ff */
[----:B------:R-:W-:-:S04]  /*ac50*/  IMAD R5, R5, c[0x0][0x1b4], RZ ;  /* 0x00006d0005057a24 */ /* 0x000fc800078e02ff */
[----:B------:R-:W-:Y:S01]  /*ac60*/  IMAD.SHL.U32 R27, R5, 0x2, RZ ;  /* 0x00000002051b7824 */ /* 0x000fe200078e00ff */
[----:B0-----:R-:W-:-:S04]  /*ac70*/  LEA R7, R0, R16, 0x2 ;  /* 0x0000001000077211 */ /* 0x001fc800078e10ff */
[----:B------:R-:W-:Y:S01]  /*ac80*/  IADD3 R27, P0, P1, R27, c[0x0][0x170], R8 ;  /* 0x00005c001b1b7a10 */ /* 0x000fe2000791e008 */
[----:B------:R0:W-:Y:S01]  /*ac90*/  STL [R1+0x40], R7 ;  /* 0x0000400701007387 */ /* 0x0001e20000100800 */
[----:B------:R-:W-:-:S03]  /*aca0*/  LOP3.LUT R8, R4, 0x7, RZ, 0xc0, !PT ;  /* 0x0000000704087812 */ /* 0x000fc600078ec0ff */
[----:B------:R1:W-:Y:S04]  /*acb0*/  STL.64 [R1+0x6d8], R18 ;  /* 0x0006d81201007387 */ /* 0x0003e80000100a00 */
[----:B------:R2:W-:Y:S01]  /*acc0*/  STL.64 [R1+0x6d0], R12 ;  /* 0x0006d00c01007387 */ /* 0x0005e20000100a00 */
[----:B0-----:R-:W-:-:S05]  /*acd0*/  IMAD R7, R0, 0x4, R7 ;  /* 0x0000000400077824 */ /* 0x001fca00078e0207 */
[----:B------:R0:W-:Y:S01]  /*ace0*/  STL [R1+0x28], R7 ;  /* 0x0000280701007387 */ /* 0x0001e20000100800 */
[----:B------:R-:W-:Y:S02]  /*acf0*/  SHF.L.U32 R22, R8, 0x4, RZ ;  /* 0x0000000408167819 */ /* 0x000fe400000006ff */
[----:B------:R-:W-:Y:S01]  /*ad00*/  LEA R17, R0, R7, 0x2 ;  /* 0x0000000700117211 */ /* 0x000fe200078e10ff */
[----:B-1----:R-:W3:Y:S04]  /*ad10*/  LDL.LU R18, [R1] ;  /* 0x0000000001127983 */ /* 0x002ee80000300800 */
[----:B------:R-:W4:Y:S01]  /*ad20*/  LDL.LU R19, [R1+0x44] ;  /* 0x0000440001137983 */ /* 0x000f220000300800 */
[----:B--2---:R-:W-:Y:S02]  /*ad30*/  IMAD.SHL.U32 R12, R28, 0x80, RZ ;  /* 0x000000801c0c7824 */ /* 0x004fe400078e00ff */
[----:B------:R-:W-:-:S02]  /*ad40*/  IMAD.SHL.U32 R28, R4, 0x80, RZ ;  /* 0x00000080041c7824 */ /* 0x000fc400078e00ff */
[----:B0-----:R-:W-:Y:S02]  /*ad50*/  IMAD R7, R8, 0x110, RZ ;  /* 0x0000011008077824 */ /* 0x001fe400078e02ff */
[----:B------:R-:W-:Y:S01]  /*ad60*/  IMAD R24, R0, 0x4, R17 ;  /* 0x0000000400187824 */ /* 0x000fe200078e0211 */
[C---:B------:R-:W-:Y:S01]  /*ad70*/  LOP3.LUT R28, R22.reuse, 0x780, R28, 0xf8, !PT ;  /* 0x00000780161c7812 */ /* 0x040fe200078ef81c */
[----:B------:R-:W-:Y:S01]  /*ad80*/  IMAD R28, R25, 0x100, R22 ;  /* 0x00000100191c7824 */ /* 0x000fe200078e0216 */
[--C-:B------:R-:W-:Y:S01]  /*ad90*/  LOP3.LUT R22, R22, 0x30, R9.reuse, 0x78, !PT ;  /* 0x0000003016167812 */ /* 0x100fe200078e7809 */
[----:B------:R-:W-:Y:S01]  /*ada0*/  IMAD.HI R5, R5, 0x2, RZ ;  /* 0x0000000205057827 */ /* 0x000fe200078e02ff */
[--C-:B------:R-:W-:Y:S01]  /*adb0*/  LOP3.LUT R7, R7, 0x10, R9.reuse, 0x78, !PT ;  /* 0x0000001007077812 */ /* 0x100fe200078e7809 */
[----:B------:R0:W-:Y:S01]  /*adc0*/  STL [R1+0x50], R24 ;  /* 0x0000501801007387 */ /* 0x0001e20000100800 */
[----:B------:R-:W-:Y:S01]  /*add0*/  LOP3.LUT R9, R28, 0x30, R9, 0x78, !PT ;  /* 0x000000301c097812 */ /* 0x000fe200078e7809 */
[----:B------:R-:W-:Y:S01]  /*ade0*/  IMAD R13, R8, 0x4, R25 ;  /* 0x00000004080d7824 */ /* 0x000fe200078e0219 */
[----:B------:R-:W-:-:S02]  /*adf0*/  LOP3.LUT R7, R7, R12, RZ, 0xfc, !PT ;  /* 0x0000000c07077212 */ /* 0x000fc400078efcff */
[----:B------:R-:W-:Y:S01]  /*ae00*/  IADD3.X R28, R5, c[0x0][0x174], R6, P0, P1 ;  /* 0x00005d00051c7a10 */ /* 0x000fe200007e2406 */
[----:B------:R-:W-:Y:S01]  /*ae10*/  IMAD R7, R8, 0x400, R9 ;  /* 0x0000040008077824 */ /* 0x000fe200078e0209 */
[----:B------:R-:W-:Y:S01]  /*ae20*/  SHF.R.U32.HI R9, RZ, 0x6, R4 ;  /* 0x00000006ff097819 */ /* 0x000fe20000011604 */
[----:B------:R-:W-:Y:S01]  /*ae30*/  IMAD R5, R0, 0x4, R2 ;  /* 0x0000000400057824 */ /* 0x000fe200078e0202 */
[-C--:B------:R-:W-:Y:S01]  /*ae40*/  LEA R6, P0, R2, R27.reuse, 0x1 ;  /* 0x0000001b02067211 */ /* 0x080fe200078008ff */
[----:B------:R-:W-:Y:S01]  /*ae50*/  IMAD.U32 R13, R13, 0x20, R22 ;  /* 0x000000200d0d7824 */ /* 0x000fe200078e0016 */
[C---:B0-----:R-:W-:Y:S02]  /*ae60*/  LEA R24, R0.reuse, R24, 0x2 ;  /* 0x0000001800187211 */ /* 0x041fe400078e10ff */
[----:B------:R-:W-:Y:S02]  /*ae70*/  SGXT.U32 R9, R9, 0x2 ;  /* 0x000000020909781a */ /* 0x000fe40000000000 */
[C---:B------:R-:W-:Y:S01]  /*ae80*/  LEA R22, R0.reuse, R2, 0x2 ;  /* 0x0000000200167211 */ /* 0x040fe200078e10ff */
[----:B------:R0:W-:Y:S01]  /*ae90*/  STL [R1+0x4c], R24 ;  /* 0x00004c1801007387 */ /* 0x0001e20000100800 */
[----:B------:R-:W-:Y:S01]  /*aea0*/  LEA R8, P1, R5, R27, 0x1 ;  /* 0x0000001b05087211 */ /* 0x000fe200078208ff */
[----:B------:R-:W-:Y:S01]  /*aeb0*/  IMAD R5, R0, 0x4, R5 ;  /* 0x0000000400057824 */ /* 0x000fe200078e0205 */
[----:B------:R-:W-:Y:S01]  /*aec0*/  LEA.HI.X.SX32 R7, R2, R28, 0x1, P0 ;  /* 0x0000001c02077211 */ /* 0x000fe200000f0eff */
[----:B------:R-:W-:-:S02]  /*aed0*/  IMAD R9, R9, c[0x0][0x1b8], RZ ;  /* 0x00006e0009097a24 */ /* 0x000fc400078e02ff */
[C---:B------:R-:W-:Y:S02]  /*aee0*/  IMAD R22, R0.reuse, 0x4, R22 ;  /* 0x0000000400167824 */ /* 0x040fe400078e0216 */
[C---:B------:R-:W-:Y:S02]  /*aef0*/  IMAD R5, R0.reuse, 0x4, R5 ;  /* 0x0000000400057824 */ /* 0x040fe400078e0205 */
[C---:B0-----:R-:W-:Y:S02]  /*af00*/  IMAD R24, R0.reuse, 0x4, R24 ;  /* 0x0000000400187824 */ /* 0x041fe400078e0218 */
[----:B------:R-:W-:-:S03]  /*af10*/  IMAD R9, R0, 0x4, R9 ;  /* 0x0000000400097824 */ /* 0x000fc600078e0209 */
[C---:B------:R-:W-:Y:S01]  /*af20*/  LEA R25, R0.reuse, R24, 0x2 ;  /* 0x0000001800197211 */ /* 0x040fe200078e10ff */
[----:B------:R0:W-:Y:S01]  /*af30*/  STL [R1+0x48], R24 ;  /* 0x0000481801007387 */ /* 0x0001e20000100800 */
[----:B------:R-:W-:Y:S02]  /*af40*/  LEA.HI.X.SX32 R9, R9, R28, 0x1, P1 ;  /* 0x0000001c09097211 */ /* 0x000fe400008f0eff */
[C---:B------:R-:W-:Y:S01]  /*af50*/  LEA R12, R0.reuse, R25, 0x2 ;  /* 0x00000019000c7211 */ /* 0x040fe200078e10ff */
[----:B------:R-:W-:Y:S04]  /*af60*/  STL [R1+0x7fc], R13 ;  /* 0x0007fc0d01007387 */ /* 0x000fe80000100800 */
[----:B------:R1:W-:Y:S01]  /*af70*/  STL [R1+0x5c], R12 ;  /* 0x00005c0c01007387 */ /* 0x0003e20000100800 */
[----:B0-----:R-:W-:-:S03]  /*af80*/  LEA R24, R0, R12, 0x2 ;  /* 0x0000000c00187211 */ /* 0x001fc600078e10ff */
[----:B------:R0:W-:Y:S02]  /*af90*/  STL.64 [R1+0xdb0], R6 ;  /* 0x000db00601007387 */ /* 0x0001e40000100a00 */
[----:B------:R-:W-:Y:S02]  /*afa0*/  IMAD R4, R0, 0x4, R24 ;  /* 0x0000000400047824 */ /* 0x000fe400078e0218 */
[----:B------:R2:W-:Y:S01]  /*afb0*/  STL.64 [R1+0xda8], R8 ;  /* 0x000da80801007387 */ /* 0x0005e20000100a00 */
[CC--:B-1----:R-:W-:Y:S02]  /*afc0*/  LEA R12, P0, R22.reuse, R27.reuse, 0x1 ;  /* 0x0000001b160c7211 */ /* 0x0c2fe400078008ff */
[C---:B0-----:R-:W-:Y:S02]  /*afd0*/  LEA R6, P2, R5.reuse, R27, 0x1 ;  /* 0x0000001b05067211 */ /* 0x041fe400078408ff */
[-C--:B------:R-:W-:Y:S02]  /*afe0*/  LEA.HI.X.SX32 R13, R22, R28.reuse, 0x1, P0 ;  /* 0x0000001c160d7211 */ /* 0x080fe400000f0eff */
[----:B------:R-:W-:Y:S01]  /*aff0*/  LEA.HI.X.SX32 R7, R5, R28, 0x1, P2 ;  /* 0x0000001c05077211 */ /* 0x000fe200010f0eff */
[----:B--2---:R-:W2:Y:S01]  /*b000*/  LDL.LU.64 R8, [R1+0x12b0] ;  /* 0x0012b00001087983 */ /* 0x004ea20000300a00 */
[----:B------:R-:W-:-:S03]  /*b010*/  LEA R2, R0, R4, 0x2 ;  /* 0x0000000400027211 */ /* 0x000fc600078e10ff */
[----:B------:R-:W-:Y:S02]  /*b020*/  STL [R1+0x74], R4 ;  /* 0x0000740401007387 */ /* 0x000fe40000100800 */
[----:B------:R-:W-:Y:S02]  /*b030*/  IMAD R2, R0, 0x4, R2 ;  /* 0x0000000400027824 */ /* 0x000fe400078e0202 */
[----:B------:R-:W-:Y:S04]  /*b040*/  STL.64 [R1+0xda0], R12 ;  /* 0x000da00c01007387 */ /* 0x000fe80000100a00 */
[----:B------:R0:W-:Y:S02]  /*b050*/  STL.64 [R1+0xd98], R6 ;  /* 0x000d980601007387 */ /* 0x0001e40000100a00 */
[----:B0-----:R-:W-:-:S04]  /*b060*/  LEA R6, P2, R29, R27, 0x1 ;  /* 0x0000001b1d067211 */ /* 0x001fc800078408ff */
[----:B------:R-:W-:Y:S02]  /*b070*/  LEA.HI.X.SX32 R7, R29, R28, 0x1, P2 ;  /* 0x0000001c1d077211 */ /* 0x000fe400010f0eff */
[----:B---3--:R-:W-:-:S04]  /*b080*/  LEA R4, P0, R18, R27, 0x1 ;  /* 0x0000001b12047211 */ /* 0x008fc800078008ff */
[----:B------:R-:W-:Y:S02]  /*b090*/  LEA.HI.X.SX32 R5, R18, R28, 0x1, P0 ;  /* 0x0000001c12057211 */ /* 0x000fe400000f0eff */
[----:B----4-:R-:W-:-:S03]  /*b0a0*/  LEA R12, P1, R19, R27, 0x1 ;  /* 0x0000001b130c7211 */ /* 0x010fc600078208ff */
[----:B------:R0:W-:Y:S01]  /*b0b0*/  STL.64 [R1+0xd90], R4 ;  /* 0x000d900401007387 */ /* 0x0001e20000100a00 */
[----:B------:R-:W-:-:S03]  /*b0c0*/  LEA.HI.X.SX32 R13, R19, R28, 0x1, P1 ;  /* 0x0000001c130d7211 */ /* 0x000fc600008f0eff */
[----:B0-----:R-:W3:Y:S01]  /*b0d0*/  LDL.LU.64 R4, [R1+0x12a8] ;  /* 0x0012a80001047983 */ /* 0x001ee20000300a00 */
[----:B------:R-:W-:-:S03]  /*b0e0*/  IMAD R22, R0, 0x4, R2 ;  /* 0x0000000400167824 */ /* 0x000fc600078e0202 */
[----:B------:R0:W-:Y:S02]  /*b0f0*/  STL.64 [R1+0xd80], R6 ;  /* 0x000d800601007387 */ /* 0x0001e40000100a00 */
[----:B------:R-:W-:Y:S02]  /*b100*/  LEA R29, R0, R22, 0x2 ;  /* 0x00000016001d7211 */ /* 0x000fe400078e10ff */
[----:B------:R-:W-:Y:S01]  /*b110*/  STL.64 [R1+0xd88], R12 ;  /* 0x000d880c01007387 */ /* 0x000fe20000100a00 */
[----:B0-----:R-:W-:-:S04]  /*b120*/  LEA R6, P0, R3, R27, 0x1 ;  /* 0x0000001b03067211 */ /* 0x001fc800078008ff */
[----:B------:R-:W-:-:S05]  /*b130*/  LEA.HI.X.SX32 R7, R3, R28, 0x1, P0 ;  /* 0x0000001c03077211 */ /* 0x000fca00000f0eff */
[----:B------:R0:W-:Y:S04]  /*b140*/  STL.64 [R1+0xd78], R6 ;  /* 0x000d780601007387 */ /* 0x0001e80000100a00 */
[----:B0-----:R-:W4:Y:S01]  /*b150*/  LDL.LU.64 R6, [R1+0x12a0] ;  /* 0x0012a00001067983 */ /* 0x001f220000300a00 */
[CC--:B---3--:R-:W-:Y:S02]  /*b160*/  LEA R18, P1, R4.reuse, R27.reuse, 0x1 ;  /* 0x0000001b04127211 */ /* 0x0c8fe400078208ff */
[C---:B------:R-:W-:Y:S02]  /*b170*/  LEA R12, P2, R5.reuse, R27, 0x1 ;  /* 0x0000001b050c7211 */ /* 0x040fe400078408ff */
[-C--:B------:R-:W-:Y:S02]  /*b180*/  LEA.HI.X.SX32 R19, R4, R28.reuse, 0x1, P1 ;  /* 0x0000001c04137211 */ /* 0x080fe400008f0eff */
[----:B------:R-:W-:-:S03]  /*b190*/  LEA.HI.X.SX32 R13, R5, R28, 0x1, P2 ;  /* 0x0000001c050d7211 */ /* 0x000fc600010f0eff */
[----:B------:R4:W-:Y:S04]  /*b1a0*/  STL.64 [R1+0xd70], R18 ;  /* 0x000d701201007387 */ /* 0x0009e80000100a00 */
[----:B------:R0:W-:Y:S01]  /*b1b0*/  STL.64 [R1+0xd68], R12 ;  /* 0x000d680c01007387 */ /* 0x0001e20000100a00 */
[----:B------:R-:W-:Y:S01]  /*b1c0*/  IMAD R4, R0, 0x4, R29 ;  /* 0x0000000400047824 */ /* 0x000fe200078e021d */
[----:B--2---:R-:W-:-:S03]  /*b1d0*/  LEA R2, P2, R8, R27, 0x1 ;  /* 0x0000001b08027211 */ /* 0x004fc600078408ff */
[----:B------:R-:W-:Y:S01]  /*b1e0*/  IMAD R4, R0, 0x4, R4 ;  /* 0x0000000400047824 */ /* 0x000fe200078e0204 */
[----:B------:R-:W-:-:S04]  /*b1f0*/  LEA.HI.X.SX32 R3, R8, R28, 0x1, P2 ;  /* 0x0000001c08037211 */ /* 0x000fc800010f0eff */
[----:B------:R-:W-:Y:S02]  /*b200*/  LEA R5, R0, R4, 0x2 ;  /* 0x0000000400057211 */ /* 0x000fe400078e10ff */
[CC--:B----4-:R-:W-:Y:S02]  /*b210*/  LEA R18, P0, R6.reuse, R27.reuse, 0x1 ;  /* 0x0000001b06127211 */ /* 0x0d0fe400078008ff */
[C---:B0-----:R-:W-:Y:S02]  /*b220*/  LEA R12, P1, R7.reuse, R27, 0x1 ;  /* 0x0000001b070c7211 */ /* 0x041fe400078208ff */
[-C--:B------:R-:W-:Y:S02]  /*b230*/  LEA.HI.X.SX32 R19, R6, R28.reuse, 0x1, P0 ;  /* 0x0000001c06137211 */ /* 0x080fe400000f0eff */
[----:B------:R-:W-:-:S03]  /*b240*/  LEA.HI.X.SX32 R13, R7, R28, 0x1, P1 ;  /* 0x0000001c070d7211 */ /* 0x000fc600008f0eff */
[----:B------:R-:W-:Y:S04]  /*b250*/  STL.64 [R1+0xd60], R18 ;  /* 0x000d601201007387 */ /* 0x000fe80000100a00 */
[----:B------:R0:W-:Y:S04]  /*b260*/  STL.64 [R1+0xd58], R12 ;  /* 0x000d580c01007387 */ /* 0x0001e80000100a00 */
[----:B------:R-:W-:Y:S01]  /*b270*/  STL.64 [R1+0xd50], R2 ;  /* 0x000d500201007387 */ /* 0x000fe20000100a00 */
[----:B0-----:R-:W-:-:S04]  /*b280*/  LEA R12, P0, R9, R27, 0x1 ;  /* 0x0000001b090c7211 */ /* 0x001fc800078008ff */
[----:B------:R-:W-:Y:S01]  /*b290*/  LEA.HI.X.SX32 R13, R9, R28, 0x1, P0 ;  /* 0x0000001c090d7211 */ /* 0x000fe200000f0eff */
[----:B------:R-:W-:Y:S04]  /*b2a0*/  STL [R1+0x3c], R5 ;  /* 0x00003c0501007387 */ /* 0x000fe80000100800 */
[----:B------:R0:W-:Y:S04]  /*b2b0*/  STL.64 [R1+0xd48], R12 ;  /* 0x000d480c01007387 */ /* 0x0001e80000100a00 */
[----:B0-----:R-:W2:Y:S01]  /*b2c0*/  LDL.LU.64 R12, [R1+0x1298] ;  /* 0x00129800010c7983 */ /* 0x001ea20000300a00 */
[----:B------:R-:W-:-:S02]  /*b2d0*/  LEA R2, P2, R11, R27, 0x1 ;  /* 0x0000001b0b027211 */ /* 0x000fc400078408ff */
[----:B------:R-:W-:Y:S01]  /*b2e0*/  LEA R18, P1, R10, R27, 0x1 ;  /* 0x0000001b0a127211 */ /* 0x000fe200078208ff */
[----:B------:R-:W-:Y:S01]  /*b2f0*/  IMAD R5, R0, 0x4, R5 ;  /* 0x0000000400057824 */ /* 0x000fe200078e0205 */
[-C--:B------:R-:W-:Y:S02]  /*b300*/  LEA.HI.X.SX32 R3, R11, R28.reuse, 0x1, P2 ;  /* 0x0000001c0b037211 */ /* 0x080fe400010f0eff */
[----:B------:R-:W-:Y:S01]  /*b310*/  LEA.HI.X.SX32 R19, R10, R28, 0x1, P1 ;  /* 0x0000001c0a137211 */ /* 0x000fe200008f0eff */
[----:B------:R-:W-:Y:S02]  /*b320*/  IMAD.MOV.U32 R10, RZ, RZ, R5 ;  /* 0x000000ffff0a7224 */ /* 0x000fe400078e0005 */
[----:B------:R-:W-:Y:S01]  /*b330*/  IMAD.MOV.U32 R5, RZ, RZ, R16 ;  /* 0x000000ffff057224 */ /* 0x000fe200078e0010 */
[----:B------:R0:W-:Y:S04]  /*b340*/  STL.64 [R1+0xd38], R2 ;  /* 0x000d380201007387 */ /* 0x0001e80000100a00 */
[----:B------:R1:W-:Y:S01]  /*b350*/  STL.64 [R1+0xd40], R18 ;  /* 0x000d401201007387 */ /* 0x0003e20000100a00 */
[----:B0-----:R-:W-:-:S02]  /*b360*/  MOV R2, R17 ;  /* 0x0000001100027202 */ /* 0x001fc40000000f00 */
[----:B------:R-:W-:-:S04]  /*b370*/  LEA R8, P2, R14, R27, 0x1 ;  /* 0x0000001b0e087211 */ /* 0x000fc800078408ff */
[-C--:B------:R-:W-:Y:S02]  /*b380*/  LEA.HI.X.SX32 R9, R14, R28.reuse, 0x1, P2 ;  /* 0x0000001c0e097211 */ /* 0x080fe400010f0eff */
[CC--:B--2---:R-:W-:Y:S02]  /*b390*/  LEA R16, P0, R12.reuse, R27.reuse, 0x1 ;  /* 0x0000001b0c107211 */ /* 0x0c4fe400078008ff */
[C---:B-1----:R-:W-:Y:S02]  /*b3a0*/  LEA R18, P1, R13.reuse, R27, 0x1 ;  /* 0x0000001b0d127211 */ /* 0x042fe400078208ff */
[-C--:B------:R-:W-:Y:S02]  /*b3b0*/  LEA.HI.X.SX32 R17, R12, R28.reuse, 0x1, P0 ;  /* 0x0000001c0c117211 */ /* 0x080fe400000f0eff */
[----:B------:R-:W-:-:S03]  /*b3c0*/  LEA.HI.X.SX32 R19, R13, R28, 0x1, P1 ;  /* 0x0000001c0d137211 */ /* 0x000fc600008f0eff */
[----:B------:R0:W-:Y:S04]  /*b3d0*/  STL.64 [R1+0xd30], R16 ;  /* 0x000d301001007387 */ /* 0x0001e80000100a00 */
[----:B0-----:R-:W2:Y:S04]  /*b3e0*/  LDL.LU.64 R16, [R1+0x1290] ;  /* 0x0012900001107983 */ /* 0x001ea80000300a00 */
[----:B------:R0:W-:Y:S04]  /*b3f0*/  STL.64 [R1+0xd28], R18 ;  /* 0x000d281201007387 */ /* 0x0001e80000100a00 */
[----:B------:R-:W-:Y:S01]  /*b400*/  STL.64 [R1+0xd20], R8 ;  /* 0x000d200801007387 */ /* 0x000fe20000100a00 */
[----:B0-----:R-:W-:-:S04]  /*b410*/  LEA R18, P0, R15, R27, 0x1 ;  /* 0x0000001b0f127211 */ /* 0x001fc800078008ff */
[----:B------:R-:W-:-:S05]  /*b420*/  LEA.HI.X.SX32 R19, R15, R28, 0x1, P0 ;  /* 0x0000001c0f137211 */ /* 0x000fca00000f0eff */
[----:B------:R0:W-:Y:S04]  /*b430*/  STL.64 [R1+0xd18], R18 ;  /* 0x000d181201007387 */ /* 0x0001e80000100a00 */
[----:B0-----:R-:W3:Y:S01]  /*b440*/  LDL.LU.64 R18, [R1+0x1288] ;  /* 0x0012880001127983 */ /* 0x001ee20000300a00 */
[----:B------:R-:W-:-:S05]  /*b450*/  IMAD R3, R0, 0x4, R10 ;  /* 0x0000000400037824 */ /* 0x000fca00078e020a */
[----:B------:R-:W-:-:S05]  /*b460*/  LEA R3, R0, R3, 0x2 ;  /* 0x0000000300037211 */ /* 0x000fca00078e10ff */
[----:B------:R-:W-:-:S04]  /*b470*/  IMAD R3, R0, 0x4, R3 ;  /* 0x0000000400037824 */ /* 0x000fc800078e0203 */
[----:B------:R-:W-:Y:S01]  /*b480*/  IMAD R6, R0, 0x4, R3 ;  /* 0x0000000400067824 */ /* 0x000fe200078e0203 */
[----:B------:R-:W-:-:S04]  /*b490*/  MOV R3, R22 ;  /* 0x0000001600037202 */ /* 0x000fc80000000f00 */
[----:B------:R-:W-:Y:S01]  /*b4a0*/  STL [R1+0x18], R6 ;  /* 0x0000180601007387 */ /* 0x000fe20000100800 */
[CC--:B--2---:R-:W-:Y:S02]  /*b4b0*/  LEA R12, P1, R16.reuse, R27.reuse, 0x1 ;  /* 0x0000001b100c7211 */ /* 0x0c4fe400078208ff */
[C---:B------:R-:W-:Y:S02]  /*b4c0*/  LEA R8, P2, R17.reuse, R27, 0x1 ;  /* 0x0000001b11087211 */ /* 0x040fe400078408ff */
[-C--:B------:R-:W-:Y:S02]  /*b4d0*/  LEA.HI.X.SX32 R13, R16, R28.reuse, 0x1, P1 ;  /* 0x0000001c100d7211 */ /* 0x080fe400008f0eff */
[----:B------:R-:W-:-:S03]  /*b4e0*/  LEA.HI.X.SX32 R9, R17, R28, 0x1, P2 ;  /* 0x0000001c11097211 */ /* 0x000fc600010f0eff */
[----:B------:R-:W-:Y:S04]  /*b4f0*/  STL.64 [R1+0xd10], R12 ;  /* 0x000d100c01007387 */ /* 0x000fe80000100a00 */
[----:B------:R0:W-:Y:S02]  /*b500*/  STL.64 [R1+0xd08], R8 ;  /* 0x000d080801007387 */ /* 0x0001e40000100a00 */
[----:B0-----:R-:W-:Y:S01]  /*b510*/  IMAD R8, R0, 0x4, R6 ;  /* 0x0000000400087824 */ /* 0x001fe200078e0206 */
[----:B------:R-:W-:-:S04]  /*b520*/  LEA R6, P2, R20, R27, 0x1 ;  /* 0x0000001b14067211 */ /* 0x000fc800078408ff */
[----:B------:R-:W-:Y:S01]  /*b530*/  STL [R1+0x4], R8 ;  /* 0x0000040801007387 */ /* 0x000fe20000100800 */
[CC--:B---3--:R-:W-:Y:S02]  /*b540*/  LEA R14, P0, R18.reuse, R27.reuse, 0x1 ;  /* 0x0000001b120e7211 */ /* 0x0c8fe400078008ff */
[----:B------:R-:W-:Y:S02]  /*b550*/  LEA R22, P1, R19, R27, 0x1 ;  /* 0x0000001b13167211 */ /* 0x000fe400078208ff */
[----:B------:R-:W-:Y:S01]  /*b560*/  LEA.HI.X.SX32 R15, R18, R28, 0x1, P0 ;  /* 0x0000001c120f7211 */ /* 0x000fe200000f0eff */
[----:B------:R-:W-:Y:S04]  /*b570*/  STL [R1+0x1278], R10 ;  /* 0x0012780a01007387 */ /* 0x000fe80000100800 */
[----:B------:R-:W-:Y:S04]  /*b580*/  STL [R1+0xcf8], R22 ;  /* 0x000cf81601007387 */ /* 0x000fe80000100800 */
[----:B------:R-:W-:Y:S04]  /*b590*/  STL [R1+0xcf0], R6 ;  /* 0x000cf00601007387 */ /* 0x000fe80000100800 */
[----:B------:R0:W-:Y:S02]  /*b5a0*/  STL.64 [R1+0xd00], R14 ;  /* 0x000d000e01007387 */ /* 0x0001e40000100a00 */
[----:B0-----:R-:W-:-:S02]  /*b5b0*/  IMAD.MOV.U32 R14, RZ, RZ, R29 ;  /* 0x000000ffff0e7224 */ /* 0x001fc400078e001d */
[----:B------:R-:W-:-:S03]  /*b5c0*/  IMAD.MOV.U32 R15, RZ, RZ, R23 ;  /* 0x000000ffff0f7224 */ /* 0x000fc600078e0017 */
[----:B------:R0:W-:Y:S02]  /*b5d0*/  STL [R1+0x127c], R14 ;  /* 0x00127c0e01007387 */ /* 0x0001e40000100800 */
[----:B0-----:R-:W-:Y:S02]  /*b5e0*/  MOV R14, R22 ;  /* 0x00000016000e7202 */ /* 0x001fe40000000f00 */
[----:B------:R-:W2:Y:S01]  /*b5f0*/  LDL.LU.64 R22, [R1+0x1280] ;  /* 0x0012800001167983 */ /* 0x000ea20000300a00 */
[----:B------:R-:W-:Y:S01]  /*b600*/  IMAD.MOV.U32 R11, RZ, RZ, R7 ;  /* 0x000000ffff0b7224 */ /* 0x000fe200078e0007 */
[C---:B------:R-:W-:Y:S01]  /*b610*/  LEA R7, R0.reuse, R29, 0x2 ;  /* 0x0000001d00077211 */ /* 0x040fe200078e10ff */
[C---:B------:R-:W-:Y:S01]  /*b620*/  IMAD R29, R0.reuse, 0x4, R26 ;  /* 0x00000004001d7824 */ /* 0x040fe200078e021a */
[----:B------:R-:W-:Y:S01]  /*b630*/  MOV R10, R6 ;  /* 0x00000006000a7202 */ /* 0x000fe20000000f00 */
[----:B------:R-:W-:-:S03]  /*b640*/  IMAD R6, R0, 0x4, R24 ;  /* 0x0000000400067824 */ /* 0x000fc600078e0218 */
[C---:B------:R-:W-:Y:S01]  /*b650*/  LEA R29, R0.reuse, R29, 0x2 ;  /* 0x0000001d001d7211 */ /* 0x040fe200078e10ff */
[C---:B------:R-:W-:Y:S01]  /*b660*/  IMAD R12, R0.reuse, 0x4, R8 ;  /* 0x00000004000c7824 */ /* 0x040fe200078e0208 */
[C---:B------:R-:W-:Y:S01]  /*b670*/  LEA R6, R0.reuse, R6, 0x2 ;  /* 0x0000000600067211 */ /* 0x040fe200078e10ff */
[C---:B------:R-:W-:Y:S01]  /*b680*/  IMAD R8, R0.reuse, 0x4, R24 ;  /* 0x0000000400087824 */ /* 0x040fe200078e0218 */
[-C--:B------:R-:W-:Y:S01]  /*b690*/  LEA.HI.X.SX32 R15, R19, R28.reuse, 0x1, P1 ;  /* 0x0000001c130f7211 */ /* 0x080fe200008f0eff */
[C---:B------:R-:W-:Y:S01]  /*b6a0*/  IMAD R29, R0.reuse, 0x4, R29 ;  /* 0x00000004001d7824 */ /* 0x040fe200078e021d */
[C---:B------:R-:W-:Y:S01]  /*b6b0*/  LEA R14, P0, R21.reuse, R27, 0x1 ;  /* 0x0000001b150e7211 */ /* 0x040fe200078008ff */
[----:B------:R-:W-:Y:S01]  /*b6c0*/  IMAD R8, R0, 0x4, R8 ;  /* 0x0000000400087824 */ /* 0x000fe200078e0208 */
[----:B------:R-:W-:Y:S01]  /*b6d0*/  LEA.HI.X.SX32 R11, R20, R28, 0x1, P2 ;  /* 0x0000001c140b7211 */ /* 0x000fe200010f0eff */
[C---:B------:R-:W-:Y:S01]  /*b6e0*/  IMAD R6, R0.reuse, 0x4, R6 ;  /* 0x0000000400067824 */ /* 0x040fe200078e0206 */
[----:B------:R-:W-:Y:S01]  /*b6f0*/  MOV R16, R29 ;  /* 0x0000001d00107202 */ /* 0x000fe20000000f00 */
[----:B------:R-:W-:Y:S01]  /*b700*/  IMAD.MOV.U32 R13, RZ, RZ, R5 ;  /* 0x000000ffff0d7224 */ /* 0x000fe200078e0005 */
[----:B------:R0:W-:Y:S01]  /*b710*/  STL [R1+0xcfc], R15 ;  /* 0x000cfc0f01007387 */ /* 0x0001e20000100800 */
[----:B------:R-:W-:Y:S01]  /*b720*/  IMAD R29, R0, 0x4, R12 ;  /* 0x00000004001d7824 */ /* 0x000fe200078e020c */
[----:B------:R-:W-:Y:S01]  /*b730*/  MOV R5, R24 ;  /* 0x0000001800057202 */ /* 0x000fe20000000f00 */
[----:B------:R-:W-:Y:S01]  /*b740*/  IMAD.MOV.U32 R17, RZ, RZ, R8 ;  /* 0x000000ffff117224 */ /* 0x000fe200078e0008 */
[----:B------:R-:W-:Y:S01]  /*b750*/  MOV R8, R7 ;  /* 0x0000000700087202 */ /* 0x000fe20000000f00 */
[----:B------:R-:W-:Y:S01]  /*b760*/  STL [R1+0xcf4], R11 ;  /* 0x000cf40b01007387 */ /* 0x000fe20000100800 */
[----:B------:R-:W-:Y:S01]  /*b770*/  IMAD.MOV.U32 R7, RZ, RZ, R6 ;  /* 0x000000ffff077224 */ /* 0x000fe200078e0006 */
[----:B0-----:R-:W-:Y:S01]  /*b780*/  LEA.HI.X.SX32 R15, R21, R28, 0x1, P0 ;  /* 0x0000001c150f7211 */ /* 0x001fe200000f0eff */
[----:B------:R-:W-:Y:S01]  /*b790*/  IMAD.MOV.U32 R6, RZ, RZ, R25 ;  /* 0x000000ffff067224 */ /* 0x000fe200078e0019 */
[----:B------:R-:W-:Y:S04]  /*b7a0*/  STL [R1+0x124c], R29 ;  /* 0x00124c1d01007387 */ /* 0x000fe80000100800 */
[----:B------:R0:W-:Y:S04]  /*b7b0*/  STL.64 [R1+0xce8], R14 ;  /* 0x000ce80e01007387 */ /* 0x0001e80000100a00 */
[----:B0-----:R-:W3:Y:S04]  /*b7c0*/  LDL.LU R14, [R1+0x127c] ;  /* 0x00127c00010e7983 */ /* 0x001ee80000300800 */
[----:B------:R-:W4:Y:S01]  /*b7d0*/  LDL.LU R21, [R1+0x14] ;  /* 0x0000140001157983 */ /* 0x000f220000300800 */
[----:B--2---:R-:W-:-:S02]  /*b7e0*/  LEA R10, P1, R22, R27, 0x1 ;  /* 0x0000001b160a7211 */ /* 0x004fc400078208ff */
[C---:B------:R-:W-:Y:S02]  /*b7f0*/  LEA R24, P2, R23.reuse, R27, 0x1 ;  /* 0x0000001b17187211 */ /* 0x040fe400078408ff */
[-C--:B------:R-:W-:Y:S02]  /*b800*/  LEA.HI.X.SX32 R11, R22, R28.reuse, 0x1, P1 ;  /* 0x0000001c160b7211 */ /* 0x080fe400008f0eff */
[----:B------:R-:W-:-:S03]  /*b810*/  LEA.HI.X.SX32 R25, R23, R28, 0x1, P2 ;  /* 0x0000001c17197211 */ /* 0x000fc600010f0eff */
[----:B------:R0:W-:Y:S04]  /*b820*/  STL.64 [R1+0xce0], R10 ;  /* 0x000ce00a01007387 */ /* 0x0001e80000100a00 */
[----:B0-----:R-:W2:Y:S04]  /*b830*/  LDL.LU R10, [R1+0x1278] ;  /* 0x00127800010a7983 */ /* 0x001ea80000300800 */
[----:B------:R0:W-:Y:S04]  /*b840*/  STL.64 [R1+0xcd8], R24 ;  /* 0x000cd81801007387 */ /* 0x0001e80000100a00 */
[----:B0-----:R-:W5:Y:S01]  /*b850*/  LDL.LU.64 R24, [R1+0x1270] ;  /* 0x0012700001187983 */ /* 0x001f620000300a00 */
[----:B------:R-:W-:-:S02]  /*b860*/  IMAD R18, R0, 0x4, R26 ;  /* 0x0000000400127824 */ /* 0x000fc400078e021a */
[----:B------:R-:W-:-:S03]  /*b870*/  IMAD.MOV.U32 R9, RZ, RZ, R2 ;  /* 0x000000ffff097224 */ /* 0x000fc600078e0002 */
[C---:B------:R-:W-:Y:S01]  /*b880*/  LEA R18, R0.reuse, R18, 0x2 ;  /* 0x0000001200127211 */ /* 0x040fe200078e10ff */
[C---:B------:R-:W-:Y:S02]  /*b890*/  IMAD R2, R0.reuse, 0x4, R29 ;  /* 0x0000000400027824 */ /* 0x040fe400078e021d */
[----:B------:R-:W-:Y:S02]  /*b8a0*/  IMAD.MOV.U32 R11, RZ, RZ, R3 ;  /* 0x000000ffff0b7224 */ /* 0x000fe400078e0003 */
[----:B------:R-:W-:Y:S02]  /*b8b0*/  IMAD.MOV.U32 R29, RZ, RZ, R18 ;  /* 0x000000ffff1d7224 */ /* 0x000fe400078e0012 */
[----:B------:R-:W-:Y:S01]  /*b8c0*/  IMAD R3, R0, 0x4, R2 ;  /* 0x0000000400037824 */ /* 0x000fe200078e0202 */
[----:B------:R-:W-:-:S04]  /*b8d0*/  MOV R15, R4 ;  /* 0x00000004000f7202 */ /* 0x000fc80000000f00 */
[----:B------:R-:W-:Y:S02]  /*b8e0*/  LEA R4, R0, R3, 0x2 ;  /* 0x0000000300047211 */ /* 0x000fe400078e10ff */
[----:B-----5:R-:W-:-:S05]  /*b8f0*/  LEA R18, P0, R24, R27, 0x1 ;  /* 0x0000001b18127211 */ /* 0x020fca00078008ff */
[----:B------:R-:W-:Y:S04]  /*b900*/  STL [R1+0xcd0], R18 ;  /* 0x000cd01201007387 */ /* 0x000fe80000100800 */
[----:B------:R0:W-:Y:S04]  /*b910*/  STL.64 [R1+0x1240], R2 ;  /* 0x0012400201007387 */ /* 0x0001e80000100a00 */
[----:B0-----:R0:W5:Y:S01]  /*b920*/  LDL.64 R2, [R1+0xcd0] ;  /* 0x000cd00001027983 */ /* 0x0011620000100a00 */
[-C--:B------:R-:W-:Y:S02]  /*b930*/  LEA R22, P1, R25, R27.reuse, 0x1 ;  /* 0x0000001b19167211 */ /* 0x080fe400078208ff */
[----:B------:R-:W-:-:S02]  /*b940*/  LEA R18, P2, R26, R27, 0x1 ;  /* 0x0000001b1a127211 */ /* 0x000fc400078408ff */
[-C--:B------:R-:W-:Y:S01]  /*b950*/  LEA.HI.X.SX32 R23, R25, R28.reuse, 0x1, P1 ;  /* 0x0000001c19177211 */ /* 0x080fe200008f0eff */
[----:B---3--:R-:W-:Y:S01]  /*b960*/  IMAD.MOV.U32 R20, RZ, RZ, R14 ;  /* 0x000000ffff147224 */ /* 0x008fe200078e000e */
[-C--:B------:R-:W-:Y:S01]  /*b970*/  LEA.HI.X.SX32 R19, R26, R28.reuse, 0x1, P2 ;  /* 0x0000001c1a137211 */ /* 0x080fe200010f0eff */
[----:B------:R-:W-:Y:S02]  /*b980*/  IMAD.MOV.U32 R14, RZ, RZ, R13 ;  /* 0x000000ffff0e7224 */ /* 0x000fe400078e000d */
[----:B------:R-:W-:Y:S01]  /*b990*/  IMAD.MOV.U32 R13, RZ, RZ, R5 ;  /* 0x000000ffff0d7224 */ /* 0x000fe200078e0005 */
[----:B-----5:R-:W-:-:S05]  /*b9a0*/  LEA.HI.X.SX32 R3, R24, R28, 0x1, P0 ;  /* 0x0000001c18037211 */ /* 0x020fca00000f0eff */
[----:B------:R1:W-:Y:S04]  /*b9b0*/  STL [R1+0xcd4], R3 ;  /* 0x000cd40301007387 */ /* 0x0003e80000100800 */
[----:B------:R3:W-:Y:S01]  /*b9c0*/  STL.64 [R1+0xcc8], R22 ;  /* 0x000cc81601007387 */ /* 0x0007e20000100a00 */
[----:B-1----:R-:W-:Y:S01]  /*b9d0*/  MOV R3, R9 ;  /* 0x0000000900037202 */ /* 0x002fe20000000f00 */
[----:B------:R-:W-:Y:S02]  /*b9e0*/  IMAD.MOV.U32 R9, RZ, RZ, R6 ;  /* 0x000000ffff097224 */ /* 0x000fe400078e0006 */
[----:B---3--:R-:W3:Y:S04]  /*b9f0*/  LDL.LU R23, [R1+0x30] ;  /* 0x0000300001177983 */ /* 0x008ee80000300800 */
[----:B------:R-:W-:Y:S04]  /*ba00*/  STL [R1+0x126c], R9 ;  /* 0x00126c0901007387 */ /* 0x000fe80000100800 */
[----:B------:R1:W-:Y:S04]  /*ba10*/  STL.64 [R1+0xcc0], R18 ;  /* 0x000cc01201007387 */ /* 0x0003e80000100a00 */
[----:B------:R-:W-:Y:S04]  /*ba20*/  STL.64 [R1+0x1260], R12 ;  /* 0x0012600c01007387 */ /* 0x000fe80000100a00 */
[----:B------:R-:W5:Y:S01]  /*ba30*/  LDL.LU R25, [R1+0x28] ;  /* 0x0000280001197983 */ /* 0x000f620000300800 */
[----:B------:R-:W-:-:S02]  /*ba40*/  LEA R5, R0, R4, 0x2 ;  /* 0x0000000400057211 */ /* 0x000fc400078e10ff */
[-C--:B----4-:R-:W-:Y:S02]  /*ba50*/  LEA R24, P0, R21, R27.reuse, 0x1 ;  /* 0x0000001b15187211 */ /* 0x090fe400078008ff */
[----:B-1----:R-:W-:-:S04]  /*ba60*/  LEA R18, P2, R16, R27, 0x1 ;  /* 0x0000001b10127211 */ /* 0x002fc800078408ff */
[-C--:B------:R-:W-:Y:S01]  /*ba70*/  LEA.HI.X.SX32 R19, R16, R28.reuse, 0x1, P2 ;  /* 0x0000001c10137211 */ /* 0x080fe200010f0eff */
[----:B-----5:R-:W-:Y:S04]  /*ba80*/  STL [R1+0x1268], R25 ;  /* 0x0012681901007387 */ /* 0x020fe80000100800 */
[----:B------:R1:W-:Y:S04]  /*ba90*/  STL.64 [R1+0x1230], R4 ;  /* 0x0012300401007387 */ /* 0x0003e80000100a00 */
[----:B-1----:R-:W4:Y:S01]  /*baa0*/  LDL.LU R4, [R1+0x34] ;  /* 0x0000340001047983 */ /* 0x002f220000300800 */
[----:B------:R-:W-:-:S03]  /*bab0*/  LEA.HI.X.SX32 R25, R21, R28, 0x1, P0 ;  /* 0x0000001c15197211 */ /* 0x000fc600000f0eff */
[----:B------:R-:W5:Y:S04]  /*bac0*/  LDL.LU R26, [R1+0x40] ;  /* 0x00004000011a7983 */ /* 0x000f680000300800 */
[----:B------:R-:W-:Y:S04]  /*bad0*/  STL.64 [R1+0xcb8], R24 ;  /* 0x000cb81801007387 */ /* 0x000fe80000100a00 */
[----:B------:R2:W-:Y:S01]  /*bae0*/  STL.64 [R1+0xca8], R18 ;  /* 0x000ca81201007387 */ /* 0x0005e20000100a00 */
[----:B------:R-:W-:Y:S01]  /*baf0*/  LEA R12, P1, R29, R27, 0x1 ;  /* 0x0000001b1d0c7211 */ /* 0x000fe200078208ff */
[----:B--2---:R-:W-:-:S04]  /*bb00*/  IMAD R19, R0, 0x4, R10 ;  /* 0x0000000400137824 */ /* 0x004fc800078e020a */
[----:B------:R-:W-:Y:S01]  /*bb10*/  IMAD R19, R0, 0x4, R19 ;  /* 0x0000000400137824 */ /* 0x000fe200078e0213 */
[----:B------:R-:W-:-:S04]  /*bb20*/  LEA.HI.X.SX32 R13, R29, R28, 0x1, P1 ;  /* 0x0000001c1d0d7211 */ /* 0x000fc800008f0eff */
[C---:B------:R-:W-:Y:S01]  /*bb30*/  LEA R19, R0.reuse, R19, 0x2 ;  /* 0x0000001300137211 */ /* 0x040fe200078e10ff */
[----:B------:R-:W-:-:S03]  /*bb40*/  IMAD R6, R0, 0x4, R5 ;  /* 0x0000000400067824 */ /* 0x000fc600078e0205 */
[----:B------:R-:W-:Y:S01]  /*bb50*/  MOV R22, R19 ;  /* 0x0000001300167202 */ /* 0x000fe20000000f00 */
[----:B------:R-:W-:Y:S01]  /*bb60*/  IMAD.MOV.U32 R19, RZ, RZ, R8 ;  /* 0x000000ffff137224 */ /* 0x000fe200078e0008 */
[----:B------:R-:W-:Y:S01]  /*bb70*/  LEA R8, P2, R14, R27, 0x1 ;  /* 0x0000001b0e087211 */ /* 0x000fe200078408ff */
[----:B------:R-:W-:Y:S01]  /*bb80*/  IMAD.MOV.U32 R2, RZ, RZ, R17 ;  /* 0x000000ffff027224 */ /* 0x000fe200078e0011 */
[----:B------:R3:W-:Y:S01]  /*bb90*/  STL.64 [R1+0xcb0], R12 ;  /* 0x000cb00c01007387 */ /* 0x0007e20000100a00 */
[----:B------:R-:W-:Y:S01]  /*bba0*/  MOV R17, R7 ;  /* 0x0000000700117202 */ /* 0x000fe20000000f00 */
[----:B------:R-:W-:Y:S02]  /*bbb0*/  IMAD R7, R0, 0x4, R6 ;  /* 0x0000000400077824 */ /* 0x000fe400078e0206 */
[----:B------:R-:W2:Y:S04]  /*bbc0*/  LDL.LU R29, [R1+0x4c] ;  /* 0x00004c00011d7983 */ /* 0x000ea80000300800 */
[----:B------:R-:W2:Y:S01]  /*bbd0*/  LDL.LU R21, [R1+0x48] ;  /* 0x0000480001157983 */ /* 0x000ea20000300800 */
[----:B---3--:R-:W-:-:S03]  /*bbe0*/  LEA R12, P1, R23, R27, 0x1 ;  /* 0x0000001b170c7211 */ /* 0x008fc600078208ff */
[----:B------:R-:W-:Y:S01]  /*bbf0*/  STL [R1+0x1238], R6 ;  /* 0x0012380601007387 */ /* 0x000fe20000100800 */
[----:B------:R-:W-:-:S03]  /*bc00*/  LEA.HI.X.SX32 R13, R23, R28, 0x1, P1 ;  /* 0x0000001c170d7211 */ /* 0x000fc600008f0eff */
[----:B------:R1:W-:Y:S04]  /*bc10*/  STL [R1+0xc90], R8 ;  /* 0x000c900801007387 */ /* 0x0003e80000100800 */
[----:B------:R-:W3:Y:S04]  /*bc20*/  LDL.LU R9, [R1+0x126c] ;  /* 0x00126c0001097983 */ /* 0x000ee80000300800 */
[----:B------:R0:W-:Y:S01]  /*bc30*/  STL [R1+0x1248], R7 ;  /* 0x0012480701007387 */ /* 0x0001e20000100800 */
[----:B-1----:R-:W-:-:S03]  /*bc40*/  IMAD R8, R0, 0x4, R7 ;  /* 0x0000000400087824 */ /* 0x002fc600078e0207 */
[----:B0-----:R0:W2:Y:S01]  /*bc50*/  LDL.64 R6, [R1+0xc90] ;  /* 0x000c900001067983 */ /* 0x0010a20000100a00 */
[----:B----4-:R-:W-:-:S04]  /*bc60*/  LEA R24, P0, R4, R27, 0x1 ;  /* 0x0000001b04187211 */ /* 0x010fc800078008ff */
[----:B------:R-:W-:-:S05]  /*bc70*/  LEA.HI.X.SX32 R25, R4, R28, 0x1, P0 ;  /* 0x0000001c04197211 */ /* 0x000fca00000f0eff */
[----:B------:R1:W-:Y:S04]  /*bc80*/  STL.64 [R1+0xca0], R24 ;  /* 0x000ca01801007387 */ /* 0x0003e80000100a00 */
[----:B-1----:R-:W4:Y:S04]  /*bc90*/  LDL.LU R25, [R1+0x1268] ;  /* 0x0012680001197983 */ /* 0x002f280000300800 */
[----:B------:R1:W-:Y:S04]  /*bca0*/  STL.64 [R1+0xc98], R12 ;  /* 0x000c980c01007387 */ /* 0x0003e80000100a00 */
[----:B-1----:R-:W4:Y:S01]  /*bcb0*/  LDL.LU.64 R12, [R1+0x1260] ;  /* 0x00126000010c7983 */ /* 0x002f220000300a00 */
[----:B-----5:R-:W-:Y:S01]  /*bcc0*/  LEA R4, P0, R26, R27, 0x1 ;  /* 0x0000001b1a047211 */ /* 0x020fe200078008ff */
[----:B------:R-:W-:Y:S01]  /*bcd0*/  IMAD.MOV.U32 R18, RZ, RZ, R15 ;  /* 0x000000ffff127224 */ /* 0x000fe200078e000f */
[C---:B------:R-:W-:Y:S01]  /*bce0*/  LEA R15, R0.reuse, R10, 0x2 ;  /* 0x0000000a000f7211 */ /* 0x040fe200078e10ff */
[----:B------:R-:W-:Y:S01]  /*bcf0*/  IMAD R16, R0, 0x4, R10 ;  /* 0x0000000400107824 */ /* 0x000fe200078e020a */
[----:B--2---:R-:W-:Y:S01]  /*bd00*/  LEA.HI.X.SX32 R7, R14, R28, 0x1, P2 ;  /* 0x0000001c0e077211 */ /* 0x004fe200010f0eff */
[----:B---3--:R-:W-:Y:S01]  /*bd10*/  IMAD.MOV.U32 R14, RZ, RZ, R9 ;  /* 0x000000ffff0e7224 */ /* 0x008fe200078e0009 */
[----:B------:R-:W-:-:S02]  /*bd20*/  LEA R9, R0, R8, 0x2 ;  /* 0x0000000800097211 */ /* 0x000fc400078e10ff */
[----:B----4-:R-:W-:Y:S01]  /*bd30*/  MOV R23, R13 ;  /* 0x0000000d00177202 */ /* 0x010fe20000000f00 */
[----:B------:R-:W-:-:S04]  /*bd40*/  IMAD.MOV.U32 R13, RZ, RZ, R10 ;  /* 0x000000ffff0d7224 */ /* 0x000fc800078e000a */
[----:B------:R1:W-:Y:S01]  /*bd50*/  STL [R1+0x1258], R23 ;  /* 0x0012581701007387 */ /* 0x0003e20000100800 */
[----:B------:R-:W-:-:S03]  /*bd60*/  IMAD R10, R0, 0x4, R9 ;  /* 0x00000004000a7824 */ /* 0x000fc600078e0209 */
[----:B-1----:R-:W2:Y:S04]  /*bd70*/  LDL.LU R23, [R1+0x50] ;  /* 0x0000500001177983 */ /* 0x002ea80000300800 */
[----:B------:R-:W-:Y:S04]  /*bd80*/  STL [R1+0xc94], R7 ;  /* 0x000c940701007387 */ /* 0x000fe80000100800 */
[----:B------:R-:W3:Y:S04]  /*bd90*/  LDL.LU R24, [R1+0x5c] ;  /* 0x00005c0001187983 */ /* 0x000ee80000300800 */
[----:B------:R-:W-:Y:S04]  /*bda0*/  STL [R1+0xc88], R4 ;  /* 0x000c880401007387 */ /* 0x000fe80000100800 */
[----:B------:R1:W-:Y:S04]  /*bdb0*/  STL.64 [R1+0x1250], R8 ;  /* 0x0012500801007387 */ /* 0x0003e80000100a00 */
[----:B-1----:R0:W4:Y:S01]  /*bdc0*/  LDL.64 R8, [R1+0xc88] ;  /* 0x000c880001087983 */ /* 0x0021220000100a00 */
[----:B------:R-:W-:-:S02]  /*bdd0*/  LEA R6, P1, R25, R27, 0x1 ;  /* 0x0000001b19067211 */ /* 0x000fc400078208ff */
[----:B------:R-:W-:Y:S02]  /*bde0*/  LEA R4, P2, R3, R27, 0x1 ;  /* 0x0000001b03047211 */ /* 0x000fe400078408ff */
[-C--:B------:R-:W-:Y:S02]  /*bdf0*/  LEA.HI.X.SX32 R7, R25, R28.reuse, 0x1, P1 ;  /* 0x0000001c19077211 */ /* 0x080fe400008f0eff */
[-C--:B------:R-:W-:Y:S02]  /*be00*/  LEA.HI.X.SX32 R5, R3, R28.reuse, 0x1, P2 ;  /* 0x0000001c03057211 */ /* 0x080fe400010f0eff */
[----:B------:R-:W-:Y:S01]  /*be10*/  MOV R3, R11 ;  /* 0x0000000b00037202 */ /* 0x000fe20000000f00 */
[----:B------:R-:W-:Y:S01]  /*be20*/  IMAD R11, R0, 0x4, R10 ;  /* 0x00000004000b7824 */ /* 0x000fe200078e020a */
[----:B----4-:R-:W-:Y:S02]  /*be30*/  LEA.HI.X.SX32 R9, R26, R28, 0x1, P0 ;  /* 0x0000001c1a097211 */ /* 0x010fe400000f0eff */
[----:B--2---:R-:W-:-:S03]  /*be40*/  LEA R8, P0, R23, R27, 0x1 ;  /* 0x0000001b17087211 */ /* 0x004fc600078008ff */
[----:B------:R1:W-:Y:S04]  /*be50*/  STL [R1+0xc8c], R9 ;  /* 0x000c8c0901007387 */ /* 0x0003e80000100800 */
[----:B------:R-:W2:Y:S04]  /*be60*/  LDL.LU R26, [R1+0x74] ;  /* 0x00007400011a7983 */ /* 0x000ea80000300800 */
[----:B------:R4:W-:Y:S01]  /*be70*/  STL.64 [R1+0xc80], R6 ;  /* 0x000c800601007387 */ /* 0x0009e20000100a00 */
[----:B-1----:R-:W-:-:S03]  /*be80*/  LEA.HI.X.SX32 R9, R23, R28, 0x1, P0 ;  /* 0x0000001c17097211 */ /* 0x002fc600000f0eff */
[----:B------:R1:W-:Y:S04]  /*be90*/  STL.64 [R1+0xc78], R4 ;  /* 0x000c780401007387 */ /* 0x0003e80000100a00 */
[----:B------:R5:W-:Y:S04]  /*bea0*/  STL.64 [R1+0x1228], R10 ;  /* 0x0012280a01007387 */ /* 0x000be80000100a00 */
[----:B------:R-:W2:Y:S01]  /*beb0*/  LDL.LU R23, [R1+0x1258] ;  /* 0x0012580001177983 */ /* 0x000ea20000300800 */
[-C--:B----4-:R-:W-:Y:S01]  /*bec0*/  LEA R6, P1, R29, R27.reuse, 0x1 ;  /* 0x0000001b1d067211 */ /* 0x090fe200078208ff */
[----:B------:R-:W-:Y:S01]  /*bed0*/  IMAD.MOV.U32 R25, RZ, RZ, R12 ;  /* 0x000000ffff197224 */ /* 0x000fe200078e000c */
[----:B-1----:R-:W-:-:S02]  /*bee0*/  LEA R4, P2, R21, R27, 0x1 ;  /* 0x0000001b15047211 */ /* 0x002fc400078408ff */
[-C--:B------:R-:W-:Y:S01]  /*bef0*/  LEA.HI.X.SX32 R7, R29, R28.reuse, 0x1, P1 ;  /* 0x0000001c1d077211 */ /* 0x080fe200008f0eff */
[----:B------:R1:W-:Y:S01]  /*bf00*/  STL.64 [R1+0xc70], R8 ;  /* 0x000c700801007387 */ /* 0x0003e20000100a00 */
[----:B------:R-:W-:Y:S01]  /*bf10*/  IMAD R12, R0, 0x4, R11 ;  /* 0x00000004000c7824 */ /* 0x000fe200078e020b */
[-C--:B------:R-:W-:Y:S01]  /*bf20*/  LEA.HI.X.SX32 R5, R21, R28.reuse, 0x1, P2 ;  /* 0x0000001c15057211 */ /* 0x080fe200010f0eff */
[----:B-----5:R-:W-:Y:S01]  /*bf30*/  IMAD.MOV.U32 R11, RZ, RZ, R14 ;  /* 0x000000ffff0b7224 */ /* 0x020fe200078e000e */
[----:B------:R-:W-:Y:S02]  /*bf40*/  LEA R10, P0, R14, R27, 0x1 ;  /* 0x0000001b0e0a7211 */ /* 0x000fe400078008ff */
[----:B------:R-:W-:Y:S01]  /*bf50*/  MOV R21, R13 ;  /* 0x0000000d00157202 */ /* 0x000fe20000000f00 */
[C---:B------:R-:W-:Y:S01]  /*bf60*/  IMAD R13, R0.reuse, 0x4, R12 ;  /* 0x00000004000d7824 */ /* 0x040fe200078e020c */
[----:B-1----:R-:W4:Y:S04]  /*bf70*/  LDL.LU.64 R8, [R1+0x1250] ;  /* 0x0012500001087983 */ /* 0x002f280000300a00 */
[----:B------:R-:W5:Y:S04]  /*bf80*/  LDL.LU R29, [R1+0x124c] ;  /* 0x00124c00011d7983 */ /* 0x000f680000300800 */
[----:B------:R3:W-:Y:S01]  /*bf90*/  STL.64 [R1+0xc68], R6 ;  /* 0x000c680601007387 */ /* 0x0007e20000100a00 */
[----:B------:R-:W-:Y:S01]  /*bfa0*/  LEA.HI.X.SX32 R11, R11, R28, 0x1, P0 ;  /* 0x0000001c0b0b7211 */ /* 0x000fe200000f0eff */
[----:B------:R-:W-:-:S02]  /*bfb0*/  IMAD R15, R0, 0x4, R15 ;  /* 0x00000004000f7824 */ /* 0x000fc400078e020f */
[----:B------:R-:W-:Y:S01]  /*bfc0*/  STL.64 [R1+0xc60], R4 ;  /* 0x000c600401007387 */ /* 0x000fe20000100a00 */
[----:B------:R-:W-:Y:S02]  /*bfd0*/  LEA R14, R0, R13, 0x2 ;  /* 0x0000000d000e7211 */ /* 0x000fe400078e10ff */
[----:B---3--:R-:W-:-:S04]  /*bfe0*/  LEA R6, P1, R24, R27, 0x1 ;  /* 0x0000001b18067211 */ /* 0x008fc800078208ff */
[----:B------:R-:W-:Y:S01]  /*bff0*/  LEA.HI.X.SX32 R7, R24, R28, 0x1, P1 ;  /* 0x0000001c18077211 */ /* 0x000fe200008f0eff */
[----:B------:R1:W-:Y:S01]  /*c000*/  STL.64 [R1+0xc58], R10 ;  /* 0x000c580a01007387 */ /* 0x0003e20000100a00 */
[----:B------:R-:W-:-:S03]  /*c010*/  MOV R24, R15 ;  /* 0x0000000f00187202 */ /* 0x000fc60000000f00 */
[----:B------:R2:W-:Y:S01]  /*c020*/  STL.64 [R1+0xc50], R6 ;  /* 0x000c500601007387 */ /* 0x0005e20000100a00 */
[----:B------:R-:W-:Y:S01]  /*c030*/  IMAD R15, R0, 0x4, R14 ;  /* 0x00000004000f7824 */ /* 0x000fe200078e020e */
[----:B-1----:R-:W-:-:S04]  /*c040*/  LEA R10, P1, R2, R27, 0x1 ;  /* 0x0000001b020a7211 */ /* 0x002fc800078208ff */
[----:B------:R-:W-:Y:S02]  /*c050*/  LEA.HI.X.SX32 R11, R2, R28, 0x1, P1 ;  /* 0x0000001c020b7211 */ /* 0x000fe400008f0eff */
[----:B--2---:R-:W-:-:S04]  /*c060*/  LEA R6, P0, R26, R27, 0x1 ;  /* 0x0000001b1a067211 */ /* 0x004fc800078008ff */
[----:B------:R-:W-:Y:S02]  /*c070*/  LEA.HI.X.SX32 R7, R26, R28, 0x1, P0 ;  /* 0x0000001c1a077211 */ /* 0x000fe400000f0eff */
[----:B------:R-:W-:-:S04]  /*c080*/  LEA R4, P2, R23, R27, 0x1 ;  /* 0x0000001b17047211 */ /* 0x000fc800078408ff */
[----:B------:R-:W-:Y:S01]  /*c090*/  LEA.HI.X.SX32 R5, R23, R28, 0x1, P2 ;  /* 0x0000001c17057211 */ /* 0x000fe200010f0eff */
[----:B------:R-:W-:Y:S02]  /*c0a0*/  IMAD.MOV.U32 R23, RZ, RZ, R22 ;  /* 0x000000ffff177224 */ /* 0x000fe400078e0016 */
[----:B------:R-:W-:Y:S02]  /*c0b0*/  IMAD.MOV.U32 R22, RZ, RZ, R16 ;  /* 0x000000ffff167224 */ /* 0x000fe400078e0010 */
[----:B------:R1:W-:Y:S01]  /*c0c0*/  STL.64 [R1+0xc48], R4 ;  /* 0x000c480401007387 */ /* 0x0003e20000100a00 */
[----:B------:R-:W-:-:S03]  /*c0d0*/  IMAD R16, R0, 0x4, R15 ;  /* 0x0000000400107824 */ /* 0x000fc600078e020f */
[----:B------:R2:W-:Y:S01]  /*c0e0*/  STL.64 [R1+0xc40], R6 ;  /* 0x000c400601007387 */ /* 0x0005e20000100a00 */
[----:B-1----:R-:W-:-:S04]  /*c0f0*/  LEA R4, P2, R17, R27, 0x1 ;  /* 0x0000001b11047211 */ /* 0x002fc800078408ff */
[----:B------:R-:W-:Y:S01]  /*c100*/  LEA.HI.X.SX32 R5, R17, R28, 0x1, P2 ;  /* 0x0000001c11057211 */ /* 0x000fe200010f0eff */
[----:B--2---:R-:W2:Y:S01]  /*c110*/  LDL.LU R7, [R1+0x1248] ;  /* 0x0012480001077983 */ /* 0x004ea20000300800 */
[----:B------:R-:W-:-:S03]  /*c120*/  LEA R17, R0, R16, 0x2 ;  /* 0x0000001000117211 */ /* 0x000fc600078e10ff */
[----:B------:R-:W3:Y:S04]  /*c130*/  LDL.LU R6, [R1+0x18] ;  /* 0x0000180001067983 */ /* 0x000ee80000300800 */
[----:B------:R-:W2:Y:S04]  /*c140*/  LDL.LU R26, [R1+0x4] ;  /* 0x00000400011a7983 */ /* 0x000ea80000300800 */
[----:B------:R-:W-:Y:S04]  /*c150*/  STL.64 [R1+0xc38], R10 ;  /* 0x000c380a01007387 */ /* 0x000fe80000100a00 */
[----:B------:R1:W-:Y:S04]  /*c160*/  STL.64 [R1+0xc30], R4 ;  /* 0x000c300401007387 */ /* 0x0003e80000100a00 */
[----:B------:R0:W-:Y:S01]  /*c170*/  STL.64 [R1+0x1220], R16 ;  /* 0x0012201001007387 */ /* 0x0001e20000100a00 */
[----:B-1----:R-:W-:Y:S01]  /*c180*/  IMAD.MOV.U32 R5, RZ, RZ, R18 ;  /* 0x000000ffff057224 */ /* 0x002fe200078e0012 */
[----:B------:R-:W-:-:S02]  /*c190*/  LEA R18, R0, R17, 0x2 ;  /* 0x0000001100127211 */ /* 0x000fc400078e10ff */
[----:B0-----:R-:W2:Y:S01]  /*c1a0*/  LDL.LU R17, [R1+0x3c] ;  /* 0x00003c0001117983 */ /* 0x001ea20000300800 */
[----:B------:R-:W-:Y:S01]  /*c1b0*/  IMAD.MOV.U32 R11, RZ, RZ, R3 ;  /* 0x000000ffff0b7224 */ /* 0x000fe200078e0003 */
[-C--:B------:R-:W-:Y:S02]  /*c1c0*/  LEA R10, P0, R3, R27.reuse, 0x1 ;  /* 0x0000001b030a7211 */ /* 0x080fe400078008ff */
[-C--:B------:R-:W-:Y:S02]  /*c1d0*/  LEA R2, P2, R19, R27.reuse, 0x1 ;  /* 0x0000001b13027211 */ /* 0x080fe400078408ff */
[----:B------:R-:W-:Y:S02]  /*c1e0*/  LEA R4, P1, R20, R27, 0x1 ;  /* 0x0000001b14047211 */ /* 0x000fe400078208ff */
[-C--:B------:R-:W-:Y:S01]  /*c1f0*/  LEA.HI.X.SX32 R11, R11, R28.reuse, 0x1, P0 ;  /* 0x0000001c0b0b7211 */ /* 0x080fe200000f0eff */
[----:B------:R-:W-:Y:S01]  /*c200*/  IMAD.MOV.U32 R16, RZ, RZ, R5 ;  /* 0x000000ffff107224 */ /* 0x000fe200078e0005 */
[----:B------:R-:W-:-:S02]  /*c210*/  LEA.HI.X.SX32 R3, R19, R28, 0x1, P2 ;  /* 0x0000001c13037211 */ /* 0x000fc400010f0eff */
[----:B------:R-:W-:Y:S01]  /*c220*/  LEA.HI.X.SX32 R5, R20, R28, 0x1, P1 ;  /* 0x0000001c14057211 */ /* 0x000fe200008f0eff */
[----:B------:R-:W-:Y:S04]  /*c230*/  STL.64 [R1+0xc28], R10 ;  /* 0x000c280a01007387 */ /* 0x000fe80000100a00 */
[----:B------:R0:W-:Y:S01]  /*c240*/  STL.64 [R1+0xc18], R2 ;  /* 0x000c180201007387 */ /* 0x0001e20000100a00 */
[----:B------:R-:W-:-:S03]  /*c250*/  IMAD R19, R0, 0x4, R18 ;  /* 0x0000000400137824 */ /* 0x000fc600078e0212 */
[----:B------:R1:W-:Y:S01]  /*c260*/  STL.64 [R1+0xc20], R4 ;  /* 0x000c200401007387 */ /* 0x0003e20000100a00 */
[CC--:B0-----:R-:W-:Y:S02]  /*c270*/  LEA R2, P0, R16.reuse, R27.reuse, 0x1 ;  /* 0x0000001b10027211 */ /* 0x0c1fe400078008ff */
[C---:B-1----:R-:W-:Y:S02]  /*c280*/  LEA R4, P2, R21.reuse, R27, 0x1 ;  /* 0x0000001b15047211 */ /* 0x042fe400078408ff */
[-C--:B------:R-:W-:Y:S02]  /*c290*/  LEA.HI.X.SX32 R3, R16, R28.reuse, 0x1, P0 ;  /* 0x0000001c10037211 */ /* 0x080fe400000f0eff */
[----:B------:R-:W-:Y:S02]  /*c2a0*/  LEA.HI.X.SX32 R5, R21, R28, 0x1, P2 ;  /* 0x0000001c15057211 */ /* 0x000fe400010f0eff */
[----:B------:R-:W-:Y:S01]  /*c2b0*/  LEA R20, R0, R19, 0x2 ;  /* 0x0000001300147211 */ /* 0x000fe200078e10ff */
[----:B------:R0:W-:Y:S01]  /*c2c0*/  STL.64 [R1+0xc10], R2 ;  /* 0x000c100201007387 */ /* 0x0001e20000100a00 */
[----:B------:R-:W-:-:S03]  /*c2d0*/  LEA R16, P0, R22, R27, 0x1 ;  /* 0x0000001b16107211 */ /* 0x000fc600078008ff */
[----:B------:R-:W-:Y:S01]  /*c2e0*/  IMAD R21, R0, 0x4, R20 ;  /* 0x0000000400157824 */ /* 0x000fe200078e0214 */
[----:B0-----:R-:W4:Y:S01]  /*c2f0*/  LDL.LU.64 R2, [R1+0x1240] ;  /* 0x0012400001027983 */ /* 0x001f220000300a00 */
[----:B--2---:R-:W-:-:S04]  /*c300*/  LEA R10, P1, R17, R27, 0x1 ;  /* 0x0000001b110a7211 */ /* 0x004fc800078208ff */
[----:B------:R-:W-:Y:S01]  /*c310*/  LEA.HI.X.SX32 R11, R17, R28, 0x1, P1 ;  /* 0x0000001c110b7211 */ /* 0x000fe200008f0eff */
[----:B------:R-:W-:-:S04]  /*c320*/  IMAD.MOV.U32 R17, RZ, RZ, R22 ;  /* 0x000000ffff117224 */ /* 0x000fc800078e0016 */
[----:B------:R-:W-:Y:S04]  /*c330*/  STL.64 [R1+0xc08], R10 ;  /* 0x000c080a01007387 */ /* 0x000fe80000100a00 */
[----:B------:R0:W-:Y:S01]  /*c340*/  STL.64 [R1+0xc00], R4 ;  /* 0x000c000401007387 */ /* 0x0001e20000100a00 */
[----:B------:R-:W-:Y:S02]  /*c350*/  LEA.HI.X.SX32 R17, R17, R28, 0x1, P0 ;  /* 0x0000001c11117211 */ /* 0x000fe400000f0eff */
[----:B------:R-:W-:Y:S02]  /*c360*/  LEA R22, R0, R21, 0x2 ;  /* 0x0000001500167211 */ /* 0x000fe400078e10ff */
[----:B0-----:R-:W-:-:S04]  /*c370*/  LEA R4, P2, R23, R27, 0x1 ;  /* 0x0000001b17047211 */ /* 0x001fc800078408ff */
[----:B------:R-:W-:Y:S01]  /*c380*/  LEA.HI.X.SX32 R5, R23, R28, 0x1, P2 ;  /* 0x0000001c17057211 */ /* 0x000fe200010f0eff */
[----:B------:R-:W-:Y:S01]  /*c390*/  STL.64 [R1+0xbf8], R16 ;  /* 0x000bf81001007387 */ /* 0x000fe20000100a00 */
[----:B------:R-:W-:-:S03]  /*c3a0*/  LEA R10, P1, R24, R27, 0x1 ;  /* 0x0000001b180a7211 */ /* 0x000fc600078208ff */
[----:B------:R3:W-:Y:S01]  /*c3b0*/  STL.64 [R1+0xbe8], R4 ;  /* 0x000be80401007387 */ /* 0x0007e20000100a00 */
[----:B------:R-:W-:Y:S01]  /*c3c0*/  LEA.HI.X.SX32 R11, R24, R28, 0x1, P1 ;  /* 0x0000001c180b7211 */ /* 0x000fe200008f0eff */
[----:B------:R-:W-:-:S04]  /*c3d0*/  IMAD R23, R0, 0x4, R22 ;  /* 0x0000000400177824 */ /* 0x000fc800078e0216 */
[----:B------:R-:W-:Y:S01]  /*c3e0*/  STL.64 [R1+0xbf0], R10 ;  /* 0x000bf00a01007387 */ /* 0x000fe20000100a00 */
[----:B---3--:R-:W-:-:S03]  /*c3f0*/  LEA R4, P0, R6, R27, 0x1 ;  /* 0x0000001b06047211 */ /* 0x008fc600078008ff */
[----:B------:R-:W-:Y:S01]  /*c400*/  STL.64 [R1+0x1218], R22 ;  /* 0x0012181601007387 */ /* 0x000fe20000100a00 */
[----:B------:R-:W-:-:S03]  /*c410*/  LEA.HI.X.SX32 R5, R6, R28, 0x1, P0 ;  /* 0x0000001c06057211 */ /* 0x000fc600000f0eff */
[----:B------:R-:W2:Y:S04]  /*c420*/  LDL.LU R6, [R1+0x1238] ;  /* 0x0012380001067983 */ /* 0x000ea80000300800 */
[----:B------:R0:W-:Y:S04]  /*c430*/  STL.64 [R1+0xbe0], R4 ;  /* 0x000be00401007387 */ /* 0x0001e80000100a00 */
[----:B0-----:R-:W3:Y:S01]  /*c440*/  LDL.LU.64 R4, [R1+0x1230] ;  /* 0x0012300001047983 */ /* 0x001ee20000300a00 */
[-C--:B------:R-:W-:Y:S02]  /*c450*/  LEA R16, P1, R26, R27.reuse, 0x1 ;  /* 0x0000001b1a107211 */ /* 0x080fe400078208ff */
[----:B------:R-:W-:-:S02]  /*c460*/  LEA R10, P2, R25, R27, 0x1 ;  /* 0x0000001b190a7211 */ /* 0x000fc400078408ff */
[-C--:B------:R-:W-:Y:S02]  /*c470*/  LEA.HI.X.SX32 R17, R26, R28.reuse, 0x1, P1 ;  /* 0x0000001c1a117211 */ /* 0x080fe400008f0eff */
[----:B------:R-:W-:Y:S02]  /*c480*/  LEA.HI.X.SX32 R11, R25, R28, 0x1, P2 ;  /* 0x0000001c190b7211 */ /* 0x000fe400010f0eff */
[----:B-----5:R-:W-:Y:S01]  /*c490*/  LEA R22, P0, R29, R27, 0x1 ;  /* 0x0000001b1d167211 */ /* 0x020fe200078008ff */
[----:B------:R4:W-:Y:S01]  /*c4a0*/  STL.64 [R1+0xbd8], R16 ;  /* 0x000bd81001007387 */ /* 0x0009e20000100a00 */
[----:B------:R-:W-:-:S03]  /*c4b0*/  IMAD R24, R0, 0x4, R23 ;  /* 0x0000000400187824 */ /* 0x000fc600078e0217 */
[----:B------:R0:W-:Y:S01]  /*c4c0*/  STL.64 [R1+0xbd0], R10 ;  /* 0x000bd00a01007387 */ /* 0x0001e20000100a00 */
[-C--:B------:R-:W-:Y:S02]  /*c4d0*/  LEA.HI.X.SX32 R23, R29, R28.reuse, 0x1, P0 ;  /* 0x0000001c1d177211 */ /* 0x080fe400000f0eff */
[CC--:B----4-:R-:W-:Y:S02]  /*c4e0*/  LEA R16, P1, R2.reuse, R27.reuse, 0x1 ;  /* 0x0000001b02107211 */ /* 0x0d0fe400078208ff */
[CC--:B0-----:R-:W-:Y:S02]  /*c4f0*/  LEA R10, P2, R3.reuse, R27.reuse, 0x1 ;  /* 0x0000001b030a7211 */ /* 0x0c1fe400078408ff */
[-C--:B------:R-:W-:Y:S02]  /*c500*/  LEA.HI.X.SX32 R17, R2, R28.reuse, 0x1, P1 ;  /* 0x0000001c02117211 */ /* 0x080fe400008f0eff */
[----:B------:R-:W-:Y:S01]  /*c510*/  LEA.HI.X.SX32 R11, R3, R28, 0x1, P2 ;  /* 0x0000001c030b7211 */ /* 0x000fe200010f0eff */
[----:B------:R-:W-:Y:S04]  /*c520*/  STL.64 [R1+0xbc8], R22 ;  /* 0x000bc81601007387 */ /* 0x000fe80000100a00 */
[----:B------:R-:W-:Y:S04]  /*c530*/  STL.64 [R1+0xbc0], R16 ;  /* 0x000bc01001007387 */ /* 0x000fe80000100a00 */
[----:B------:R2:W-:Y:S02]  /*c540*/  STL.64 [R1+0xbb8], R10 ;  /* 0x000bb80a01007387 */ /* 0x0005e40000100a00 */
[----:B--2---:R-:W-:-:S04]  /*c550*/  LEA R10, P2, R6, R27, 0x1 ;  /* 0x0000001b060a7211 */ /* 0x004fc800078408ff */
[----:B------:R-:W-:Y:S02]  /*c560*/  LEA.HI.X.SX32 R11, R6, R28, 0x1, P2 ;  /* 0x0000001c060b7211 */ /* 0x000fe400010f0eff */
[----:B---3--:R-:W-:-:S04]  /*c570*/  LEA R22, P0, R4, R27, 0x1 ;  /* 0x0000001b04167211 */ /* 0x008fc800078008ff */
[----:B------:R-:W-:Y:S02]  /*c580*/  LEA.HI.X.SX32 R23, R4, R28, 0x1, P0 ;  /* 0x0000001c04177211 */ /* 0x000fe400000f0eff */
[----:B------:R-:W-:-:S03]  /*c590*/  LEA R16, P1, R5, R27, 0x1 ;  /* 0x0000001b05107211 */ /* 0x000fc600078208ff */
[----:B------:R-:W-:Y:S04]  /*c5a0*/  STL.64 [R1+0xbb0], R22 ;  /* 0x000bb01601007387 */ /* 0x000fe80000100a00 */
[----:B------:R0:W-:Y:S01]  /*c5b0*/  STL.64 [R1+0xba0], R10 ;  /* 0x000ba00a01007387 */ /* 0x0001e20000100a00 */
[----:B------:R-:W-:Y:S02]  /*c5c0*/  LEA.HI.X.SX32 R17, R5, R28, 0x1, P1 ;  /* 0x0000001c05117211 */ /* 0x000fe400008f0eff */
[----:B0-----:R-:W-:-:S04]  /*c5d0*/  LEA R10, P0, R7, R27, 0x1 ;  /* 0x0000001b070a7211 */ /* 0x001fc800078008ff */
[----:B------:R-:W-:Y:S01]  /*c5e0*/  LEA.HI.X.SX32 R11, R7, R28, 0x1, P0 ;  /* 0x0000001c070b7211 */ /* 0x000fe200000f0eff */
[----:B------:R-:W-:Y:S04]  /*c5f0*/  STL.64 [R1+0xba8], R16 ;  /* 0x000ba81001007387 */ /* 0x000fe80000100a00 */
[----:B------:R0:W-:Y:S04]  /*c600*/  STL.64 [R1+0xb98], R10 ;  /* 0x000b980a01007387 */ /* 0x0001e80000100a00 */
[----:B0-----:R-:W2:Y:S01]  /*c610*/  LDL.LU.64 R10, [R1+0x1228] ;  /* 0x00122800010a7983 */ /* 0x001ea20000300a00 */
[----:B------:R-:W-:-:S02]  /*c620*/  LEA R22, P1, R8, R27, 0x1 ;  /* 0x0000001b08167211 */ /* 0x000fc400078208ff */
[C---:B------:R-:W-:Y:S02]  /*c630*/  LEA R16, P2, R9.reuse, R27, 0x1 ;  /* 0x0000001b09107211 */ /* 0x040fe400078408ff */
[-C--:B------:R-:W-:Y:S02]  /*c640*/  LEA.HI.X.SX32 R23, R8, R28.reuse, 0x1, P1 ;  /* 0x0000001c08177211 */ /* 0x080fe400008f0eff */
[----:B------:R-:W-:-:S03]  /*c650*/  LEA.HI.X.SX32 R17, R9, R28, 0x1, P2 ;  /* 0x0000001c09117211 */ /* 0x000fc600010f0eff */
[----:B------:R-:W-:Y:S04]  /*c660*/  STL.64 [R1+0xb90], R22 ;  /* 0x000b901601007387 */ /* 0x000fe80000100a00 */
[----:B------:R0:W-:Y:S02]  /*c670*/  STL.64 [R1+0xb88], R16 ;  /* 0x000b881001007387 */ /* 0x0001e40000100a00 */
[----:B0-----:R-:W-:-:S04]  /*c680*/  LEA R16, P2, R12, R27, 0x1 ;  /* 0x0000001b0c107211 */ /* 0x001fc800078408ff */
[----:B------:R-:W-:Y:S02]  /*c690*/  LEA.HI.X.SX32 R17, R12, R28, 0x1, P2 ;  /* 0x0000001c0c117211 */ /* 0x000fe400010f0eff */
[----:B--2---:R-:W-:-:S04]  /*c6a0*/  LEA R8, P0, R10, R27, 0x1 ;  /* 0x0000001b0a087211 */ /* 0x004fc800078008ff */
        /* <DEDUP_REMOVED lines=11> */
[CC--:B------:R-:W-:Y:S02]  /*c760*/  LEA R22, P1, R14.reuse, R27.reuse, 0x1 ;  /* 0x0000001b0e167211 */ /* 0x0c0fe400078208ff */
[-C--:B------:R-:W-:Y:S02]  /*c770*/  LEA.HI.X.SX32 R11, R15, R28.reuse, 0x1, P2 ;  /* 0x0000001c0f0b7211 */ /* 0x080fe400010f0eff */
[-C--:B------:R-:W-:Y:S02]  /*c780*/  LEA.HI.X.SX32 R23, R14, R28.reuse, 0x1, P1 ;  /* 0x0000001c0e177211 */ /* 0x080fe400008f0eff */
[C---:B------:R-:W-:Y:S01]  /*c790*/  LEA R12, P2, R18.reuse, R27, 0x1 ;  /* 0x0000001b120c7211 */ /* 0x040fe200078408ff */
[----:B------:R-:W-:Y:S04]  /*c7a0*/  STL.64 [R1+0xb58], R10 ;  /* 0x000b580a01007387 */ /* 0x000fe80000100a00 */
[----:B------:R0:W-:Y:S01]  /*c7b0*/  STL.64 [R1+0xb60], R22 ;  /* 0x000b601601007387 */ /* 0x0001e20000100a00 */
[----:B------:R-:W-:-:S05]  /*c7c0*/  LEA.HI.X.SX32 R13, R18, R28, 0x1, P2 ;  /* 0x0000001c120d7211 */ /* 0x000fca00010f0eff */
[----:B------:R-:W-:Y:S01]  /*c7d0*/  STL.64 [R1+0xb40], R12 ;  /* 0x000b400c01007387 */ /* 0x000fe20000100a00 */
[----:B------:R-:W-:Y:S02]  /*c7e0*/  LEA R25, R0, R24, 0x2 ;  /* 0x0000001800197211 */ /* 0x000fe400078e10ff */
[CC--:B--2---:R-:W-:Y:S02]  /*c7f0*/  LEA R14, P0, R16.reuse, R27.reuse, 0x1 ;  /* 0x0000001b100e7211 */ /* 0x0c4fe400078008ff */
[C---:B0-----:R-:W-:Y:S02]  /*c800*/  LEA R22, P1, R17.reuse, R27, 0x1 ;  /* 0x0000001b11167211 */ /* 0x041fe400078208ff */
[-C--:B------:R-:W-:Y:S02]  /*c810*/  LEA.HI.X.SX32 R15, R16, R28.reuse, 0x1, P0 ;  /* 0x0000001c100f7211 */ /* 0x080fe400000f0eff */
[----:B------:R-:W-:-:S03]  /*c820*/  LEA.HI.X.SX32 R23, R17, R28, 0x1, P1 ;  /* 0x0000001c11177211 */ /* 0x000fc600008f0eff */
[----:B------:R-:W-:Y:S04]  /*c830*/  STL.64 [R1+0xb50], R14 ;  /* 0x000b500e01007387 */ /* 0x000fe80000100a00 */
[----:B------:R0:W-:Y:S02]  /*c840*/  STL.64 [R1+0xb48], R22 ;  /* 0x000b481601007387 */ /* 0x0001e40000100a00 */
[----:B0-----:R-:W-:-:S04]  /*c850*/  LEA R22, P0, R19, R27, 0x1 ;  /* 0x0000001b13167211 */ /* 0x001fc800078008ff */
[----:B------:R-:W-:-:S05]  /*c860*/  LEA.HI.X.SX32 R23, R19, R28, 0x1, P0 ;  /* 0x0000001c13177211 */ /* 0x000fca00000f0eff */
[----:B------:R0:W-:Y:S04]  /*c870*/  STL.64 [R1+0xb38], R22 ;  /* 0x000b381601007387 */ /* 0x0001e80000100a00 */
[----:B0-----:R-:W2:Y:S01]  /*c880*/  LDL.LU.64 R22, [R1+0x1218] ;  /* 0x0012180001167983 */ /* 0x001ea20000300a00 */
[----:B------:R-:W-:-:S04]  /*c890*/  IMAD R26, R0, 0x4, R25 ;  /* 0x00000004001a7824 */ /* 0x000fc800078e0219 */
[----:B------:R-:W-:-:S05]  /*c8a0*/  IMAD R2, R0, 0x4, R26 ;  /* 0x0000000400027824 */ /* 0x000fca00078e021a */
[----:B------:R-:W-:-:S05]  /*c8b0*/  LEA R3, R0, R2, 0x2 ;  /* 0x0000000200037211 */ /* 0x000fca00078e10ff */
[----:B------:R-:W-:-:S04]  /*c8c0*/  IMAD R4, R0, 0x4, R3 ;  /* 0x0000000400047824 */ /* 0x000fc800078e0203 */
[----:B------:R-:W-:-:S05]  /*c8d0*/  IMAD R5, R0, 0x4, R4 ;  /* 0x0000000400057824 */ /* 0x000fca00078e0204 */
[----:B------:R-:W-:-:S05]  /*c8e0*/  LEA R7, R0, R5, 0x2 ;  /* 0x0000000500077211 */ /* 0x000fca00078e10ff */
[----:B------:R-:W-:Y:S01]  /*c8f0*/  IMAD R6, R0, 0x4, R7 ;  /* 0x0000000400067824 */ /* 0x000fe200078e0207 */
[----:B------:R-:W-:-:S03]  /*c900*/  LEA R14, P2, R21, R27, 0x1 ;  /* 0x0000001b150e7211 */ /* 0x000fc600078408ff */
[----:B------:R-:W-:Y:S01]  /*c910*/  IMAD R8, R0, 0x4, R6 ;  /* 0x0000000400087824 */ /* 0x000fe200078e0206 */
[----:B------:R-:W-:Y:S02]  /*c920*/  LEA R16, P1, R20, R27, 0x1 ;  /* 0x0000001b14107211 */ /* 0x000fe400078208ff */
[----:B------:R-:W-:Y:S02]  /*c930*/  LEA.HI.X.SX32 R15, R21, R28, 0x1, P2 ;  /* 0x0000001c150f7211 */ /* 0x000fe400010f0eff */
[----:B------:R-:W-:Y:S02]  /*c940*/  LEA R9, R0, R8, 0x2 ;  /* 0x0000000800097211 */ /* 0x000fe400078e10ff */
[----:B------:R-:W-:Y:S01]  /*c950*/  LEA.HI.X.SX32 R17, R20, R28, 0x1, P1 ;  /* 0x0000001c14117211 */ /* 0x000fe200008f0eff */
[----:B------:R-:W-:Y:S02]  /*c960*/  STL.64 [R1+0xb28], R14 ;  /* 0x000b280e01007387 */ /* 0x000fe40000100a00 */
[----:B------:R-:W-:-:S02]  /*c970*/  IMAD R10, R0, 0x4, R9 ;  /* 0x00000004000a7824 */ /* 0x000fc400078e0209 */
[----:B------:R0:W-:Y:S02]  /*c980*/  STL.64 [R1+0xb30], R16 ;  /* 0x000b301001007387 */ /* 0x0001e40000100a00 */
[----:B------:R-:W-:Y:S01]  /*c990*/  IMAD R11, R0, 0x4, R10 ;  /* 0x00000004000b7824 */ /* 0x000fe200078e020a */
[----:B0-----:R-:W-:-:S04]  /*c9a0*/  LEA R16, P2, R24, R27, 0x1 ;  /* 0x0000001b18107211 */ /* 0x001fc800078408ff */
[----:B------:R-:W-:Y:S02]  /*c9b0*/  LEA R12, R0, R11, 0x2 ;  /* 0x0000000b000c7211 */ /* 0x000fe400078e10ff */
[----:B------:R-:W-:-:S03]  /*c9c0*/  LEA.HI.X.SX32 R17, R24, R28, 0x1, P2 ;  /* 0x0000001c18117211 */ /* 0x000fc600010f0eff */
[C---:B------:R-:W-:Y:S02]  /*c9d0*/  IMAD R13, R0.reuse, 0x4, R12 ;  /* 0x00000004000d7824 */ /* 0x040fe400078e020c */
[----:B------:R0:W-:Y:S02]  /*c9e0*/  STL.64 [R1+0xb10], R16 ;  /* 0x000b101001007387 */ /* 0x0001e40000100a00 */
[----:B------:R-:W-:-:S05]  /*c9f0*/  IMAD R14, R0, 0x4, R13 ;  /* 0x00000004000e7824 */ /* 0x000fca00078e020d */
[----:B------:R-:W-:-:S05]  /*ca00*/  LEA R15, R0, R14, 0x2 ;  /* 0x0000000e000f7211 */ /* 0x000fca00078e10ff */
[----:B0-----:R-:W-:-:S04]  /*ca10*/  IMAD R17, R0, 0x4, R15 ;  /* 0x0000000400117824 */ /* 0x001fc800078e020f */
[----:B------:R-:W-:Y:S01]  /*ca20*/  IMAD R16, R0, 0x4, R17 ;  /* 0x0000000400107824 */ /* 0x000fe200078e0211 */
[CC--:B--2---:R-:W-:Y:S02]  /*ca30*/  LEA R20, P0, R22.reuse, R27.reuse, 0x1 ;  /* 0x0000001b16147211 */ /* 0x0c4fe400078008ff */
[C---:B------:R-:W-:Y:S02]  /*ca40*/  LEA R18, P1, R23.reuse, R27, 0x1 ;  /* 0x0000001b17127211 */ /* 0x040fe400078208ff */
[-C--:B------:R-:W-:Y:S02]  /*ca50*/  LEA.HI.X.SX32 R21, R22, R28.reuse, 0x1, P0 ;  /* 0x0000001c16157211 */ /* 0x080fe400000f0eff */
[----:B------:R-:W-:-:S03]  /*ca60*/  LEA.HI.X.SX32 R19, R23, R28, 0x1, P1 ;  /* 0x0000001c17137211 */ /* 0x000fc600008f0eff */
[----:B------:R0:W-:Y:S01]  /*ca70*/  STL.64 [R1+0xb20], R20 ;  /* 0x000b201401007387 */ /* 0x0001e20000100a00 */
[----:B------:R-:W-:-:S03]  /*ca80*/  LEA R22, P0, R25, R27, 0x1 ;  /* 0x0000001b19167211 */ /* 0x000fc600078008ff */
[----:B------:R1:W-:Y:S01]  /*ca90*/  STL.64 [R1+0xb18], R18 ;  /* 0x000b181201007387 */ /* 0x0003e20000100a00 */
[-C--:B------:R-:W-:Y:S02]  /*caa0*/  LEA.HI.X.SX32 R23, R25, R28.reuse, 0x1, P0 ;  /* 0x0000001c19177211 */ /* 0x080fe400000f0eff */
[-C--:B0-----:R-:W-:Y:S02]  /*cab0*/  LEA R20, P1, R26, R27.reuse, 0x1 ;  /* 0x0000001b1a147211 */ /* 0x081fe400078208ff */
[-C--:B-1----:R-:W-:Y:S02]  /*cac0*/  LEA R18, P2, R2, R27.reuse, 0x1 ;  /* 0x0000001b02127211 */ /* 0x082fe400078408ff */
[-C--:B------:R-:W-:Y:S02]  /*cad0*/  LEA.HI.X.SX32 R21, R26, R28.reuse, 0x1, P1 ;  /* 0x0000001c1a157211 */ /* 0x080fe400008f0eff */
[----:B------:R-:W-:Y:S02]  /*cae0*/  LEA.HI.X.SX32 R19, R2, R28, 0x1, P2 ;  /* 0x0000001c02137211 */ /* 0x000fe400010f0eff */
[----:B------:R-:W-:-:S03]  /*caf0*/  LEA R24, P0, R3, R27, 0x1 ;  /* 0x0000001b03187211 */ /* 0x000fc600078008ff */
[----:B------:R-:W-:Y:S04]  /*cb00*/  STL.64 [R1+0xaf8], R18 ;  /* 0x000af81201007387 */ /* 0x000fe80000100a00 */
[----:B------:R0:W-:Y:S01]  /*cb10*/  STL.64 [R1+0xb08], R22 ;  /* 0x000b081601007387 */ /* 0x0001e20000100a00 */
[----:B------:R-:W-:-:S03]  /*cb20*/  LEA.HI.X.SX32 R25, R3, R28, 0x1, P0 ;  /* 0x0000001c03197211 */ /* 0x000fc600000f0eff */
[----:B------:R1:W-:Y:S01]  /*cb30*/  STL.64 [R1+0xb00], R20 ;  /* 0x000b001401007387 */ /* 0x0003e20000100a00 */
[CC--:B0-----:R-:W-:Y:S02]  /*cb40*/  LEA R22, P1, R4.reuse, R27.reuse, 0x1 ;  /* 0x0000001b04167211 */ /* 0x0c1fe400078208ff */
[C---:B-1----:R-:W-:Y:S02]  /*cb50*/  LEA R20, P2, R5.reuse, R27, 0x1 ;  /* 0x0000001b05147211 */ /* 0x042fe400078408ff */
[-C--:B------:R-:W-:Y:S02]  /*cb60*/  LEA.HI.X.SX32 R23, R4, R28.reuse, 0x1, P1 ;  /* 0x0000001c04177211 */ /* 0x080fe400008f0eff */
[----:B------:R-:W-:Y:S01]  /*cb70*/  LEA.HI.X.SX32 R21, R5, R28, 0x1, P2 ;  /* 0x0000001c05157211 */ /* 0x000fe200010f0eff */
[----:B------:R0:W-:Y:S01]  /*cb80*/  STL.64 [R1+0xaf0], R24 ;  /* 0x000af01801007387 */ /* 0x0001e20000100a00 */
[----:B------:R-:W-:-:S03]  /*cb90*/  LEA R18, R0, R16, 0x2 ;  /* 0x0000001000127211 */ /* 0x000fc600078e10ff */
[----:B------:R1:W-:Y:S04]  /*cba0*/  STL.64 [R1+0xae8], R22 ;  /* 0x000ae81601007387 */ /* 0x0003e80000100a00 */
[----:B------:R2:W-:Y:S01]  /*cbb0*/  STL.64 [R1+0xae0], R20 ;  /* 0x000ae01401007387 */ /* 0x0005e20000100a00 */
[CC--:B0-----:R-:W-:Y:S02]  /*cbc0*/  LEA R24, P0, R7.reuse, R27.reuse, 0x1 ;  /* 0x0000001b07187211 */ /* 0x0c1fe400078008ff */
[-C--:B-1----:R-:W-:Y:S02]  /*cbd0*/  LEA R22, P1, R6, R27.reuse, 0x1 ;  /* 0x0000001b06167211 */ /* 0x082fe400078208ff */
[----:B------:R-:W-:Y:S02]  /*cbe0*/  LEA.HI.X.SX32 R25, R7, R28, 0x1, P0 ;  /* 0x0000001c07197211 */ /* 0x000fe400000f0eff */
[----:B--2---:R-:W-:-:S02]  /*cbf0*/  LEA R20, P2, R8, R27, 0x1 ;  /* 0x0000001b08147211 */ /* 0x004fc400078408ff */
[-C--:B------:R-:W-:Y:S01]  /*cc00*/  LEA.HI.X.SX32 R23, R6, R28.reuse, 0x1, P1 ;  /* 0x0000001c06177211 */ /* 0x080fe200008f0eff */
[----:B------:R-:W-:Y:S01]  /*cc10*/  IMAD R2, R0, 0x4, R18 ;  /* 0x0000000400027824 */ /* 0x000fe200078e0212 */
[----:B------:R-:W-:Y:S01]  /*cc20*/  LEA.HI.X.SX32 R21, R8, R28, 0x1, P2 ;  /* 0x0000001c08157211 */ /* 0x000fe200010f0eff */
[----:B------:R0:W-:Y:S02]  /*cc30*/  STL.64 [R1+0xad8], R24 ;  /* 0x000ad81801007387 */ /* 0x0001e40000100a00 */
[----:B------:R-:W-:Y:S02]  /*cc40*/  IMAD R4, R0, 0x4, R2 ;  /* 0x0000000400047824 */ /* 0x000fe400078e0202 */
[----:B------:R1:W-:Y:S04]  /*cc50*/  STL.64 [R1+0xad0], R22 ;  /* 0x000ad01601007387 */ /* 0x0003e80000100a00 */
[----:B------:R2:W-:Y:S01]  /*cc60*/  STL.64 [R1+0xac8], R20 ;  /* 0x000ac81401007387 */ /* 0x0005e20000100a00 */
[----:B0-----:R-:W-:-:S02]  /*cc70*/  LEA R24, P0, R9, R27, 0x1 ;  /* 0x0000001b09187211 */ /* 0x001fc400078008ff */
[CC--:B-1----:R-:W-:Y:S02]  /*cc80*/  LEA R22, P1, R10.reuse, R27.reuse, 0x1 ;  /* 0x0000001b0a167211 */ /* 0x0c2fe400078208ff */
[-C--:B------:R-:W-:Y:S02]  /*cc90*/  LEA.HI.X.SX32 R25, R9, R28.reuse, 0x1, P0 ;  /* 0x0000001c09197211 */ /* 0x080fe400000f0eff */
[C---:B--2---:R-:W-:Y:S02]  /*cca0*/  LEA R20, P2, R11.reuse, R27, 0x1 ;  /* 0x0000001b0b147211 */ /* 0x044fe400078408ff */
[----:B------:R-:W-:Y:S02]  /*ccb0*/  LEA.HI.X.SX32 R23, R10, R28, 0x1, P1 ;  /* 0x0000001c0a177211 */ /* 0x000fe400008f0eff */
[C---:B------:R-:W-:Y:S02]  /*ccc0*/  LEA R3, R0.reuse, R4, 0x2 ;  /* 0x0000000400037211 */ /* 0x040fe400078e10ff */
[----:B------:R-:W-:Y:S01]  /*ccd0*/  LEA.HI.X.SX32 R21, R11, R28, 0x1, P2 ;  /* 0x0000001c0b157211 */ /* 0x000fe200010f0eff */
[----:B------:R0:W-:Y:S02]  /*cce0*/  STL.64 [R1+0xac0], R24 ;  /* 0x000ac01801007387 */ /* 0x0001e40000100a00 */
[----:B------:R-:W-:-:S02]  /*ccf0*/  IMAD R6, R0, 0x4, R3 ;  /* 0x0000000400067824 */ /* 0x000fc400078e0203 */
[----:B------:R1:W-:Y:S04]  /*cd00*/  STL.64 [R1+0xab8], R22 ;  /* 0x000ab81601007387 */ /* 0x0003e80000100a00 */
[----:B------:R2:W-:Y:S01]  /*cd10*/  STL.64 [R1+0xab0], R20 ;  /* 0x000ab01401007387 */ /* 0x0005e20000100a00 */
[-C--:B0-----:R-:W-:Y:S02]  /*cd20*/  LEA R24, P0, R12, R27.reuse, 0x1 ;  /* 0x0000001b0c187211 */ /* 0x081fe400078008ff */
[-C--:B-1----:R-:W-:Y:S01]  /*cd30*/  LEA R22, P1, R13, R27.reuse, 0x1 ;  /* 0x0000001b0d167211 */ /* 0x082fe200078208ff */
[----:B------:R-:W-:Y:S01]  /*cd40*/  IMAD R5, R0, 0x4, R6 ;  /* 0x0000000400057824 */ /* 0x000fe200078e0206 */
[----:B------:R-:W-:Y:S02]  /*cd50*/  LEA.HI.X.SX32 R25, R12, R28, 0x1, P0 ;  /* 0x0000001c0c197211 */ /* 0x000fe400000f0eff */
[----:B--2---:R-:W-:-:S02]  /*cd60*/  LEA R20, P2, R14, R27, 0x1 ;  /* 0x0000001b0e147211 */ /* 0x004fc400078408ff */
[-C--:B------:R-:W-:Y:S02]  /*cd70*/  LEA.HI.X.SX32 R23, R13, R28.reuse, 0x1, P1 ;  /* 0x0000001c0d177211 */ /* 0x080fe400008f0eff */
[----:B------:R-:W-:Y:S01]  /*cd80*/  LEA.HI.X.SX32 R21, R14, R28, 0x1, P2 ;  /* 0x0000001c0e157211 */ /* 0x000fe200010f0eff */
[----:B------:R0:W-:Y:S01]  /*cd90*/  STL.64 [R1+0xaa8], R24 ;  /* 0x000aa81801007387 */ /* 0x0001e20000100a00 */
[----:B------:R-:W-:-:S03]  /*cda0*/  LEA R9, R0, R5, 0x2 ;  /* 0x0000000500097211 */ /* 0x000fc600078e10ff */
        /* <DEDUP_REMOVED lines=9> */
[C---:B------:R-:W-:Y:S01]  /*ce40*/  IMAD R12, R0.reuse, 0x4, R8 ;  /* 0x00000004000c7824 */ /* 0x040fe200078e0208 */
[----:B------:R0:W-:Y:S04]  /*ce50*/  STL.64 [R1+0xa90], R24 ;  /* 0x000a901801007387 */ /* 0x0001e80000100a00 */
[----:B------:R-:W-:Y:S01]  /*ce60*/  STL.64 [R1+0xa88], R22 ;  /* 0x000a881601007387 */ /* 0x000fe20000100a00 */
[----:B------:R-:W-:-:S03]  /*ce70*/  LEA R10, R0, R12, 0x2 ;  /* 0x0000000c000a7211 */ /* 0x000fc600078e10ff */
[----:B------:R1:W-:Y:S01]  /*ce80*/  STL.64 [R1+0xa80], R20 ;  /* 0x000a801401007387 */ /* 0x0003e20000100a00 */
[----:B0-----:R-:W-:-:S04]  /*ce90*/  LEA R24, P0, R18, R27, 0x1 ;  /* 0x0000001b12187211 */ /* 0x001fc800078008ff */
[-C--:B------:R-:W-:Y:S02]  /*cea0*/  LEA.HI.X.SX32 R25, R18, R28.reuse, 0x1, P0 ;  /* 0x0000001c12197211 */ /* 0x080fe400000f0eff */
[-C--:B-1----:R-:W-:Y:S01]  /*ceb0*/  LEA R20, P2, R4, R27.reuse, 0x1 ;  /* 0x0000001b04147211 */ /* 0x082fe200078408ff */
[----:B------:R-:W-:Y:S01]  /*cec0*/  IMAD R13, R0, 0x4, R10 ;  /* 0x00000004000d7824 */ /* 0x000fe200078e020a */
[-C--:B------:R-:W-:Y:S02]  /*ced0*/  LEA R22, P1, R2, R27.reuse, 0x1 ;  /* 0x0000001b02167211 */ /* 0x080fe400078208ff */
[-C--:B------:R-:W-:Y:S01]  /*cee0*/  LEA.HI.X.SX32 R21, R4, R28.reuse, 0x1, P2 ;  /* 0x0000001c04157211 */ /* 0x080fe200010f0eff */
[----:B------:R-:W-:Y:S01]  /*cef0*/  STL.64 [R1+0xa78], R24 ;  /* 0x000a781801007387 */ /* 0x000fe20000100a00 */
[----:B------:R-:W-:Y:S01]  /*cf00*/  LEA.HI.X.SX32 R23, R2, R28, 0x1, P1 ;  /* 0x0000001c02177211 */ /* 0x000fe200008f0eff */
[----:B------:R-:W-:Y:S02]  /*cf10*/  IMAD R14, R0, 0x4, R13 ;  /* 0x00000004000e7824 */ /* 0x000fe400078e020d */
[----:B------:R0:W-:Y:S01]  /*cf20*/  STL.64 [R1+0xa68], R20 ;  /* 0x000a681401007387 */ /* 0x0001e20000100a00 */
[----:B------:R-:W-:-:S02]  /*cf30*/  LEA R18, P1, R6, R27, 0x1 ;  /* 0x0000001b06127211 */ /* 0x000fc400078208ff */
[-C--:B------:R-:W-:Y:S02]  /*cf40*/  LEA R16, P2, R5, R27.reuse, 0x1 ;  /* 0x0000001b05107211 */ /* 0x080fe400078408ff */
[----:B------:R-:W-:Y:S02]  /*cf50*/  LEA.HI.X.SX32 R19, R6, R28, 0x1, P1 ;  /* 0x0000001c06137211 */ /* 0x000fe400008f0eff */
[C---:B0-----:R-:W-:Y:S02]  /*cf60*/  LEA R20, P0, R3.reuse, R27, 0x1 ;  /* 0x0000001b03147211 */ /* 0x041fe400078008ff */
[C---:B------:R-:W-:Y:S02]  /*cf70*/  LEA R2, R0.reuse, R14, 0x2 ;  /* 0x0000000e00027211 */ /* 0x040fe400078e10ff */
[-C--:B------:R-:W-:Y:S02]  /*cf80*/  LEA.HI.X.SX32 R21, R3, R28.reuse, 0x1, P0 ;  /* 0x0000001c03157211 */ /* 0x080fe400000f0eff */
[----:B------:R-:W-:Y:S01]  /*cf90*/  LEA.HI.X.SX32 R17, R5, R28, 0x1, P2 ;  /* 0x0000001c05117211 */ /* 0x000fe200010f0eff */
[----:B------:R-:W-:Y:S01]  /*cfa0*/  STL.64 [R1+0xa70], R22 ;  /* 0x000a701601007387 */ /* 0x000fe20000100a00 */
[----:B------:R-:W-:-:S03]  /*cfb0*/  IMAD R7, R0, 0x4, R2 ;  /* 0x0000000400077824 */ /* 0x000fc600078e0202 */
[----:B------:R0:W-:Y:S04]  /*cfc0*/  STL.64 [R1+0xa60], R20 ;  /* 0x000a601401007387 */ /* 0x0001e80000100a00 */
[----:B------:R1:W-:Y:S04]  /*cfd0*/  STL.64 [R1+0xa58], R18 ;  /* 0x000a581201007387 */ /* 0x0003e80000100a00 */
[----:B------:R2:W-:Y:S01]  /*cfe0*/  STL.64 [R1+0xa50], R16 ;  /* 0x000a501001007387 */ /* 0x0005e20000100a00 */
[CC--:B0-----:R-:W-:Y:S02]  /*cff0*/  LEA R20, P0, R9.reuse, R27.reuse, 0x1 ;  /* 0x0000001b09147211 */ /* 0x0c1fe400078008ff */
[----:B-1----:R-:W-:Y:S01]  /*d000*/  LEA R18, P1, R8, R27, 0x1 ;  /* 0x0000001b08127211 */ /* 0x002fe200078208ff */
[----:B------:R-:W-:Y:S01]  /*d010*/  IMAD R11, R0, 0x4, R7 ;  /* 0x00000004000b7824 */ /* 0x000fe200078e0207 */
[----:B------:R-:W-:-:S02]  /*d020*/  LEA.HI.X.SX32 R21, R9, R28, 0x1, P0 ;  /* 0x0000001c09157211 */ /* 0x000fc400000f0eff */
[----:B--2---:R-:W-:Y:S02]  /*d030*/  LEA R16, P2, R12, R27, 0x1 ;  /* 0x0000001b0c107211 */ /* 0x004fe400078408ff */
        /* <DEDUP_REMOVED lines=14> */
[----:B------:R-:W-:Y:S04]  /*d120*/  STL.64 [R1+0xa30], R20 ;  /* 0x000a301401007387 */ /* 0x000fe80000100a00 */
[----:B------:R0:W-:Y:S01]  /*d130*/  STL.64 [R1+0xa28], R18 ;  /* 0x000a281201007387 */ /* 0x0001e20000100a00 */
[----:B------:R-:W-:-:S03]  /*d140*/  LEA R5, R0, R8, 0x2 ;  /* 0x0000000800057211 */ /* 0x000fc600078e10ff */
[----:B------:R1:W-:Y:S01]  /*d150*/  STL.64 [R1+0xa20], R16 ;  /* 0x000a201001007387 */ /* 0x0003e20000100a00 */
[-C--:B------:R-:W-:Y:S02]  /*d160*/  LEA R12, P2, R11, R27.reuse, 0x1 ;  /* 0x0000001b0b0c7211 */ /* 0x080fe400078408ff */
[CC--:B0-----:R-:W-:Y:S02]  /*d170*/  LEA R18, P0, R2.reuse, R27.reuse, 0x1 ;  /* 0x0000001b02127211 */ /* 0x0c1fe400078008ff */
[CC--:B-1----:R-:W-:Y:S02]  /*d180*/  LEA R16, P1, R7.reuse, R27.reuse, 0x1 ;  /* 0x0000001b07107211 */ /* 0x0c2fe400078208ff */
[-C--:B------:R-:W-:Y:S02]  /*d190*/  LEA.HI.X.SX32 R19, R2, R28.reuse, 0x1, P0 ;  /* 0x0000001c02137211 */ /* 0x080fe400000f0eff */
[-C--:B------:R-:W-:Y:S01]  /*d1a0*/  LEA.HI.X.SX32 R17, R7, R28.reuse, 0x1, P1 ;  /* 0x0000001c07117211 */ /* 0x080fe200008f0eff */
[----:B------:R-:W-:Y:S01]  /*d1b0*/  IMAD R6, R0, 0x4, R5 ;  /* 0x0000000400067824 */ /* 0x000fe200078e0205 */
[----:B------:R-:W-:Y:S01]  /*d1c0*/  LEA.HI.X.SX32 R13, R11, R28, 0x1, P2 ;  /* 0x0000001c0b0d7211 */ /* 0x000fe200010f0eff */
[----:B------:R0:W-:Y:S01]  /*d1d0*/  STL.64 [R1+0xa18], R18 ;  /* 0x000a181201007387 */ /* 0x0001e20000100a00 */
[----:B------:R-:W-:Y:S01]  /*d1e0*/  LEA R14, P1, R4, R27, 0x1 ;  /* 0x0000001b040e7211 */ /* 0x000fe200078208ff */
[----:B------:R-:W-:-:S02]  /*d1f0*/  IMAD R7, R0, 0x4, R6 ;  /* 0x0000000400077824 */ /* 0x000fc400078e0206 */
[----:B------:R1:W-:Y:S04]  /*d200*/  STL.64 [R1+0xa10], R16 ;  /* 0x000a101001007387 */ /* 0x0003e80000100a00 */
[----:B------:R2:W-:Y:S04]  /*d210*/  STL.64 [R1+0xa08], R12 ;  /* 0x000a080c01007387 */ /* 0x0005e80000100a00 */
[----:B0-----:R-:W0:Y:S01]  /*d220*/  S2R R19, SR_TID.X ;  /* 0x0000000000137919 */ /* 0x001e220000002100 */
[----:B-1----:R-:W-:-:S03]  /*d230*/  LEA R16, P0, R3, R27, 0x1 ;  /* 0x0000001b03107211 */ /* 0x002fc600078008ff */
[----:B------:R-:W1:Y:S01]  /*d240*/  S2R R20, SR_CTAID.X ;  /* 0x0000000000147919 */ /* 0x000e620000002500 */
[----:B--2---:R-:W-:Y:S02]  /*d250*/  LEA R12, P2, R8, R27, 0x1 ;  /* 0x0000001b080c7211 */ /* 0x004fe400078408ff */
[-C--:B------:R-:W-:Y:S02]  /*d260*/  LEA.HI.X.SX32 R17, R3, R28.reuse, 0x1, P0 ;  /* 0x0000001c03117211 */ /* 0x080fe400000f0eff */
[-C--:B------:R-:W-:Y:S02]  /*d270*/  LEA.HI.X.SX32 R15, R4, R28.reuse, 0x1, P1 ;  /* 0x0000001c040f7211 */ /* 0x080fe400008f0eff */
[----:B------:R-:W-:Y:S02]  /*d280*/  LEA R2, R0, R7, 0x2 ;  /* 0x0000000700027211 */ /* 0x000fe400078e10ff */
[----:B------:R-:W-:Y:S01]  /*d290*/  LEA.HI.X.SX32 R13, R8, R28, 0x1, P2 ;  /* 0x0000001c080d7211 */ /* 0x000fe200010f0eff */
[----:B------:R-:W-:Y:S02]  /*d2a0*/  STL.64 [R1+0xa00], R16 ;  /* 0x000a001001007387 */ /* 0x000fe40000100a00 */
[----:B------:R-:W-:-:S02]  /*d2b0*/  IMAD R3, R0, 0x4, R2 ;  /* 0x0000000400037824 */ /* 0x000fc400078e0202 */
[----:B------:R2:W-:Y:S01]  /*d2c0*/  STL.64 [R1+0x9f8], R14 ;  /* 0x0009f80e01007387 */ /* 0x0005e20000100a00 */
[----:B------:R-:W-:-:S03]  /*d2d0*/  LEA R10, P2, R7, R27, 0x1 ;  /* 0x0000001b070a7211 */ /* 0x000fc600078408ff */
[----:B------:R3:W-:Y:S01]  /*d2e0*/  STL.64 [R1+0x9f0], R12 ;  /* 0x0009f00c01007387 */ /* 0x0007e20000100a00 */
[----:B------:R-:W-:Y:S01]  /*d2f0*/  IMAD R4, R0, 0x4, R3 ;  /* 0x0000000400047824 */ /* 0x000fe200078e0203 */
[-C--:B------:R-:W-:Y:S02]  /*d300*/  LEA.HI.X.SX32 R11, R7, R28.reuse, 0x1, P2 ;  /* 0x0000001c070b7211 */ /* 0x080fe400010f0eff */
[CC--:B--2---:R-:W-:Y:S02]  /*d310*/  LEA R14, P0, R5.reuse, R27.reuse, 0x1 ;  /* 0x0000001b050e7211 */ /* 0x0c4fe400078008ff */
[C---:B---3--:R-:W-:Y:S02]  /*d320*/  LEA R12, P1, R6.reuse, R27, 0x1 ;  /* 0x0000001b060c7211 */ /* 0x048fe400078208ff */
[-C--:B------:R-:W-:Y:S02]  /*d330*/  LEA.HI.X.SX32 R15, R5, R28.reuse, 0x1, P0 ;  /* 0x0000001c050f7211 */ /* 0x080fe400000f0eff */
[----:B------:R-:W-:-:S02]  /*d340*/  LEA.HI.X.SX32 R13, R6, R28, 0x1, P1 ;  /* 0x0000001c060d7211 */ /* 0x000fc400008f0eff */
[----:B------:R-:W-:Y:S01]  /*d350*/  LEA R0, R0, R4, 0x2 ;  /* 0x0000000400007211 */ /* 0x000fe200078e10ff */
[----:B------:R2:W-:Y:S01]  /*d360*/  STL.64 [R1+0x9e8], R14 ;  /* 0x0009e80e01007387 */ /* 0x0005e20000100a00 */
[----:B0-----:R-:W-:-:S03]  /*d370*/  LOP3.LUT R21, R19, 0x3, RZ, 0xc0, !PT ;  /* 0x0000000313157812 */ /* 0x001fc600078ec0ff */
[----:B------:R0:W-:Y:S01]  /*d380*/  STL.64 [R1+0x9e0], R12 ;  /* 0x0009e00c01007387 */ /* 0x0001e20000100a00 */
[----:B------:R-:W-:-:S03]  /*d390*/  LEA R8, P3, R0, R27, 0x1 ;  /* 0x0000001b00087211 */ /* 0x000fc600078608ff */
[----:B------:R3:W-:Y:S01]  /*d3a0*/  STL.64 [R1+0x9d8], R10 ;  /* 0x0009d80a01007387 */ /* 0x0007e20000100a00 */
[CC--:B--2---:R-:W-:Y:S02]  /*d3b0*/  LEA R14, P0, R2.reuse, R27.reuse, 0x1 ;  /* 0x0000001b020e7211 */ /* 0x0c4fe400078008ff */
[CC--:B0-----:R-:W-:Y:S02]  /*d3c0*/  LEA R12, P1, R3.reuse, R27.reuse, 0x1 ;  /* 0x0000001b030c7211 */ /* 0x0c1fe400078208ff */
[-C--:B------:R-:W-:Y:S02]  /*d3d0*/  LEA.HI.X.SX32 R15, R2, R28.reuse, 0x1, P0 ;  /* 0x0000001c020f7211 */ /* 0x080fe400000f0eff */
[C---:B---3--:R-:W-:Y:S02]  /*d3e0*/  LEA R10, P2, R4.reuse, R27, 0x1 ;  /* 0x0000001b040a7211 */ /* 0x048fe400078408ff */
[-C--:B------:R-:W-:Y:S02]  /*d3f0*/  LEA.HI.X.SX32 R13, R3, R28.reuse, 0x1, P1 ;  /* 0x0000001c030d7211 */ /* 0x080fe400008f0eff */
[----:B------:R-:W-:-:S02]  /*d400*/  LEA.HI.X.SX32 R11, R4, R28, 0x1, P2 ;  /* 0x0000001c040b7211 */ /* 0x000fc400010f0eff */
[----:B------:R-:W-:Y:S01]  /*d410*/  LOP3.LUT R22, R19, 0x1c, RZ, 0xc0, !PT ;  /* 0x0000001c13167812 */ /* 0x000fe200078ec0ff */
[----:B-1----:R-:W-:Y:S01]  /*d420*/  IMAD.SHL.U32 R20, R20, 0x80, RZ ;  /* 0x0000008014147824 */ /* 0x002fe200078e00ff */
[----:B------:R-:W-:Y:S01]  /*d430*/  LEA.HI.X.SX32 R9, R0, R28, 0x1, P3 ;  /* 0x0000001c00097211 */ /* 0x000fe200018f0eff */
[----:B------:R-:W-:Y:S01]  /*d440*/  IMAD.SHL.U32 R18, R21, 0x2, RZ ;  /* 0x0000000215127824 */ /* 0x000fe200078e00ff */
[----:B------:R-:W-:Y:S01]  /*d450*/  LOP3.LUT R19, R19, 0xff, RZ, 0xc0, !PT ;  /* 0x000000ff13137812 */ /* 0x000fe200078ec0ff */
[----:B------:R-:W-:Y:S01]  /*d460*/  STL.64 [R1+0x9d0], R14 ;  /* 0x0009d00e01007387 */ /* 0x000fe20000100a00 */
[----:B------:R-:W-:Y:S01]  /*d470*/  ISETP.NE.U32.AND P6, PT, R21, RZ, PT ;  /* 0x000000ff1500720c */ /* 0x000fe20003fc5070 */
[----:B------:R-:W-:Y:S01]  /*d480*/  IMAD.MOV.U32 R21, RZ, RZ, 0x3f800000 ;  /* 0x3f800000ff157424 */ /* 0x000fe200078e00ff */
[----:B------:R-:W-:Y:S01]  /*d490*/  SHF.R.U32.HI R17, RZ, 0x3, R19 ;  /* 0x00000003ff117819 */ /* 0x000fe20000011613 */
[----:B------:R0:W-:Y:S01]  /*d4a0*/  STL.64 [R1+0x9c8], R12 ;  /* 0x0009c80c01007387 */ /* 0x0001e20000100a00 */
[----:B------:R-:W-:Y:S01]  /*d4b0*/  IMAD.MOV.U32 R19, RZ, RZ, -0x800000 ;  /* 0xff800000ff137424 */ /* 0x000fe200078e00ff */
[----:B------:R-:W-:-:S02]  /*d4c0*/  LEA.HI R0, R22, 0x78, RZ, 0x1e ;  /* 0x0000007816007811 */ /* 0x000fc400078ff0ff */
[----:B------:R1:W-:Y:S01]  /*d4d0*/  STL.64 [R1+0x9c0], R10 ;  /* 0x0009c00a01007387 */ /* 0x0003e20000100a00 */
[C---:B------:R-:W-:Y:S02]  /*d4e0*/  LEA.HI R3, R22.reuse, 0x70, RZ, 0x1e ;  /* 0x0000007016037811 */ /* 0x040fe400078ff0ff */
[C---:B------:R-:W-:Y:S01]  /*d4f0*/  LEA.HI R4, R22.reuse, 0x68, RZ, 0x1e ;  /* 0x0000006816047811 */ /* 0x040fe200078ff0ff */
[----:B------:R2:W-:Y:S01]  /*d500*/  STL.64 [R1+0x9b8], R8 ;  /* 0x0009b80801007387 */ /* 0x0005e20000100a00 */
[C---:B------:R-:W-:Y:S02]  /*d510*/  LEA.HI R5, R22.reuse, 0x60, RZ, 0x1e ;  /* 0x0000006016057811 */ /* 0x040fe400078ff0ff */
[C---:B------:R-:W-:Y:S01]  /*d520*/  LEA.HI R6, R22.reuse, 0x58, RZ, 0x1e ;  /* 0x0000005816067811 */ /* 0x040fe200078ff0ff */
[----:B------:R3:W-:Y:S01]  /*d530*/  STL [R1+0x8c0], R21 ;  /* 0x0008c01501007387 */ /* 0x0007e20000100800 */
[C---:B------:R-:W-:Y:S02]  /*d540*/  LEA.HI R7, R22.reuse, 0x50, RZ, 0x1e ;  /* 0x0000005016077811 */ /* 0x040fe400078ff0ff */
[----:B0-----:R-:W-:-:S02]  /*d550*/  LEA.HI R12, R22, 0x28, RZ, 0x1e ;  /* 0x00000028160c7811 */ /* 0x001fc400078ff0ff */
[C---:B-1----:R-:W-:Y:S02]  /*d560*/  LEA.HI R10, R22.reuse, 0x38, RZ, 0x1e ;  /* 0x00000038160a7811 */ /* 0x042fe400078ff0ff */
[C---:B------:R-:W-:Y:S02]  /*d570*/  LEA.HI R11, R22.reuse, 0x30, RZ, 0x1e ;  /* 0x00000030160b7811 */ /* 0x040fe400078ff0ff */
[C---:B--2---:R-:W-:Y:S02]  /*d580*/  LEA.HI R8, R22.reuse, 0x48, RZ, 0x1e ;  /* 0x0000004816087811 */ /* 0x044fe400078ff0ff */
[C---:B------:R-:W-:Y:S02]  /*d590*/  LEA.HI R9, R22.reuse, 0x40, RZ, 0x1e ;  /* 0x0000004016097811 */ /* 0x040fe400078ff0ff */
[C---:B------:R-:W-:Y:S02]  /*d5a0*/  LEA.HI R13, R22.reuse, 0x20, RZ, 0x1e ;  /* 0x00000020160d7811 */ /* 0x040fe400078ff0ff */
[----:B------:R-:W-:-:S02]  /*d5b0*/  LEA.HI R14, R22, 0x18, RZ, 0x1e ;  /* 0x00000018160e7811 */ /* 0x000fc400078ff0ff */
[C---:B------:R-:W-:Y:S02]  /*d5c0*/  LEA.HI R15, R22.reuse, 0x10, RZ, 0x1e ;  /* 0x00000010160f7811 */ /* 0x040fe400078ff0ff */
[C---:B------:R-:W-:Y:S02]  /*d5d0*/  LEA.HI R16, R22.reuse, 0x8, RZ, 0x1e ;  /* 0x0000000816107811 */ /* 0x040fe400078ff0ff */
[----:B------:R-:W-:Y:S01]  /*d5e0*/  LEA.HI R2, R22, R20, RZ, 0x1e ;  /* 0x0000001416027211 */ /* 0x000fe200078ff0ff */
[----:B---3--:R-:W-:Y:S01]  /*d5f0*/  IMAD.MOV.U32 R21, RZ, RZ, -0x800000 ;  /* 0xff800000ff157424 */ /* 0x008fe200078e00ff */
[----:B------:R-:W-:Y:S01]  /*d600*/  MOV R22, 0xff800000 ;  /* 0xff80000000167802 */ /* 0x000fe20000000f00 */
[----:B------:R-:W-:Y:S04]  /*d610*/  STL [R1+0x450], RZ ;  /* 0x000450ff01007387 */ /* 0x000fe80000100800 */
[----:B------:R-:W-:Y:S04]  /*d620*/  STL [R1+0x190], R19 ;  /* 0x0001901301007387 */ /* 0x000fe80000100800 */
[----:B------:R-:W-:Y:S04]  /*d630*/  STL [R1+0x458], RZ ;  /* 0x000458ff01007387 */ /* 0x000fe80000100800 */
        /* <DEDUP_REMOVED lines=15> */
[----:B0-----:R-:W-:Y:S01]  /*d730*/  IMAD.MOV.U32 R22, RZ, RZ, 0x3f800000 ;  /* 0x3f800000ff167424 */ /* 0x001fe200078e00ff */
[----:B-1----:R-:W-:-:S04]  /*d740*/  MOV R21, 0x3f800000 ;  /* 0x3f80000000157802 */ /* 0x002fc80000000f00 */
[----:B------:R-:W-:Y:S01]  /*d750*/  STL [R1+0x8c4], R22 ;  /* 0x0008c41601007387 */ /* 0x000fe20000100800 */
[----:B--2---:R-:W-:-:S03]  /*d760*/  IMAD.MOV.U32 R19, RZ, RZ, 0x3f800000 ;  /* 0x3f800000ff137424 */ /* 0x004fc600078e00ff */
        /* <DEDUP_REMOVED lines=15> */
[----:B------:R-:W-:Y:S04]  /*d860*/  STL [R1+0x504], RZ ;  /* 0x000504ff01007387 */ /* 0x000fe80000100800 */
        /* <DEDUP_REMOVED lines=234> */
[----:B------:R-:W-:Y:S01]  /*e710*/  STL [R1+0x720], RZ ;  /* 0x000720ff01007387 */ /* 0x000fe20000100800 */
[----:B0-----:R-:W-:-:S03]  /*e720*/  IMAD.IADD R19, R20, 0x1, R3 ;  /* 0x0000000114137824 */ /* 0x001fc600078e0203 */
[----:B------:R-:W-:Y:S01]  /*e730*/  STL [R1+0x724], RZ ;  /* 0x000724ff01007387 */ /* 0x000fe20000100800 */
[----:B------:R-:W-:-:S03]  /*e740*/  IMAD.SHL.U32 R3, R3, 0x20, RZ ;  /* 0x0000002003037824 */ /* 0x000fc600078e00ff */
[----:B------:R-:W-:Y:S01]  /*e750*/  STL [R1+0x728], RZ ;  /* 0x000728ff01007387 */ /* 0x000fe20000100800 */
[----:B------:R-:W-:-:S03]  /*e760*/  IMAD.IADD R3, R20, 0x1, R5 ;  /* 0x0000000114037824 */ /* 0x000fc600078e0205 */
[----:B------:R-:W-:Y:S01]  /*e770*/  STL [R1+0x72c], RZ ;  /* 0x00072cff01007387 */ /* 0x000fe20000100800 */
[----:B------:R-:W-:-:S03]  /*e780*/  IMAD.SHL.U32 R3, R6, 0x20, RZ ;  /* 0x0000002006037824 */ /* 0x000fc600078e00ff */
[----:B------:R-:W-:Y:S01]  /*e790*/  STL [R1+0x710], RZ ;  /* 0x000710ff01007387 */ /* 0x000fe20000100800 */
[----:B------:R-:W-:-:S03]  /*e7a0*/  IMAD.IADD R3, R20, 0x1, R8 ;  /* 0x0000000114037824 */ /* 0x000fc600078e0208 */
[----:B------:R-:W-:Y:S01]  /*e7b0*/  STL [R1+0x714], RZ ;  /* 0x000714ff01007387 */ /* 0x000fe20000100800 */
[----:B------:R-:W-:-:S03]  /*e7c0*/  IMAD.SHL.U32 R3, R9, 0x20, RZ ;  /* 0x0000002009037824 */ /* 0x000fc600078e00ff */
[----:B------:R-:W-:Y:S01]  /*e7d0*/  STL [R1+0x718], RZ ;  /* 0x000718ff01007387 */ /* 0x000fe20000100800 */
[----:B------:R-:W-:-:S03]  /*e7e0*/  MOV R2, c[0x0][0x1a4] ;  /* 0x0000690000027a02 */ /* 0x000fc60000000f00 */
        /* <DEDUP_REMOVED lines=9> */
[----:B------:R-:W-:-:S03]  /*e880*/  IMAD.SHL.U32 R3, R16, 0x20, RZ ;  /* 0x0000002010037824 */ /* 0x000fc600078e00ff */
[----:B------:R-:W-:Y:S01]  /*e890*/  STL [R1+0x7a0], RZ ;  /* 0x0007a0ff01007387 */ /* 0x000fe20000100800 */
[----:B------:R-:W-:-:S03]  /*e8a0*/  IMAD.SHL.U32 R3, R2, 0x2, RZ ;  /* 0x0000000202037824 */ /* 0x000fc600078e00ff */
[----:B------:R-:W-:Y:S04]  /*e8b0*/  STL [R1+0x7a4], RZ ;  /* 0x0007a4ff01007387 */ /* 0x000fe80000100800 */
[----:B------:R-:W-:Y:S04]  /*e8c0*/  STL [R1+0x7a8], RZ ;  /* 0x0007a8ff01007387 */ /* 0x000fe80000100800 */
[----:B------:R-:W-:Y:S04]  /*e8d0*/  STL [R1+0x7ac], RZ ;  /* 0x0007acff01007387 */ /* 0x000fe80000100800 */
[----:B------:R-:W0:Y:S04]  /*e8e0*/  S2R R29, SR_TID.X ;  /* 0x00000000001d7919 */ /* 0x000e280000002100 */
[----:B------:R-:W-:Y:S04]  /*e8f0*/  STL [R1+0x780], RZ ;  /* 0x000780ff01007387 */ /* 0x000fe80000100800 */
[----:B------:R-:W-:Y:S04]  /*e900*/  STL [R1+0x784], RZ ;  /* 0x000784ff01007387 */ /* 0x000fe80000100800 */
[----:B------:R-:W-:Y:S04]  /*e910*/  STL [R1+0x788], RZ ;  /* 0x000788ff01007387 */ /* 0x000fe80000100800 */
[----:B------:R-:W-:Y:S04]  /*e920*/  STL [R1+0x78c], RZ ;  /* 0x00078cff01007387 */ /* 0x000fe80000100800 */
[----:B------:R1:W-:Y:S04]  /*e930*/  STL [R1+0x1208], R3 ;  /* 0x0012080301007387 */ /* 0x0003e80000100800 */
[----:B-1----:R-:W1:Y:S01]  /*e940*/  S2R R3, SR_TID.X ;  /* 0x0000000000037919 */ /* 0x002e620000002100 */
[----:B------:R-:W-:Y:S01]  /*e950*/  IMAD.IADD R21, R20, 0x1, R0 ;  /* 0x0000000114157824 */ /* 0x000fe200078e0200 */
[----:B------:R-:W-:-:S02]  /*e960*/  SHF.L.U32 R0, R0, 0x5, RZ ;  /* 0x0000000500007819 */ /* 0x000fc400000006ff */
[----:B------:R-:W-:Y:S01]  /*e970*/  IADD3 R0, R20, R4, RZ ;  /* 0x0000000414007210 */ /* 0x000fe20007ffe0ff */
[----:B------:R-:W-:Y:S02]  /*e980*/  IMAD.SHL.U32 R4, R4, 0x20, RZ ;  /* 0x0000002004047824 */ /* 0x000fe400078e00ff */
[C---:B------:R-:W-:Y:S01]  /*e990*/  IMAD.IADD R4, R20.reuse, 0x1, R6 ;  /* 0x0000000114047824 */ /* 0x040fe200078e0206 */
[----:B0-----:R-:W-:Y:S01]  /*e9a0*/  LOP3.LUT P5, RZ, R29, 0x7, RZ, 0xc0, !PT ;  /* 0x000000071dff7812 */ /* 0x001fe200078ac0ff */
[----:B------:R-:W-:Y:S01]  /*e9b0*/  IMAD.SHL.U32 R4, R7, 0x20, RZ ;  /* 0x0000002007047824 */ /* 0x000fe200078e00ff */
[----:B------:R-:W-:Y:S01]  /*e9c0*/  LOP3.LUT R29, R29, 0xe0, RZ, 0xc0, !PT ;  /* 0x000000e01d1d7812 */ /* 0x000fe200078ec0ff */
[----:B------:R-:W-:Y:S02]  /*e9d0*/  IMAD.IADD R4, R20, 0x1, R9 ;  /* 0x0000000114047824 */ /* 0x000fe400078e0209 */
[----:B------:R-:W-:Y:S02]  /*e9e0*/  IMAD.SHL.U32 R4, R10, 0x20, RZ ;  /* 0x000000200a047824 */ /* 0x000fe400078e00ff */
[----:B------:R-:W-:-:S02]  /*e9f0*/  IMAD.IADD R4, R20, 0x1, R12 ;  /* 0x0000000114047824 */ /* 0x000fc400078e020c */
[----:B------:R-:W-:Y:S01]  /*ea00*/  IMAD.SHL.U32 R4, R13, 0x20, RZ ;  /* 0x000000200d047824 */ /* 0x000fe200078e00ff */
[----:B------:R-:W-:Y:S01]  /*ea10*/  SHF.L.U32 R0, R5, 0x5, RZ ;  /* 0x0000000505007819 */ /* 0x000fe200000006ff */
[----:B------:R-:W-:Y:S01]  /*ea20*/  IMAD.IADD R4, R20, 0x1, R15 ;  /* 0x0000000114047824 */ /* 0x000fe200078e020f */
[----:B------:R-:W-:Y:S01]  /*ea30*/  LEA.HI R4, R29, R18, RZ, 0x1e ;  /* 0x000000121d047211 */ /* 0x000fe200078ff0ff */
[C---:B------:R-:W-:Y:S01]  /*ea40*/  IMAD R4, R2.reuse, 0x3, RZ ;  /* 0x0000000302047824 */ /* 0x040fe200078e02ff */
[C---:B------:R-:W-:Y:S02]  /*ea50*/  SHF.L.U32 R5, R2.reuse, 0x2, RZ ;  /* 0x0000000202057819 */ /* 0x040fe400000006ff */
[----:B-1----:R-:W-:Y:S01]  /*ea60*/  LOP3.LUT R3, R3, 0xff, RZ, 0xc0, !PT ;  /* 0x000000ff03037812 */ /* 0x002fe200078ec0ff */
[----:B------:R-:W-:-:S03]  /*ea70*/  IMAD R6, R2, 0x5, RZ ;  /* 0x0000000502067824 */ /* 0x000fc600078e02ff */
[----:B------:R-:W-:Y:S01]  /*ea80*/  SHF.L.U32 R3, R3, 0x1, RZ ;  /* 0x0000000103037819 */ /* 0x000fe200000006ff */
[----:B------:R0:W-:Y:S04]  /*ea90*/  STL.64 [R1+0x1200], R4 ;  /* 0x0012000401007387 */ /* 0x0001e80000100a00 */
[----:B------:R1:W-:Y:S01]  /*eaa0*/  STL [R1+0x120c], R6 ;  /* 0x00120c0601007387 */ /* 0x0003e20000100800 */
[C---:B0-----:R-:W-:Y:S02]  /*eab0*/  LOP3.LUT R4, R3.reuse, 0x10, RZ, 0x3c, !PT ;  /* 0x0000001003047812 */ /* 0x041fe400078e3cff */
[C---:B-1----:R-:W-:Y:S02]  /*eac0*/  LOP3.LUT R6, R3.reuse, 0x30, RZ, 0x3c, !PT ;  /* 0x0000003003067812 */ /* 0x042fe400078e3cff */
[----:B------:R-:W-:-:S04]  /*ead0*/  LOP3.LUT R4, R3, 0x40, RZ, 0x3c, !PT ;  /* 0x0000004003047812 */ /* 0x000fc800078e3cff */
[----:B------:R-:W0:Y:S04]  /*eae0*/  S2R R6, SR_TID.X ;  /* 0x0000000000067919 */ /* 0x000e280000002100 */
[----:B------:R-:W1:Y:S01]  /*eaf0*/  S2R R4, SR_TID.X ;  /* 0x0000000000047919 */ /* 0x000e620000002100 */
[----:B------:R-:W-:Y:S01]  /*eb00*/  IADD3 R0, R20, R7, RZ ;  /* 0x0000000714007210 */ /* 0x000fe20007ffe0ff */
[----:B------:R-:W-:Y:S01]  /*eb10*/  IMAD R7, R2, 0x6, RZ ;  /* 0x0000000602077824 */ /* 0x000fe200078e02ff */
[----:B------:R-:W-:Y:S01]  /*eb20*/  SHF.L.U32 R0, R8, 0x5, RZ ;  /* 0x0000000508007819 */ /* 0x000fe200000006ff */
[----:B------:R-:W-:Y:S01]  /*eb30*/  IMAD R8, R2, 0x7, RZ ;  /* 0x0000000702087824 */ /* 0x000fe200078e02ff */
[----:B------:R-:W-:Y:S01]  /*eb40*/  IADD3 R0, R20, R10, RZ ;  /* 0x0000000a14007210 */ /* 0x000fe20007ffe0ff */
[C---:B------:R-:W-:Y:S01]  /*eb50*/  IMAD.SHL.U32 R9, R2.reuse, 0x8, RZ ;  /* 0x0000000802097824 */ /* 0x040fe200078e00ff */
[----:B------:R-:W-:Y:S01]  /*eb60*/  SHF.L.U32 R0, R11, 0x5, RZ ;  /* 0x000000050b007819 */ /* 0x000fe200000006ff */
[----:B------:R0:W-:Y:S01]  /*eb70*/  STL [R1+0x1210], R7 ;  /* 0x0012100701007387 */ /* 0x0001e20000100800 */
[----:B------:R-:W-:Y:S01]  /*eb80*/  IMAD R10, R2, 0x9, RZ ;  /* 0x00000009020a7824 */ /* 0x000fe200078e02ff */
[----:B------:R-:W-:Y:S01]  /*eb90*/  IADD3 R0, R20, R13, RZ ;  /* 0x0000000d14007210 */ /* 0x000fe20007ffe0ff */
[----:B------:R-:W-:Y:S01]  /*eba0*/  IMAD R11, R2, 0xa, RZ ;  /* 0x0000000a020b7824 */ /* 0x000fe200078e02ff */
[----:B------:R-:W-:Y:S01]  /*ebb0*/  SHF.L.U32 R0, R14, 0x5, RZ ;  /* 0x000000050e007819 */ /* 0x000fe200000006ff */
[----:B------:R-:W-:Y:S01]  /*ebc0*/  IMAD R12, R2, 0xb, RZ ;  /* 0x0000000b020c7824 */ /* 0x000fe200078e02ff */
[----:B------:R-:W-:Y:S01]  /*ebd0*/  IADD3 R0, R20, R16, RZ ;  /* 0x0000001014007210 */ /* 0x000fe20007ffe0ff */
[----:B------:R2:W-:Y:S01]  /*ebe0*/  STL.64 [R1+0x11f8], R8 ;  /* 0x0011f80801007387 */ /* 0x0005e20000100a00 */
[----:B------:R-:W-:-:S02]  /*ebf0*/  LOP3.LUT R0, R17, 0x1c, RZ, 0xc0, !PT ;  /* 0x0000001c11007812 */ /* 0x000fc400078ec0ff */
[----:B0-----:R-:W-:Y:S02]  /*ec00*/  LOP3.LUT R7, R6, 0x1c, RZ, 0xc0, !PT ;  /* 0x0000001c06077812 */ /* 0x001fe400078ec0ff */
[C---:B-1----:R-:W-:Y:S01]  /*ec10*/  LOP3.LUT R6, R4.reuse, 0xc0, RZ, 0xc0, !PT ;  /* 0x000000c004067812 */ /* 0x042fe200078ec0ff */
[----:B------:R-:W-:Y:S02]  /*ec20*/  STL.64 [R1+0x11f0], R10 ;  /* 0x0011f00a01007387 */ /* 0x000fe40000100a00 */
[----:B------:R-:W-:Y:S01]  /*ec30*/  IMAD.SHL.U32 R7, R7, 0x8, RZ ;  /* 0x0000000807077824 */ /* 0x000fe200078e00ff */
[----:B------:R-:W-:Y:S02]  /*ec40*/  LOP3.LUT R4, R4, 0x1c, RZ, 0xc0, !PT ;  /* 0x0000001c04047812 */ /* 0x000fe400078ec0ff */
[----:B------:R-:W-:Y:S01]  /*ec50*/  SHF.R.U32.HI R6, RZ, 0x2, R6 ;  /* 0x00000002ff067819 */ /* 0x000fe20000011606 */
[----:B------:R0:W-:Y:S01]  /*ec60*/  STL [R1+0x1214], R12 ;  /* 0x0012140c01007387 */ /* 0x0001e20000100800 */
[----:B------:R-:W-:Y:S01]  /*ec70*/  LOP3.LUT R5, R3, 0x20, RZ, 0x3c, !PT ;  /* 0x0000002003057812 */ /* 0x000fe200078e3cff */
[----:B------:R-:W-:Y:S01]  /*ec80*/  IMAD.IADD R7, R7, 0x1, R0 ;  /* 0x0000000107077824 */ /* 0x000fe200078e0200 */
[----:B------:R-:W-:Y:S01]  /*ec90*/  LOP3.LUT R6, R3, R6, RZ, 0x3c, !PT ;  /* 0x0000000603067212 */ /* 0x000fe200078e3cff */
[----:B--2---:R-:W2:Y:S01]  /*eca0*/  LDL.64 R8, [R1+0x6d0] ;  /* 0x0006d00001087983 */ /* 0x004ea20000100a00 */
[----:B------:R-:W-:-:S03]  /*ecb0*/  LEA.HI R7, R4, 0x10, RZ, 0x1e ;  /* 0x0000001004077811 */ /* 0x000fc600078ff0ff */
[----:B------:R-:W3:Y:S01]  /*ecc0*/  LDL R5, [R1+0x7fc] ;  /* 0x0007fc0001057983 */ /* 0x000ee20000100800 */
[C---:B0-----:R-:W-:Y:S02]  /*ecd0*/  LOP3.LUT R12, R3.reuse, 0x50, RZ, 0x3c, !PT ;  /* 0x00000050030c7812 */ /* 0x041fe400078e3cff */
[C---:B------:R-:W-:Y:S01]  /*ece0*/  LOP3.LUT R12, R3.reuse, 0x60, RZ, 0x3c, !PT ;  /* 0x00000060030c7812 */ /* 0x040fe200078e3cff */
[----:B------:R-:W4:Y:S01]  /*ecf0*/  LDL.64 R10, [R1+0x6d8] ;  /* 0x0006d800010a7983 */ /* 0x000f220000100a00 */
[----:B------:R-:W-:Y:S02]  /*ed00*/  LOP3.LUT R12, R3, 0x70, RZ, 0x3c, !PT ;  /* 0x00000070030c7812 */ /* 0x000fe400078e3cff */
[C---:B------:R-:W-:Y:S02]  /*ed10*/  LEA.HI R3, R4.reuse, 0x18, RZ, 0x1e ;  /* 0x0000001804037811 */ /* 0x040fe400078ff0ff */
[----:B------:R-:W-:Y:S02]  /*ed20*/  LEA.HI R12, R4, 0x8, RZ, 0x1e ;  /* 0x00000008040c7811 */ /* 0x000fe400078ff0ff */
[----:B------:R-:W0:Y:S02]  /*ed30*/  S2R R4, SR_TID.X ;  /* 0x0000000000047919 */ /* 0x000e240000002100 */
[----:B------:R-:W-:Y:S01]  /*ed40*/  SHF.L.U32 R12, R12, 0x5, RZ ;  /* 0x000000050c0c7819 */ /* 0x000fe200000006ff */
[----:B------:R-:W-:-:S03]  /*ed50*/  IMAD.SHL.U32 R7, R7, 0x20, RZ ;  /* 0x0000002007077824 */ /* 0x000fc600078e00ff */
[----:B------:R-:W-:Y:S01]  /*ed60*/  IADD3 R12, R0, R12, RZ ;  /* 0x0000000c000c7210 */ /* 0x000fe20007ffe0ff */
[----:B------:R-:W-:-:S04]  /*ed70*/  IMAD.SHL.U32 R3, R3, 0x20, RZ ;  /* 0x0000002003037824 */ /* 0x000fc800078e00ff */
[----:B------:R1:W-:Y:S02]  /*ed80*/  STL [R1+0x96c], R12 ;  /* 0x00096c0c01007387 */ /* 0x0003e40000100800 */
[C---:B-1----:R-:W-:Y:S02]  /*ed90*/  IMAD.IADD R12, R0.reuse, 0x1, R7 ;  /* 0x00000001000c7824 */ /* 0x042fe400078e0207 */
[----:B------:R-:W-:Y:S01]  /*eda0*/  IMAD.IADD R7, R0, 0x1, R3 ;  /* 0x0000000100077824 */ /* 0x000fe200078e0203 */
[----:B0-----:R-:W-:Y:S02]  /*edb0*/  LOP3.LUT R4, R4, 0x1c, RZ, 0xc0, !PT ;  /* 0x0000001c04047812 */ /* 0x001fe400078ec0ff */
[----:B------:R0:W-:Y:S02]  /*edc0*/  STL [R1+0x968], R12 ;  /* 0x0009680c01007387 */ /* 0x0001e40000100800 */
[C---:B------:R-:W-:Y:S02]  /*edd0*/  LEA.HI R3, R4.reuse, 0x30, RZ, 0x1e ;  /* 0x0000003004037811 */ /* 0x040fe400078ff0ff */
[----:B------:R1:W-:Y:S01]  /*ede0*/  STL [R1+0x964], R7 ;  /* 0x0009640701007387 */ /* 0x0003e20000100800 */
[----:B0-----:R-:W-:-:S02]  /*edf0*/  LEA.HI R12, R4, 0x20, RZ, 0x1e ;  /* 0x00000020040c7811 */ /* 0x001fc400078ff0ff */
[----:B-1----:R-:W-:Y:S02]  /*ee00*/  LEA.HI R7, R4, 0x28, RZ, 0x1e ;  /* 0x0000002804077811 */ /* 0x002fe400078ff0ff */
[----:B------:R-:W0:Y:S01]  /*ee10*/  S2R R4, SR_TID.X ;  /* 0x0000000000047919 */ /* 0x000e220000002100 */
[----:B------:R-:W-:Y:S01]  /*ee20*/  SHF.L.U32 R12, R12, 0x5, RZ ;  /* 0x000000050c0c7819 */ /* 0x000fe200000006ff */
[----:B------:R-:W-:Y:S02]  /*ee30*/  IMAD.SHL.U32 R3, R3, 0x20, RZ ;  /* 0x0000002003037824 */ /* 0x000fe400078e00ff */
[----:B------:R-:W-:Y:S01]  /*ee40*/  IMAD.SHL.U32 R7, R7, 0x20, RZ ;  /* 0x0000002007077824 */ /* 0x000fe200078e00ff */
[C---:B------:R-:W-:Y:S01]  /*ee50*/  IADD3 R12, R0.reuse, R12, RZ ;  /* 0x0000000c000c7210 */ /* 0x040fe20007ffe0ff */
[C---:B------:R-:W-:Y:S02]  /*ee60*/  IMAD.IADD R12, R0.reuse, 0x1, R3 ;  /* 0x00000001000c7824 */ /* 0x040fe400078e0203 */
[----:B------:R-:W-:Y:S01]  /*ee70*/  IMAD.IADD R7, R0, 0x1, R7 ;  /* 0x0000000100077824 */ /* 0x000fe200078e0207 */
[----:B0-----:R-:W-:-:S04]  /*ee80*/  LOP3.LUT R4, R4, 0x1c, RZ, 0xc0, !PT ;  /* 0x0000001c04047812 */ /* 0x001fc800078ec0ff */
[C---:B------:R-:W-:Y:S02]  /*ee90*/  LEA.HI R3, R4.reuse, 0x48, RZ, 0x1e ;  /* 0x0000004804037811 */ /* 0x040fe400078ff0ff */
[C---:B------:R-:W-:Y:S02]  /*eea0*/  LEA.HI R7, R4.reuse, 0x40, RZ, 0x1e ;  /* 0x0000004004077811 */ /* 0x040fe400078ff0ff */
[----:B------:R-:W-:Y:S02]  /*eeb0*/  LEA.HI R12, R4, 0x38, RZ, 0x1e ;  /* 0x00000038040c7811 */ /* 0x000fe400078ff0ff */
[----:B------:R-:W0:Y:S01]  /*eec0*/  S2R R4, SR_TID.X ;  /* 0x0000000000047919 */ /* 0x000e220000002100 */
[----:B------:R-:W-:Y:S01]  /*eed0*/  IMAD.SHL.U32 R7, R7, 0x20, RZ ;  /* 0x0000002007077824 */ /* 0x000fe200078e00ff */
[----:B------:R-:W-:Y:S01]  /*eee0*/  SHF.L.U32 R12, R12, 0x5, RZ ;  /* 0x000000050c0c7819 */ /* 0x000fe200000006ff */
[----:B------:R-:W-:Y:S02]  /*eef0*/  IMAD.SHL.U32 R3, R3, 0x20, RZ ;  /* 0x0000002003037824 */ /* 0x000fe400078e00ff */
[C---:B------:R-:W-:Y:S01]  /*ef00*/  IMAD.IADD R7, R0.reuse, 0x1, R7 ;  /* 0x0000000100077824 */ /* 0x040fe200078e0207 */
[C---:B------:R-:W-:Y:S01]  /*ef10*/  IADD3 R12, R0.reuse, R12, RZ ;  /* 0x0000000c000c7210 */ /* 0x040fe20007ffe0ff */
        /* <DEDUP_REMOVED lines=15> */
[----:B------:R-:W-:Y:S01]  /*f010*/  LEA.HI R3, R4, 0x78, RZ, 0x1e ;  /* 0x0000007804037811 */ /* 0x000fe200078ff0ff */
[----:B------:R-:W-:Y:S01]  /*f020*/  IMAD.SHL.U32 R7, R7, 0x20, RZ ;  /* 0x0000002007077824 */ /* 0x000fe200078e00ff */
[----:B------:R-:W-:Y:S01]  /*f030*/  SHF.L.U32 R12, R12, 0x5, RZ ;  /* 0x000000050c0c7819 */ /* 0x000fe200000006ff */
[----:B------:R-:W0:Y:S02]  /*f040*/  S2R R4, SR_TID.X ;  /* 0x0000000000047919 */ /* 0x000e240000002100 */
[----:B------:R-:W-:Y:S01]  /*f050*/  IMAD.SHL.U32 R3, R3, 0x20, RZ ;  /* 0x0000002003037824 */ /* 0x000fe200078e00ff */
[C---:B------:R-:W-:Y:S01]  /*f060*/  IADD3 R12, R0.reuse, R12, RZ ;  /* 0x0000000c000c7210 */ /* 0x040fe20007ffe0ff */
[----:B------:R-:W-:-:S02]  /*f070*/  IMAD.IADD R12, R0, 0x1, R7 ;  /* 0x00000001000c7824 */ /* 0x000fc400078e0207 */
[----:B------:R-:W-:Y:S02]  /*f080*/  IMAD.IADD R7, R0, 0x1, R3 ;  /* 0x0000000100077824 */ /* 0x000fe400078e0203 */
[----:B------:R-:W1:Y:S01]  /*f090*/  S2R R0, SR_TID.X ;  /* 0x0000000000007919 */ /* 0x000e620000002100 */
[----:B0-----:R-:W-:-:S05]  /*f0a0*/  LOP3.LUT R4, R4, 0x7, RZ, 0xc0, !PT ;  /* 0x0000000704047812 */ /* 0x001fca00078ec0ff */
[----:B------:R-:W-:Y:S02]  /*f0b0*/  IMAD R3, R4, 0x110, RZ ;  /* 0x0000011004037824 */ /* 0x000fe400078e02ff */
[C---:B-1----:R-:W-:Y:S02]  /*f0c0*/  IMAD.SHL.U32 R12, R0.reuse, 0x80, RZ ;  /* 0x00000080000c7824 */ /* 0x042fe400078e00ff */
[C---:B------:R-:W-:Y:S01]  /*f0d0*/  IMAD.SHL.U32 R7, R0.reuse, 0x2, RZ ;  /* 0x0000000200077824 */ /* 0x040fe200078e00ff */
[----:B------:R-:W-:-:S04]  /*f0e0*/  LOP3.LUT R0, R0, 0x10, RZ, 0xc0, !PT ;  /* 0x0000001000007812 */ /* 0x000fc800078ec0ff */
[----:B------:R-:W-:Y:S02]  /*f0f0*/  SHF.L.U32 R0, R0, 0x7, RZ ;  /* 0x0000000700007819 */ /* 0x000fe400000006ff */
[----:B------:R-:W-:-:S04]  /*f100*/  LOP3.LUT R3, R3, 0x10, R7, 0x78, !PT ;  /* 0x0000001003037812 */ /* 0x000fc800078e7807 */
[----:B------:R-:W-:Y:S02]  /*f110*/  LOP3.LUT R3, R3, R0, RZ, 0xfc, !PT ;  /* 0x0000000003037212 */ /* 0x000fe400078efcff */
[----:B------:R-:W0:Y:S01]  /*f120*/  S2R R0, SR_TID.X ;  /* 0x0000000000007919 */ /* 0x000e220000002100 */
[----:B------:R-:W-:-:S04]  /*f130*/  SHF.L.U32 R4, R4, 0x4, RZ ;  /* 0x0000000404047819 */ /* 0x000fc800000006ff */
[----:B------:R-:W-:Y:S02]  /*f140*/  LOP3.LUT R4, R4, 0x780, R12, 0xf8, !PT ;  /* 0x0000078004047812 */ /* 0x000fe400078ef80c */
[----:B------:R-:W-:Y:S01]  /*f150*/  LOP3.LUT R6, R6, 0x40, RZ, 0x3c, !PT ;  /* 0x0000004006067812 */ /* 0x000fe200078e3cff */
[----:B------:R-:W5:Y:S01]  /*f160*/  LDL.LU R12, [R1+0x1214] ;  /* 0x00121400010c7983 */ /* 0x000f620000300800 */
[C---:B------:R-:W-:Y:S02]  /*f170*/  LOP3.LUT R6, R3.reuse, 0x20, RZ, 0x3c, !PT ;  /* 0x0000002003067812 */ /* 0x040fe400078e3cff */
[C---:B------:R-:W-:Y:S01]  /*f180*/  LOP3.LUT R6, R3.reuse, 0x40, RZ, 0x3c, !PT ;  /* 0x0000004003067812 */ /* 0x040fe200078e3cff */
[----:B------:R-:W5:Y:S01]  /*f190*/  LDL.LU R7, [R1+0x1210] ;  /* 0x0012100001077983 */ /* 0x000f620000300800 */
[----:B------:R-:W-:-:S04]  /*f1a0*/  LOP3.LUT R3, R3, 0x60, RZ, 0x3c, !PT ;  /* 0x0000006003037812 */ /* 0x000fc800078e3cff */
[----:B------:R-:W5:Y:S01]  /*f1b0*/  LDL.LU R6, [R1+0x120c] ;  /* 0x00120c0001067983 */ /* 0x000f620000300800 */
[----:B0-----:R-:W-:-:S04]  /*f1c0*/  LOP3.LUT R4, R4, 0x10, R0, 0x78, !PT ;  /* 0x0000001004047812 */ /* 0x001fc800078e7800 */
[C---:B------:R-:W-:Y:S02]  /*f1d0*/  LOP3.LUT R3, R4.reuse, 0x20, RZ, 0x3c, !PT ;  /* 0x0000002004037812 */ /* 0x040fe400078e3cff */
[----:B------:R-:W-:-:S06]  /*f1e0*/  LOP3.LUT R3, R4, 0x40, RZ, 0x3c, !PT ;  /* 0x0000004004037812 */ /* 0x000fcc00078e3cff */
[----:B------:R-:W5:Y:S01]  /*f1f0*/  LDL.LU R3, [R1+0x1208] ;  /* 0x0012080001037983 */ /* 0x000f620000300800 */
[----:B------:R-:W-:Y:S02]  /*f200*/  LOP3.LUT R4, R4, 0x60, RZ, 0x3c, !PT ;  /* 0x0000006004047812 */ /* 0x000fe400078e3cff */
[----:B---3--:R-:W-:-:S03]  /*f210*/  LOP3.LUT R5, R5, 0x40, RZ, 0x3c, !PT ;  /* 0x0000004005057812 */ /* 0x008fc600078e3cff */
[----:B----4-:R-:W-:-:S05]  /*f220*/  IMAD.WIDE R4, R2, 0x2, R10 ;  /* 0x0000000202047825 */ /* 0x010fca00078e020a */
[----:B------:R2:W-:Y:S02]  /*f230*/  STL.64 [R1+0x11e0], R4 ;  /* 0x0011e00401007387 */ /* 0x0005e40000100a00 */
[----:B--2---:R-:W-:-:S05]  /*f240*/  IMAD.WIDE R4, R2, 0x2, R8 ;  /* 0x0000000202047825 */ /* 0x004fca00078e0208 */
[----:B------:R5:W-:Y:S02]  /*f250*/  STL.64 [R1+0x11d8], R4 ;  /* 0x0011d80401007387 */ /* 0x000be40000100a00 */
[----:B-----5:R-:W-:-:S05]  /*f260*/  IMAD.WIDE R4, R3, 0x2, R10 ;  /* 0x0000000203047825 */ /* 0x020fca00078e020a */
[----:B------:R0:W-:Y:S04]  /*f270*/  STL.64 [R1+0x11d0], R4 ;  /* 0x0011d00401007387 */ /* 0x0001e80000100a00 */
[----:B0-----:R-:W2:Y:S01]  /*f280*/  LDL.LU.64 R4, [R1+0x1200] ;  /* 0x0012000001047983 */ /* 0x001ea20000300a00 */
[C---:B------:R-:W-:Y:S02]  /*f290*/  IMAD R13, R2.reuse, 0xc, RZ ;  /* 0x0000000c020d7824 */ /* 0x040fe400078e02ff */
[C---:B------:R-:W-:Y:S02]  /*f2a0*/  IMAD R14, R2.reuse, 0xd, RZ ;  /* 0x0000000d020e7824 */ /* 0x040fe400078e02ff */
[C---:B------:R-:W-:Y:S02]  /*f2b0*/  IMAD R15, R2.reuse, 0xe, RZ ;  /* 0x0000000e020f7824 */ /* 0x040fe400078e02ff */
[----:B------:R-:W-:-:S02]  /*f2c0*/  IMAD R16, R2, 0xf, RZ ;  /* 0x0000000f02107824 */ /* 0x000fc400078e02ff */
[C---:B------:R-:W-:Y:S02]  /*f2d0*/  IMAD.SHL.U32 R17, R2.reuse, 0x10, RZ ;  /* 0x0000001002117824 */ /* 0x040fe400078e00ff */
[C---:B------:R-:W-:Y:S02]  /*f2e0*/  IMAD R18, R2.reuse, 0x11, RZ ;  /* 0x0000001102127824 */ /* 0x040fe400078e02ff */
[C---:B------:R-:W-:Y:S02]  /*f2f0*/  IMAD R19, R2.reuse, 0x12, RZ ;  /* 0x0000001202137824 */ /* 0x040fe400078e02ff */
[C---:B------:R-:W-:Y:S02]  /*f300*/  IMAD R20, R2.reuse, 0x13, RZ ;  /* 0x0000001302147824 */ /* 0x040fe400078e02ff */
[C---:B------:R-:W-:Y:S02]  /*f310*/  IMAD R21, R2.reuse, 0x14, RZ ;  /* 0x0000001402157824 */ /* 0x040fe400078e02ff */
[----:B------:R-:W-:-:S02]  /*f320*/  IMAD R22, R2, 0x15, RZ ;  /* 0x0000001502167824 */ /* 0x000fc400078e02ff */
[C---:B------:R-:W-:Y:S02]  /*f330*/  IMAD R23, R2.reuse, 0x16, RZ ;  /* 0x0000001602177824 */ /* 0x040fe400078e02ff */
[C---:B------:R-:W-:Y:S02]  /*f340*/  IMAD R24, R2.reuse, 0x17, RZ ;  /* 0x0000001702187824 */ /* 0x040fe400078e02ff */
[C---:B------:R-:W-:Y:S02]  /*f350*/  IMAD R25, R2.reuse, 0x18, RZ ;  /* 0x0000001802197824 */ /* 0x040fe400078e02ff */
[C---:B------:R-:W-:Y:S02]  /*f360*/  IMAD R26, R2.reuse, 0x19, RZ ;  /* 0x00000019021a7824 */ /* 0x040fe400078e02ff */
[C---:B------:R-:W-:Y:S02]  /*f370*/  IMAD R27, R2.reuse, 0x1a, RZ ;  /* 0x0000001a021b7824 */ /* 0x040fe400078e02ff */
[----:B------:R-:W-:-:S02]  /*f380*/  IMAD R28, R2, 0x1b, RZ ;  /* 0x0000001b021c7824 */ /* 0x000fc400078e02ff */
[----:B------:R-:W-:Y:S02]  /*f390*/  IMAD R29, R2, 0x1c, RZ ;  /* 0x0000001c021d7824 */ /* 0x000fe400078e02ff */
[----:B------:R-:W-:-:S05]  /*f3a0*/  IMAD.WIDE R2, R3, 0x2, R8 ;  /* 0x0000000203027825 */ /* 0x000fca00078e0208 */
[----:B------:R2:W-:Y:S02]  /*f3b0*/  STL.64 [R1+0x11c8], R2 ;  /* 0x0011c80201007387 */ /* 0x0005e40000100a00 */
[----:B--2---:R-:W-:-:S05]  /*f3c0*/  IMAD.WIDE R2, R4, 0x2, R10 ;  /* 0x0000000204027825 */ /* 0x004fca00078e020a */
[----:B------:R0:W-:Y:S02]  /*f3d0*/  STL.64 [R1+0x11c0], R2 ;  /* 0x0011c00201007387 */ /* 0x0001e40000100a00 */
[----:B0-----:R-:W-:-:S05]  /*f3e0*/  IMAD.WIDE R2, R4, 0x2, R8 ;  /* 0x0000000204027825 */ /* 0x001fca00078e0208 */
[----:B------:R0:W-:Y:S02]  /*f3f0*/  STL.64 [R1+0x11b8], R2 ;  /* 0x0011b80201007387 */ /* 0x0001e40000100a00 */
[----:B0-----:R-:W-:-:S05]  /*f400*/  IMAD.WIDE R2, R5, 0x2, R10 ;  /* 0x0000000205027825 */ /* 0x001fca00078e020a */
[----:B------:R0:W-:Y:S02]  /*f410*/  STL.64 [R1+0x11b0], R2 ;  /* 0x0011b00201007387 */ /* 0x0001e40000100a00 */
[----:B0-----:R-:W-:Y:S02]  /*f420*/  IMAD.WIDE R2, R5, 0x2, R8 ;  /* 0x0000000205027825 */ /* 0x001fe400078e0208 */
[----:B------:R-:W2:Y:S04]  /*f430*/  LDL.LU.64 R8, [R1+0x11f8] ;  /* 0x0011f80001087983 */ /* 0x000ea80000300a00 */
[----:B------:R-:W3:Y:S04]  /*f440*/  LDL.64 R4, [R1+0x6d0] ;  /* 0x0006d00001047983 */ /* 0x000ee80000100a00 */
[----:B------:R0:W-:Y:S02]  /*f450*/  STL.64 [R1+0x11a8], R2 ;  /* 0x0011a80201007387 */ /* 0x0001e40000100a00 */
[----:B0-----:R-:W-:-:S05]  /*f460*/  IMAD.WIDE R2, R6, 0x2, R10 ;  /* 0x0000000206027825 */ /* 0x001fca00078e020a */
[----:B------:R3:W-:Y:S02]  /*f470*/  STL.64 [R1+0x11a0], R2 ;  /* 0x0011a00201007387 */ /* 0x0007e40000100a00 */
[----:B---3--:R-:W-:-:S05]  /*f480*/  IMAD.WIDE R2, R6, 0x2, R4 ;  /* 0x0000000206027825 */ /* 0x008fca00078e0204 */
[----:B------:R0:W-:Y:S02]  /*f490*/  STL.64 [R1+0x1198], R2 ;  /* 0x0011980201007387 */ /* 0x0001e40000100a00 */
[C---:B0-----:R-:W-:Y:S02]  /*f4a0*/  IMAD.WIDE R2, R7.reuse, 0x2, R10 ;  /* 0x0000000207027825 */ /* 0x041fe400078e020a */
[----:B------:R-:W3:Y:S04]  /*f4b0*/  LDL.LU.64 R10, [R1+0x11f0] ;  /* 0x0011f000010a7983 */ /* 0x000ee80000300a00 */
[----:B------:R0:W-:Y:S02]  /*f4c0*/  STL.64 [R1+0x1190], R2 ;  /* 0x0011900201007387 */ /* 0x0001e40000100a00 */
[----:B0-----:R-:W-:-:S02]  /*f4d0*/  IMAD.WIDE R2, R7, 0x2, R4 ;  /* 0x0000000207027825 */ /* 0x001fc400078e0204 */
[----:B------:R-:W2:Y:S04]  /*f4e0*/  LDL.64 R6, [R1+0x6d8] ;  /* 0x0006d80001067983 */ /* 0x000ea80000100a00 */
[----:B------:R2:W-:Y:S02]  /*f4f0*/  STL.64 [R1+0x1188], R2 ;  /* 0x0011880201007387 */ /* 0x0005e40000100a00 */
[----:B--2---:R-:W-:-:S05]  /*f500*/  IMAD.WIDE R2, R8, 0x2, R6 ;  /* 0x0000000208027825 */ /* 0x004fca00078e0206 */
[----:B------:R0:W-:Y:S02]  /*f510*/  STL.64 [R1+0x1180], R2 ;  /* 0x0011800201007387 */ /* 0x0001e40000100a00 */
[----:B0-----:R-:W-:-:S05]  /*f520*/  IMAD.WIDE R2, R8, 0x2, R4 ;  /* 0x0000000208027825 */ /* 0x001fca00078e0204 */
[----:B------:R0:W-:Y:S02]  /*f530*/  STL.64 [R1+0x1178], R2 ;  /* 0x0011780201007387 */ /* 0x0001e40000100a00 */
[----:B0-----:R-:W-:-:S05]  /*f540*/  IMAD.WIDE R2, R9, 0x2, R6 ;  /* 0x0000000209027825 */ /* 0x001fca00078e0206 */
[----:B------:R0:W-:Y:S02]  /*f550*/  STL.64 [R1+0x1170], R2 ;  /* 0x0011700201007387 */ /* 0x0001e40000100a00 */
[----:B0-----:R-:W-:-:S04]  /*f560*/  IMAD.WIDE R2, R9, 0x2, R4 ;  /* 0x0000000209027825 */ /* 0x001fc800078e0204 */
[C---:B---3--:R-:W-:Y:S01]  /*f570*/  IMAD.WIDE R8, R10.reuse, 0x2, R6 ;  /* 0x000000020a087825 */ /* 0x048fe200078e0206 */
[----:B------:R0:W-:Y:S04]  /*f580*/  STL.64 [R1+0x1168], R2 ;  /* 0x0011680201007387 */ /* 0x0001e80000100a00 */
[----:B------:R1:W-:Y:S01]  /*f590*/  STL.64 [R1+0x1160], R8 ;  /* 0x0011600801007387 */ /* 0x0003e20000100a00 */
[----:B0-----:R-:W-:-:S04]  /*f5a0*/  IMAD.WIDE R2, R10, 0x2, R4 ;  /* 0x000000020a027825 */ /* 0x001fc800078e0204 */
[C---:B-1----:R-:W-:Y:S01]  /*f5b0*/  IMAD.WIDE R8, R11.reuse, 0x2, R6 ;  /* 0x000000020b087825 */ /* 0x042fe200078e0206 */
[----:B------:R0:W-:Y:S04]  /*f5c0*/  STL.64 [R1+0x1158], R2 ;  /* 0x0011580201007387 */ /* 0x0001e80000100a00 */
[----:B------:R1:W-:Y:S01]  /*f5d0*/  STL.64 [R1+0x1150], R8 ;  /* 0x0011500801007387 */ /* 0x0003e20000100a00 */
[----:B0-----:R-:W-:-:S04]  /*f5e0*/  IMAD.WIDE R2, R11, 0x2, R4 ;  /* 0x000000020b027825 */ /* 0x001fc800078e0204 */
[C---:B------:R-:W-:Y:S01]  /*f5f0*/  IMAD.WIDE R10, R12.reuse, 0x2, R6 ;  /* 0x000000020c0a7825 */ /* 0x040fe200078e0206 */
[----:B------:R0:W-:Y:S03]  /*f600*/  STL.64 [R1+0x1148], R2 ;  /* 0x0011480201007387 */ /* 0x0001e60000100a00 */
[----:B-1----:R-:W-:Y:S01]  /*f610*/  IMAD.WIDE R8, R12, 0x2, R4 ;  /* 0x000000020c087825 */ /* 0x002fe200078e0204 */
[----:B------:R1:W-:Y:S04]  /*f620*/  STL.64 [R1+0x1140], R10 ;  /* 0x0011400a01007387 */ /* 0x0003e80000100a00 */
[----:B------:R2:W-:Y:S01]  /*f630*/  STL.64 [R1+0x1138], R8 ;  /* 0x0011380801007387 */ /* 0x0005e20000100a00 */
[----:B0-----:R-:W-:-:S04]  /*f640*/  IMAD.WIDE R2, R13, 0x2, R6 ;  /* 0x000000020d027825 */ /* 0x001fc800078e0206 */
[----:B-1----:R-:W-:Y:S01]  /*f650*/  IMAD.WIDE R10, R13, 0x2, R4 ;  /* 0x000000020d0a7825 */ /* 0x002fe200078e0204 */
[----:B------:R0:W-:Y:S03]  /*f660*/  STL.64 [R1+0x1130], R2 ;  /* 0x0011300201007387 */ /* 0x0001e60000100a00 */
[C---:B--2---:R-:W-:Y:S01]  /*f670*/  IMAD.WIDE R8, R14.reuse, 0x2, R6 ;  /* 0x000000020e087825 */ /* 0x044fe200078e0206 */
[----:B------:R1:W-:Y:S04]  /*f680*/  STL.64 [R1+0x1128], R10 ;  /* 0x0011280a01007387 */ /* 0x0003e80000100a00 */
[----:B------:R2:W-:Y:S01]  /*f690*/  STL.64 [R1+0x1120], R8 ;  /* 0x0011200801007387 */ /* 0x0005e20000100a00 */
[----:B0-----:R-:W-:-:S04]  /*f6a0*/  IMAD.WIDE R2, R14, 0x2, R4 ;  /* 0x000000020e027825 */ /* 0x001fc800078e0204 */
[C---:B-1----:R-:W-:Y:S01]  /*f6b0*/  IMAD.WIDE R10, R15.reuse, 0x2, R6 ;  /* 0x000000020f0a7825 */ /* 0x042fe200078e0206 */
[----:B------:R0:W-:Y:S03]  /*f6c0*/  STL.64 [R1+0x1118], R2 ;  /* 0x0011180201007387 */ /* 0x0001e60000100a00 */
[----:B--2---:R-:W-:Y:S01]  /*f6d0*/  IMAD.WIDE R8, R15, 0x2, R4 ;  /* 0x000000020f087825 */ /* 0x004fe200078e0204 */
        /* <DEDUP_REMOVED lines=53> */
[----:B--2---:R-:W-:Y:S01]  /*fa30*/  IMAD.WIDE R8, R29, 0x2, R6 ;  /* 0x000000021d087825 */ /* 0x004fe200078e0206 */
[----:B------:R-:W-:Y:S04]  /*fa40*/  STL.64 [R1+0x1038], R10 ;  /* 0x0010380a01007387 */ /* 0x000fe80000100a00 */
[----:B------:R1:W-:Y:S01]  /*fa50*/  STL.64 [R1+0x1030], R8 ;  /* 0x0010300801007387 */ /* 0x0003e20000100a00 */
[----:B0-----:R-:W-:-:S02]  /*fa60*/  IMAD.MOV.U32 R2, RZ, RZ, c[0x0][0x1a4] ;  /* 0x00006900ff027624 */ /* 0x001fc400078e00ff */
[----:B------:R-:W-:Y:S02]  /*fa70*/  IMAD.MOV.U32 R3, RZ, RZ, c[0x0][0x1a4] ;  /* 0x00006900ff037624 */ /* 0x000fe400078e00ff */
[----:B------:R-:W-:Y:S02]  /*fa80*/  IMAD R2, R2, 0x1d, RZ ;  /* 0x0000001d02027824 */ /* 0x000fe400078e02ff */
[----:B------:R-:W-:Y:S02]  /*fa90*/  IMAD R3, R3, 0x1e, RZ ;  /* 0x0000001e03037824 */ /* 0x000fe400078e02ff */
[----:B-1----:R-:W-:-:S04]  /*faa0*/  IMAD.WIDE R8, R29, 0x2, R4 ;  /* 0x000000021d087825 */ /* 0x002fc800078e0204 */
[C---:B------:R-:W-:Y:S01]  /*fab0*/  IMAD.WIDE R12, R2.reuse, 0x2, R6 ;  /* 0x00000002020c7825 */ /* 0x040fe200078e0206 */
[----:B------:R0:W-:Y:S03]  /*fac0*/  STL.64 [R1+0x1028], R8 ;  /* 0x0010280801007387 */ /* 0x0001e60000100a00 */
[----:B------:R-:W-:Y:S01]  /*fad0*/  IMAD.WIDE R10, R2, 0x2, R4 ;  /* 0x00000002020a7825 */ /* 0x000fe200078e0204 */
[----:B------:R-:W-:Y:S01]  /*fae0*/  MOV R2, c[0x0][0x1a4] ;  /* 0x0000690000027a02 */ /* 0x000fe20000000f00 */
[----:B------:R1:W-:Y:S02]  /*faf0*/  STL.64 [R1+0x1020], R12 ;  /* 0x0010200c01007387 */ /* 0x0003e40000100a00 */
[----:B0-----:R-:W-:Y:S02]  /*fb00*/  IMAD.WIDE R8, R3, 0x2, R6 ;  /* 0x0000000203087825 */ /* 0x001fe400078e0206 */
[----:B------:R-:W-:Y:S02]  /*fb10*/  STL.64 [R1+0x1018], R10 ;  /* 0x0010180a01007387 */ /* 0x000fe40000100a00 */
[----:B------:R-:W-:-:S02]  /*fb20*/  IMAD R2, R2, 0x1f, RZ ;  /* 0x0000001f02027824 */ /* 0x000fc400078e02ff */
[----:B------:R0:W-:Y:S02]  /*fb30*/  STL.64 [R1+0x1010], R8 ;  /* 0x0010100801007387 */ /* 0x0001e40000100a00 */
[----:B------:R-:W-:-:S04]  /*fb40*/  IMAD.WIDE R14, R2, 0x2, R6 ;  /* 0x00000002020e7825 */ /* 0x000fc800078e0206 */
[----:B-1----:R-:W-:Y:S01]  /*fb50*/  IMAD.WIDE R12, R2, 0x2, R4 ;  /* 0x00000002020c7825 */ /* 0x002fe200078e0204 */
[----:B------:R-:W-:-:S03]  /*fb60*/  MOV R2, c[0x0][0x1a4] ;  /* 0x0000690000027a02 */ /* 0x000fc60000000f00 */
[----:B0-----:R-:W-:Y:S02]  /*fb70*/  IMAD.MOV.U32 R8, RZ, RZ, c[0x0][0x1a4] ;  /* 0x00006900ff087624 */ /* 0x001fe400078e00ff */
[----:B------:R-:W-:-:S04]  /*fb80*/  IMAD.WIDE R10, R3, 0x2, R4 ;  /* 0x00000002030a7825 */ /* 0x000fc800078e0204 */
[----:B------:R-:W-:Y:S01]  /*fb90*/  IMAD.SHL.U32 R8, R8, 0x20, RZ ;  /* 0x0000002008087824 */ /* 0x000fe200078e00ff */
[----:B------:R0:W-:Y:S01]  /*fba0*/  STL.64 [R1+0x1008], R10 ;  /* 0x0010080a01007387 */ /* 0x0001e20000100a00 */
[----:B------:R-:W-:Y:S02]  /*fbb0*/  IMAD.MOV.U32 R3, RZ, RZ, c[0x0][0x1a4] ;  /* 0x00006900ff037624 */ /* 0x000fe400078e00ff */
[----:B------:R-:W-:Y:S01]  /*fbc0*/  IMAD R2, R2, 0x21, RZ ;  /* 0x0000002102027824 */ /* 0x000fe200078e02ff */
[----:B------:R-:W-:Y:S01]  /*fbd0*/  STL.64 [R1+0x1000], R14 ;  /* 0x0010000e01007387 */ /* 0x000fe20000100a00 */
[----:B------:R-:W-:-:S03]  /*fbe0*/  IMAD R3, R3, 0x22, RZ ;  /* 0x0000002203037824 */ /* 0x000fc600078e02ff */
[----:B------:R1:W-:Y:S01]  /*fbf0*/  STL.64 [R1+0xff8], R12 ;  /* 0x000ff80c01007387 */ /* 0x0003e20000100a00 */
[----:B0-----:R-:W-:-:S04]  /*fc00*/  IMAD.WIDE R10, R8, 0x2, R6 ;  /* 0x00000002080a7825 */ /* 0x001fc800078e0206 */
[----:B------:R-:W-:Y:S01]  /*fc10*/  IMAD.WIDE R8, R8, 0x2, R4 ;  /* 0x0000000208087825 */ /* 0x000fe200078e0204 */
[----:B------:R0:W-:Y:S03]  /*fc20*/  STL.64 [R1+0xff0], R10 ;  /* 0x000ff00a01007387 */ /* 0x0001e60000100a00 */
[C---:B-1----:R-:W-:Y:S01]  /*fc30*/  IMAD.WIDE R12, R2.reuse, 0x2, R6 ;  /* 0x00000002020c7825 */ /* 0x042fe200078e0206 */
[----:B------:R1:W-:Y:S04]  /*fc40*/  STL.64 [R1+0xfe8], R8 ;  /* 0x000fe80801007387 */ /* 0x0003e80000100a00 */
[----:B------:R-:W-:Y:S01]  /*fc50*/  STL.64 [R1+0xfe0], R12 ;  /* 0x000fe00c01007387 */ /* 0x000fe20000100a00 */
[----:B0-----:R-:W-:-:S04]  /*fc60*/  IMAD.WIDE R10, R2, 0x2, R4 ;  /* 0x00000002020a7825 */ /* 0x001fc800078e0204 */
[C---:B-1----:R-:W-:Y:S01]  /*fc70*/  IMAD.WIDE R8, R3.reuse, 0x2, R6 ;  /* 0x0000000203087825 */ /* 0x042fe200078e0206 */
[----:B------:R0:W-:Y:S03]  /*fc80*/  STL.64 [R1+0xfd8], R10 ;  /* 0x000fd80a01007387 */ /* 0x0001e60000100a00 */
[----:B------:R-:W-:Y:S01]  /*fc90*/  IMAD.MOV.U32 R2, RZ, RZ, c[0x0][0x1a4] ;  /* 0x00006900ff027624 */ /* 0x000fe200078e00ff */
[----:B------:R1:W-:Y:S03]  /*fca0*/  STL.64 [R1+0xfd0], R8 ;  /* 0x000fd00801007387 */ /* 0x0003e60000100a00 */
[----:B------:R-:W-:Y:S02]  /*fcb0*/  IMAD R2, R2, 0x23, RZ ;  /* 0x0000002302027824 */ /* 0x000fe400078e02ff */
[----:B0-----:R-:W-:Y:S01]  /*fcc0*/  IMAD.WIDE R10, R3, 0x2, R4 ;  /* 0x00000002030a7825 */ /* 0x001fe200078e0204 */
[----:B-1----:R-:W-:-:S03]  /*fcd0*/  MOV R8, c[0x0][0x1a4] ;  /* 0x0000690000087a02 */ /* 0x002fc60000000f00 */
[----:B------:R-:W-:Y:S01]  /*fce0*/  IMAD.WIDE R14, R2, 0x2, R6 ;  /* 0x00000002020e7825 */ /* 0x000fe200078e0206 */
[----:B------:R0:W-:Y:S03]  /*fcf0*/  STL.64 [R1+0xfc8], R10 ;  /* 0x000fc80a01007387 */ /* 0x0001e60000100a00 */
[----:B------:R-:W-:Y:S02]  /*fd00*/  IMAD R8, R8, 0x24, RZ ;  /* 0x0000002408087824 */ /* 0x000fe400078e02ff */
[----:B------:R-:W-:-:S04]  /*fd10*/  IMAD.WIDE R12, R2, 0x2, R4 ;  /* 0x00000002020c7825 */ /* 0x000fc800078e0204 */
[----:B------:R-:W-:Y:S02]  /*fd20*/  IMAD.MOV.U32 R2, RZ, RZ, c[0x0][0x1a4] ;  /* 0x00006900ff027624 */ /* 0x000fe400078e00ff */
[----:B------:R-:W-:Y:S02]  /*fd30*/  IMAD.MOV.U32 R3, RZ, RZ, c[0x0][0x1a4] ;  /* 0x00006900ff037624 */ /* 0x000fe400078e00ff */
[----:B0-----:R-:W-:Y:S01]  /*fd40*/  IMAD.WIDE R10, R8, 0x2, R6 ;  /* 0x00000002080a7825 */ /* 0x001fe200078e0206 */
[----:B------:R-:W-:Y:S03]  /*fd50*/  STL.64 [R1+0xfc0], R14 ;  /* 0x000fc00e01007387 */ /* 0x000fe60000100a00 */
[----:B------:R-:W-:Y:S02]  /*fd60*/  IMAD R2, R2, 0x25, RZ ;  /* 0x0000002502027824 */ /* 0x000fe400078e02ff */
[----:B------:R-:W-:Y:S01]  /*fd70*/  IMAD.WIDE R8, R8, 0x2, R4 ;  /* 0x0000000208087825 */ /* 0x000fe200078e0204 */
[----:B------:R0:W-:Y:S03]  /*fd80*/  STL.64 [R1+0xfb8], R12 ;  /* 0x000fb80c01007387 */ /* 0x0001e60000100a00 */
[----:B------:R-:W-:Y:S01]  /*fd90*/  IMAD R3, R3, 0x26, RZ ;  /* 0x0000002603037824 */ /* 0x000fe200078e02ff */
[----:B------:R1:W-:Y:S04]  /*fda0*/  STL.64 [R1+0xfb0], R10 ;  /* 0x000fb00a01007387 */ /* 0x0003e80000100a00 */
[----:B------:R2:W-:Y:S01]  /*fdb0*/  STL.64 [R1+0xfa8], R8 ;  /* 0x000fa80801007387 */ /* 0x0005e20000100a00 */
[----:B0-----:R-:W-:-:S04]  /*fdc0*/  IMAD.WIDE R12, R2, 0x2, R6 ;  /* 0x00000002020c7825 */ /* 0x001fc800078e0206 */
[----:B-1----:R-:W-:Y:S01]  /*fdd0*/  IMAD.WIDE R10, R2, 0x2, R4 ;  /* 0x00000002020a7825 */ /* 0x002fe200078e0204 */
[----:B------:R-:W-:-:S03]  /*fde0*/  MOV R2, c[0x0][0x1a4] ;  /* 0x0000690000027a02 */ /* 0x000fc60000000f00 */
[----:B--2---:R-:W-:Y:S01]  /*fdf0*/  IMAD.WIDE R8, R3, 0x2, R6 ;  /* 0x0000000203087825 */ /* 0x004fe200078e0206 */
[----:B------:R0:W-:Y:S04]  /*fe00*/  STL.64 [R1+0xfa0], R12 ;  /* 0x000fa00c01007387 */ /* 0x0001e80000100a00 */
[----:B------:R1:W-:Y:S01]  /*fe10*/  STL.64 [R1+0xf98], R10 ;  /* 0x000f980a01007387 */ /* 0x0003e20000100a00 */
[----:B------:R-:W-:-:S03]  /*fe20*/  IMAD R2, R2, 0x27, RZ ;  /* 0x0000002702027824 */ /* 0x000fc600078e02ff */
[----:B------:R2:W-:Y:S01]  /*fe30*/  STL.64 [R1+0xf90], R8 ;  /* 0x000f900801007387 */ /* 0x0005e20000100a00 */
[----:B------:R-:W-:-:S04]  /*fe40*/  IMAD.WIDE R14, R2, 0x2, R6 ;  /* 0x00000002020e7825 */ /* 0x000fc800078e0206 */
[----:B0-----:R-:W-:-:S04]  /*fe50*/  IMAD.WIDE R12, R2, 0x2, R4 ;  /* 0x00000002020c7825 */ /* 0x001fc800078e0204 */
[----:B-1----:R-:W-:-:S04]  /*fe60*/  IMAD.WIDE R10, R3, 0x2, R4 ;  /* 0x00000002030a7825 */ /* 0x002fc800078e0204 */
[----:B--2---:R-:W-:Y:S01]  /*fe70*/  IMAD.MOV.U32 R8, RZ, RZ, c[0x0][0x1a4] ;  /* 0x00006900ff087624 */ /* 0x004fe200078e00ff */
[----:B------:R-:W-:Y:S01]  /*fe80*/  MOV R3, c[0x0][0x1a4] ;  /* 0x0000690000037a02 */ /* 0x000fe20000000f00 */
[----:B------:R-:W-:Y:S02]  /*fe90*/  IMAD.MOV.U32 R2, RZ, RZ, c[0x0][0x1a4] ;  /* 0x00006900ff027624 */ /* 0x000fe400078e00ff */
[----:B------:R-:W-:Y:S01]  /*fea0*/  IMAD R8, R8, 0x28, RZ ;  /* 0x0000002808087824 */ /* 0x000fe200078e02ff */
[----:B------:R0:W-:Y:S01]  /*feb0*/  STL.64 [R1+0xf88], R10 ;  /* 0x000f880a01007387 */ /* 0x0001e20000100a00 */
[----:B------:R-:W-:Y:S02]  /*fec0*/  IMAD R2, R2, 0x29, RZ ;  /* 0x0000002902027824 */ /* 0x000fe400078e02ff */
[----:B------:R-:W-:Y:S01]  /*fed0*/  IMAD R3, R3, 0x2a, RZ ;  /* 0x0000002a03037824 */ /* 0x000fe200078e02ff */
[----:B------:R-:W-:Y:S04]  /*fee0*/  STL.64 [R1+0xf80], R14 ;  /* 0x000f800e01007387 */ /* 0x000fe80000100a00 */
        /* <DEDUP_REMOVED lines=8> */
[----:B-1----:R-:W-:Y:S01]  /*ff70*/  IMAD.WIDE R8, R3, 0x2, R6 ;  /* 0x0000000203087825 */ /* 0x002fe200078e0206 */
[----:B------:R-:W-:Y:S03]  /*ff80*/  STL.64 [R1+0xf58], R10 ;  /* 0x000f580a01007387 */ /* 0x000fe60000100a00 */
[----:B------:R-:W-:Y:S01]  /*ff90*/  IMAD.MOV.U32 R2, RZ, RZ, c[0x0][0x1a4] ;  /* 0x00006900ff027624 */ /* 0x000fe200078e00ff */
[----:B------:R0:W-:Y:S03]  /*ffa0*/  STL.64 [R1+0xf50], R8 ;  /* 0x000f500801007387 */ /* 0x0001e60000100a00 */
[----:B------:R-:W-:-:S04]  /*ffb0*/  IMAD R2, R2, 0x2b, RZ ;  /* 0x0000002b02027824 */ /* 0x000fc800078e02ff */
[----:B------:R-:W-:-:S04]  /*ffc0*/  IMAD.WIDE R14, R2, 0x2, R6 ;  /* 0x00000002020e7825 */ /* 0x000fc800078e0206 */
[----:B0-----:R-:W-:Y:S02]  /*ffd0*/  IMAD.MOV.U32 R8, RZ, RZ, c[0x0][0x1a4] ;  /* 0x00006900ff087624 */ /* 0x001fe400078e00ff */
[----:B------:R-:W-:-:S04]  /*ffe0*/  IMAD.WIDE R10, R3, 0x2, R4 ;  /* 0x00000002030a7825 */ /* 0x000fc800078e0204 */
[----:B------:R-:W-:Y:S01]  /*fff0*/  IMAD.WIDE R12, R2, 0x2, R4 ;  /* 0x00000002020c7825 */ /* 0x000fe200078e0204 */
[----:B------:R-:W-:-:S03]  /*10000*/  MOV R2, c[0x0][0x1a4] ;  /* 0x0000690000027a02 */ /* 0x000fc60000000f00 */
[----:B------:R-:W-:Y:S01]  /*10010*/  IMAD R8, R8, 0x2c, RZ ;  /* 0x0000002c08087824 */ /* 0x000fe200078e02ff */
        /* <DEDUP_REMOVED lines=86> */
[----:B------:R-:W-:Y:S03]  /*10580*/  STL.64 [R1+0xe58], R10 ;  /* 0x000e580a01007387 */ /* 0x000fe60000100a00 */
[----:B------:R-:W-:Y:S01]  /*10590*/  IMAD.MOV.U32 R2, RZ, RZ, c[0x0][0x1a4] ;  /* 0x00006900ff027624 */ /* 0x000fe200078e00ff */
[----:B------:R0:W-:Y:S03]  /*105a0*/  STL.64 [R1+0xe50], R8 ;  /* 0x000e500801007387 */ /* 0x0001e60000100a00 */
[----:B------:R-:W-:Y:S02]  /*105b0*/  IMAD R2, R2, 0x3b, RZ ;  /* 0x0000003b02027824 */ /* 0x000fe400078e02ff */
[----:B------:R-:W-:Y:S01]  /*105c0*/  IMAD.WIDE R14, R3, 0x2, R4 ;  /* 0x00000002030e7825 */ /* 0x000fe200078e0204 */
[----:B0-----:R-:W-:-:S03]  /*105d0*/  MOV R8, c[0x0][0x1a4] ;  /* 0x0000690000087a02 */ /* 0x001fc60000000f00 */
[----:B------:R-:W-:-:S04]  /*105e0*/  IMAD.WIDE R12, R2, 0x2, R6 ;  /* 0x00000002020c7825 */ /* 0x000fc800078e0206 */
[----:B------:R-:W-:Y:S02]  /*105f0*/  IMAD R8, R8, 0x3c, RZ ;  /* 0x0000003c08087824 */ /* 0x000fe400078e02ff */
[----:B------:R-:W-:Y:S01]  /*10600*/  IMAD.WIDE R10, R2, 0x2, R4 ;  /* 0x00000002020a7825 */ /* 0x000fe200078e0204 */
[----:B------:R-:W-:Y:S03]  /*10610*/  STL.64 [R1+0xe48], R14 ;  /* 0x000e480e01007387 */ /* 0x000fe60000100a00 */
[C---:B------:R-:W-:Y:S01]  /*10620*/  IMAD.WIDE R2, R8.reuse, 0x2, R6 ;  /* 0x0000000208027825 */ /* 0x040fe200078e0206 */
[----:B------:R0:W-:Y:S04]  /*10630*/  STL.64 [R1+0xe40], R12 ;  /* 0x000e400c01007387 */ /* 0x0001e80000100a00 */
[----:B------:R-:W-:Y:S04]  /*10640*/  STL.64 [R1+0xe38], R10 ;  /* 0x000e380a01007387 */ /* 0x000fe80000100a00 */
[----:B------:R1:W-:Y:S01]  /*10650*/  STL.64 [R1+0xe30], R2 ;  /* 0x000e300201007387 */ /* 0x0003e20000100a00 */
[----:B0-----:R-:W-:Y:S01]  /*10660*/  IMAD.WIDE R12, R8, 0x2, R4 ;  /* 0x00000002080c7825 */ /* 0x001fe200078e0204 */
[----:B-1----:R-:W-:-:S04]  /*10670*/  LOP3.LUT R2, R0, 0x7, RZ, 0xc0, !PT ;  /* 0x0000000700027812 */ /* 0x002fc800078ec0ff */
[----:B------:R-:W-:Y:S02]  /*10680*/  SHF.L.U32 R8, R2, 0x4, RZ ;  /* 0x0000000402087819 */ /* 0x000fe400000006ff */
[----:B------:R-:W0:Y:S01]  /*10690*/  S2R R2, SR_TID.X ;  /* 0x0000000000027919 */ /* 0x000e220000002100 */
[----:B------:R-:W-:Y:S01]  /*106a0*/  IMAD.MOV.U32 R9, RZ, RZ, c[0x0][0x1a4] ;  /* 0x00006900ff097624 */ /* 0x000fe200078e00ff */
[----:B------:R-:W-:-:S03]  /*106b0*/  LOP3.LUT R0, R0, 0xe0, RZ, 0xc0, !PT ;  /* 0x000000e000007812 */ /* 0x000fc600078ec0ff */
[----:B------:R-:W-:Y:S01]  /*106c0*/  IMAD R9, R9, 0x3d, RZ ;  /* 0x0000003d09097824 */ /* 0x000fe200078e02ff */
[----:B------:R1:W-:Y:S01]  /*106d0*/  STL.64 [R1+0xe28], R12 ;  /* 0x000e280c01007387 */ /* 0x0003e20000100a00 */
[----:B------:R-:W-:Y:S02]  /*106e0*/  IMAD R0, R0, 0x100, R8 ;  /* 0x0000010000007824 */ /* 0x000fe400078e0208 */
[----:B------:R-:W-:-:S04]  /*106f0*/  IMAD.WIDE R10, R9, 0x2, R6 ;  /* 0x00000002090a7825 */ /* 0x000fc800078e0206 */
[----:B------:R-:W-:Y:S02]  /*10700*/  IMAD.MOV.U32 R3, RZ, RZ, c[0x0][0x1a4] ;  /* 0x00006900ff037624 */ /* 0x000fe400078e00ff */
[----:B-1----:R-:W-:-:S04]  /*10710*/  IMAD.WIDE R12, R9, 0x2, R4 ;  /* 0x00000002090c7825 */ /* 0x002fc800078e0204 */
[C---:B0-----:R-:W-:Y:S01]  /*10720*/  IMAD.SHL.U32 R9, R2.reuse, 0x2, RZ ;  /* 0x0000000202097824 */ /* 0x041fe200078e00ff */
[----:B------:R-:W-:Y:S02]  /*10730*/  LOP3.LUT R8, R2, 0x7, RZ, 0xc0, !PT ;  /* 0x0000000702087812 */ /* 0x000fe400078ec0ff */
[----:B------:R-:W-:Y:S01]  /*10740*/  MOV R2, c[0x0][0x1a4] ;  /* 0x0000690000027a02 */ /* 0x000fe20000000f00 */
[----:B------:R-:W-:Y:S01]  /*10750*/  IMAD R3, R3, 0x3e, RZ ;  /* 0x0000003e03037824 */ /* 0x000fe200078e02ff */
[----:B------:R-:W-:Y:S01]  /*10760*/  LOP3.LUT R0, R0, 0x30, R9, 0x78, !PT ;  /* 0x0000003000007812 */ /* 0x000fe200078e7809 */
[----:B------:R0:W-:Y:S02]  /*10770*/  STL.64 [R1+0xe20], R10 ;  /* 0x000e200a01007387 */ /* 0x0001e40000100a00 */
[----:B------:R-:W-:Y:S02]  /*10780*/  IMAD R2, R2, 0x3f, RZ ;  /* 0x0000003f02027824 */ /* 0x000fe400078e02ff */
[----:B------:R-:W-:-:S02]  /*10790*/  IMAD R0, R8, 0x400, R0 ;  /* 0x0000040008007824 */ /* 0x000fc400078e0200 */
[C---:B------:R-:W-:Y:S01]  /*107a0*/  IMAD.WIDE R8, R3.reuse, 0x2, R4 ;  /* 0x0000000203087825 */ /* 0x040fe200078e0204 */
[----:B------:R1:W-:Y:S03]  /*107b0*/  STL.64 [R1+0xe18], R12 ;  /* 0x000e180c01007387 */ /* 0x0003e60000100a00 */
[----:B0-----:R-:W-:-:S04]  /*107c0*/  IMAD.WIDE R10, R3, 0x2, R6 ;  /* 0x00000002030a7825 */ /* 0x001fc800078e0206 */
[C---:B------:R-:W-:Y:S01]  /*107d0*/  IMAD.WIDE R6, R2.reuse, 0x2, R6 ;  /* 0x0000000202067825 */ /* 0x040fe200078e0206 */
[----:B------:R1:W-:Y:S03]  /*107e0*/  STL.64 [R1+0xe10], R10 ;  /* 0x000e100a01007387 */ /* 0x0003e60000100a00 */
[----:B------:R-:W-:Y:S01]  /*107f0*/  IMAD.WIDE R2, R2, 0x2, R4 ;  /* 0x0000000202027825 */ /* 0x000fe200078e0204 */
[----:B------:R1:W-:Y:S04]  /*10800*/  STL.64 [R1+0xe08], R8 ;  /* 0x000e080801007387 */ /* 0x0003e80000100a00 */
[----:B------:R1:W-:Y:S04]  /*10810*/  STL.64 [R1+0xe00], R6 ;  /* 0x000e000601007387 */ /* 0x0003e80000100a00 */
[----:B------:R1:W-:Y:S01]  /*10820*/  STL.64 [R1+0xdf8], R2 ;  /* 0x000df80201007387 */ /* 0x0003e20000100a00 */
[----:B------:R-:W-:Y:S01]  /*10830*/  LOP3.LUT R0, R0, 0x40, RZ, 0x3c, !PT ;  /* 0x0000004000007812 */ /* 0x000fe200078e3cff */
[----:B------:R-:W-:-:S02]  /*10840*/  UMOV UR4, URZ ;  /* 0x0000003f00047c82 */ /* 0x000fc40008000000 */
[----:B------:R-:W-:Y:S02]  /*10850*/  UMOV UR5, URZ ;  /* 0x0000003f00057c82 */ /* 0x000fe40008000000 */
.L_x_35:
[----:B------:R-:W2:Y:S04]  /*10860*/  LDL.64 R4, [R1+0x6d8] ;  /* 0x0006d80001047983 */ /* 0x000ea80000100a00 */
[----:B0-----:R-:W2:Y:S04]  /*10870*/  LDL R0, [R1+0x450] ;  /* 0x0004500001007983 */ /* 0x001ea80000100800 */
[----:B-1----:R-:W3:Y:S04]  /*10880*/  LDL.64 R2, [R1+0x6d0] ;  /* 0x0006d00001027983 */ /* 0x002ee80000100a00 */
[----:B------:R-:W4:Y:S04]  /*10890*/  LDL.64 R10, [R1+0x11e0] ;  /* 0x0011e000010a7983 */ /* 0x000f280000100a00 */
        /* <DEDUP_REMOVED lines=8> */
[----:B------:R-:W4:Y:S01]  /*10920*/  LDL.64 R12, [R1+0x1198] ;  /* 0x00119800010c7983 */ /* 0x000f220000100a00 */
[----:B--2---:R-:W-:-:S04]  /*10930*/  IMAD.WIDE R4, R0, 0x2, R4 ;  /* 0x0000000200047825 */ /* 0x004fc800078e0204 */
[C---:B---3--:R-:W-:Y:S01]  /*10940*/  IMAD.WIDE R2, R0.reuse, 0x2, R2 ;  /* 0x0000000200027825 */ /* 0x048fe200078e0202 */
[----:B------:R0:W2:Y:S03]  /*10950*/  LDG.E.U16 R26, [R4.64] ;  /* 0x00000006041a7981 */ /* 0x0000a6000c1e1500 */
[C---:B----4-:R-:W-:Y:S01]  /*10960*/  IMAD.WIDE R10, R0.reuse, 0x2, R10 ;  /* 0x00000002000a7825 */ /* 0x050fe200078e020a */
[----:B------:R1:W3:Y:S03]  /*10970*/  LDG.E.U16 R27, [R2.64] ;  /* 0x00000006021b7981 */ /* 0x0002e6000c1e1500 */
[C---:B0-----:R-:W-:Y:S02]  /*10980*/  IMAD.WIDE R4, R0.reuse, 0x2, R22 ;  /* 0x0000000200047825 */ /* 0x041fe400078e0216 */
[----:B------:R0:W4:Y:S02]  /*10990*/  LDG.E.U16 R23, [R10.64] ;  /* 0x000000060a177981 */ /* 0x000124000c1e1500 */
[----:B------:R-:W-:-:S05]  /*109a0*/  IMAD.WIDE R8, R0, 0x2, R8 ;  /* 0x0000000200087825 */ /* 0x000fca00078e0208 */
[----:B------:R0:W4:Y:S01]  /*109b0*/  LDG.E.U16 R29, [R8.64] ;  /* 0x00000006081d7981 */ /* 0x000122000c1e1500 */
[----:B------:R-:W-:-:S04]  /*109c0*/  IMAD.WIDE R6, R0, 0x2, R6 ;  /* 0x0000000200067825 */ /* 0x000fc800078e0206 */
[C---:B-1----:R-:W-:Y:S01]  /*109d0*/  IMAD.WIDE R2, R0.reuse, 0x2, R14 ;  /* 0x0000000200027825 */ /* 0x042fe200078e020e */
[----:B------:R1:W4:Y:S03]  /*109e0*/  LDG.E.U16 R28, [R6.64] ;  /* 0x00000006061c7981 */ /* 0x000326000c1e1500 */
[----:B0-----:R-:W-:-:S04]  /*109f0*/  IMAD.WIDE R10, R0, 0x2, R20 ;  /* 0x00000002000a7825 */ /* 0x001fc800078e0214 */
[----:B-1----:R-:W-:-:S04]  /*10a00*/  IMAD.WIDE R6, R0, 0x2, R16 ;  /* 0x0000000200067825 */ /* 0x002fc800078e0210 */
[C---:B------:R-:W-:Y:S01]  /*10a10*/  IMAD.WIDE R8, R0.reuse, 0x2, R18 ;  /* 0x0000000200087825 */ /* 0x040fe200078e0212 */
[----:B--2---:R0:W-:Y:S04]  /*10a20*/  STL [R1+0x18c], R26 ;  /* 0x00018c1a01007387 */ /* 0x0041e80000100800 */
[----:B------:R-:W2:Y:S04]  /*10a30*/  LDL.64 R14, [R1+0x1190] ;  /* 0x00119000010e7983 */ /* 0x000ea80000100a00 */
[----:B---3--:R1:W-:Y:S04]  /*10a40*/  STL [R1+0x188], R27 ;  /* 0x0001881b01007387 */ /* 0x0083e80000100800 */
[----:B0-----:R0:W3:Y:S04]  /*10a50*/  LDG.E.U16 R26, [R4.64] ;  /* 0x00000006041a7981 */ /* 0x0010e8000c1e1500 */
[----:B----4-:R4:W-:Y:S04]  /*10a60*/  STL [R1+0x184], R23 ;  /* 0x0001841701007387 */ /* 0x0109e80000100800 */
[----:B-1----:R1:W3:Y:S01]  /*10a70*/  LDG.E.U16 R27, [R2.64] ;  /* 0x00000006021b7981 */ /* 0x0022e2000c1e1500 */
[----:B0-----:R-:W-:-:S03]  /*10a80*/  IMAD.WIDE R4, R0, 0x2, R24 ;  /* 0x0000000200047825 */ /* 0x001fc600078e0218 */
[----:B------:R-:W3:Y:S04]  /*10a90*/  LDL.64 R20, [R1+0x1180] ;  /* 0x0011800001147983 */ /* 0x000ee80000100a00 */
[----:B------:R-:W3:Y:S04]  /*10aa0*/  LDL.64 R16, [R1+0x1170] ;  /* 0x0011700001107983 */ /* 0x000ee80000100a00 */
[----:B------:R2:W3:Y:S04]  /*10ab0*/  LDG.E.U16 R25, [R10.64] ;  /* 0x000000060a197981 */ /* 0x0004e8000c1e1500 */
[----:B----4-:R-:W4:Y:S04]  /*10ac0*/  LDL.64 R22, [R1+0x1188] ;  /* 0x0011880001167983 */ /* 0x010f280000100a00 */
[----:B------:R-:W4:Y:S04]  /*10ad0*/  LDL.64 R18, [R1+0x1178] ;  /* 0x0011780001127983 */ /* 0x000f280000100a00 */
[----:B------:R0:W-:Y:S04]  /*10ae0*/  STL [R1+0x180], R29 ;  /* 0x0001801d01007387 */ /* 0x0001e80000100800 */
[----:B0-----:R4:W4:Y:S01]  /*10af0*/  LDG.E.U16 R29, [R8.64] ;  /* 0x00000006081d7981 */ /* 0x001922000c1e1500 */
[----:B-1----:R-:W-:-:S03]  /*10b00*/  IMAD.WIDE R2, R0, 0x2, R12 ;  /* 0x0000000200027825 */ /* 0x002fc600078e020c */
[----:B------:R0:W-:Y:S04]  /*10b10*/  STL [R1+0x17c], R28 ;  /* 0x00017c1c01007387 */ /* 0x0001e80000100800 */
[----:B0-----:R0:W4:Y:S01]  /*10b20*/  LDG.E.U16 R28, [R6.64] ;  /* 0x00000006061c7981 */ /* 0x001122000c1e1500 */
[----:B--2---:R-:W-:-:S03]  /*10b30*/  IMAD.WIDE R10, R0, 0x2, R14 ;  /* 0x00000002000a7825 */ /* 0x004fc600078e020e */
[----:B---3--:R1:W-:Y:S04]  /*10b40*/  STL [R1+0x178], R26 ;  /* 0x0001781a01007387 */ /* 0x0083e80000100800 */
[----:B------:R-:W2:Y:S04]  /*10b50*/  LDL.64 R12, [R1+0x1168] ;  /* 0x00116800010c7983 */ /* 0x000ea80000100a00 */
[----:B------:R3:W-:Y:S04]  /*10b60*/  STL [R1+0x174], R27 ;  /* 0x0001741b01007387 */ /* 0x0007e80000100800 */
[----:B-1----:R1:W2:Y:S01]  /*10b70*/  LDG.E.U16 R26, [R4.64] ;  /* 0x00000006041a7981 */ /* 0x0022a2000c1e1500 */
[----:B0-----:R-:W-:-:S03]  /*10b80*/  IMAD.WIDE R6, R0, 0x2, R20 ;  /* 0x0000000200067825 */ /* 0x001fc600078e0214 */
[----:B---3--:R0:W3:Y:S04]  /*10b90*/  LDG.E.U16 R27, [R2.64] ;  /* 0x00000006021b7981 */ /* 0x0080e8000c1e1500 */
[----:B------:R1:W-:Y:S04]  /*10ba0*/  STL [R1+0x170], R25 ;  /* 0x0001701901007387 */ /* 0x0003e80000100800 */
[----:B------:R-:W3:Y:S01]  /*10bb0*/  LDL.64 R20, [R1+0x1148] ;  /* 0x0011480001147983 */ /* 0x000ee20000100a00 */
[----:B0-----:R-:W-:-:S03]  /*10bc0*/  IMAD.WIDE R2, R0, 0x2, R16 ;  /* 0x0000000200027825 */ /* 0x001fc600078e0210 */
[----:B------:R2:W3:Y:S04]  /*10bd0*/  LDG.E.U16 R17, [R10.64] ;  /* 0x000000060a117981 */ /* 0x0004e8000c1e1500 */
[----:B-1----:R-:W3:Y:S01]  /*10be0*/  LDL.64 R24, [R1+0x1160] ;  /* 0x0011600001187983 */ /* 0x002ee20000100a00 */
[----:B----4-:R-:W-:-:S03]  /*10bf0*/  IMAD.WIDE R8, R0, 0x2, R22 ;  /* 0x0000000200087825 */ /* 0x010fc600078e0216 */
[----:B------:R-:W4:Y:S04]  /*10c00*/  LDL.64 R14, [R1+0x1158] ;  /* 0x00115800010e7983 */ /* 0x000f280000100a00 */
[----:B------:R-:W4:Y:S04]  /*10c10*/  LDL.64 R22, [R1+0x1150] ;  /* 0x0011500001167983 */ /* 0x000f280000100a00 */
[----:B------:R0:W-:Y:S04]  /*10c20*/  STL [R1+0x16c], R29 ;  /* 0x00016c1d01007387 */ /* 0x0001e80000100800 */
[----:B0-----:R0:W4:Y:S01]  /*10c30*/  LDG.E.U16 R29, [R8.64] ;  /* 0x00000006081d7981 */ /* 0x001122000c1e1500 */
[----:B------:R-:W-:-:S03]  /*10c40*/  IMAD.WIDE R4, R0, 0x2, R18 ;  /* 0x0000000200047825 */ /* 0x000fc600078e0212 */
[----:B------:R1:W-:Y:S04]  /*10c50*/  STL [R1+0x168], R28 ;  /* 0x0001681c01007387 */ /* 0x0003e80000100800 */
[----:B-1----:R4:W4:Y:S01]  /*10c60*/  LDG.E.U16 R28, [R6.64] ;  /* 0x00000006061c7981 */ /* 0x002922000c1e1500 */
[----:B--2---:R-:W-:-:S03]  /*10c70*/  IMAD.WIDE R10, R0, 0x2, R12 ;  /* 0x00000002000a7825 */ /* 0x004fc600078e020c */
[----:B------:R1:W-:Y:S04]  /*10c80*/  STL [R1+0x164], R26 ;  /* 0x0001641a01007387 */ /* 0x0003e80000100800 */
[----:B------:R-:W2:Y:S04]  /*10c90*/  LDL.64 R18, [R1+0x1140] ;  /* 0x0011400001127983 */ /* 0x000ea80000100a00 */
[----:B---3--:R3:W-:Y:S04]  /*10ca0*/  STL [R1+0x160], R27 ;  /* 0x0001601b01007387 */ /* 0x0087e80000100800 */
[----:B-1----:R1:W2:Y:S04]  /*10cb0*/  LDG.E.U16 R26, [R4.64] ;  /* 0x00000006041a7981 */ /* 0x0022a8000c1e1500 */
[----:B---3--:R3:W2:Y:S04]  /*10cc0*/  LDG.E.U16 R27, [R2.64] ;  /* 0x00000006021b7981 */ /* 0x0086a8000c1e1500 */
[----:B------:R1:W-:Y:S01]  /*10cd0*/  STL [R1+0x15c], R17 ;  /* 0x00015c1101007387 */ /* 0x0003e20000100800 */
[----:B0-----:R-:W-:-:S03]  /*10ce0*/  IMAD.WIDE R8, R0, 0x2, R24 ;  /* 0x0000000200087825 */ /* 0x001fc600078e0218 */
[----:B------:R-:W2:Y:S01]  /*10cf0*/  LDL.64 R24, [R1+0x1128] ;  /* 0x0011280001187983 */ /* 0x000ea20000100a00 */
[----:B---3--:R-:W-:-:S03]  /*10d00*/  IMAD.WIDE R2, R0, 0x2, R20 ;  /* 0x0000000200027825 */ /* 0x008fc600078e0214 */
        /* <DEDUP_REMOVED lines=13> */
[----:B------:R0:W-:Y:S04]  /*10de0*/  STL [R1+0x14c], R27 ;  /* 0x00014c1b01007387 */ /* 0x0001e80000100800 */
[----:B-1----:R1:W2:Y:S04]  /*10df0*/  LDG.E.U16 R26, [R4.64] ;  /* 0x00000006041a7981 */ /* 0x0022a8000c1e1500 */
[----:B0-----:R0:W2:Y:S04]  /*10e00*/  LDG.E.U16 R27, [R2.64] ;  /* 0x00000006021b7981 */ /* 0x0010a8000c1e1500 */
[----:B---3--:R3:W-:Y:S01]  /*10e10*/  STL [R1+0x148], R21 ;  /* 0x0001481501007387 */ /* 0x0087e20000100800 */
[----:B-1----:R-:W-:-:S03]  /*10e20*/  IMAD.WIDE R4, R0, 0x2, R24 ;  /* 0x0000000200047825 */ /* 0x002fc600078e0218 */
[----:B------:R2:W2:Y:S01]  /*10e30*/  LDG.E.U16 R25, [R10.64] ;  /* 0x000000060a197981 */ /* 0x0004a2000c1e1500 */
[----:B------:R-:W-:-:S03]  /*10e40*/  IMAD.WIDE R8, R0, 0x2, R16 ;  /* 0x0000000200087825 */ /* 0x000fc600078e0210 */
[----:B------:R-:W2:Y:S04]  /*10e50*/  LDL.64 R16, [R1+0x1100] ;  /* 0x0011000001107983 */ /* 0x000ea80000100a00 */
[----:B---3--:R-:W3:Y:S01]  /*10e60*/  LDL.64 R20, [R1+0x1110] ;  /* 0x0011100001147983 */ /* 0x008ee20000100a00 */
[----:B----4-:R-:W-:-:S03]  /*10e70*/  IMAD.WIDE R6, R0, 0x2, R12 ;  /* 0x0000000200067825 */ /* 0x010fc600078e020c */
[----:B------:R-:W4:Y:S04]  /*10e80*/  LDL.64 R18, [R1+0x1108] ;  /* 0x0011080001127983 */ /* 0x000f280000100a00 */
[----:B------:R-:W4:Y:S04]  /*10e90*/  LDL.64 R12, [R1+0x10f8] ;  /* 0x0010f800010c7983 */ /* 0x000f280000100a00 */
[----:B------:R1:W-:Y:S04]  /*10ea0*/  STL [R1+0x144], R29 ;  /* 0x0001441d01007387 */ /* 0x0003e80000100800 */
[----:B-1----:R3:W4:Y:S01]  /*10eb0*/  LDG.E.U16 R29, [R8.64] ;  /* 0x00000006081d7981 */ /* 0x002722000c1e1500 */
[----:B0-----:R-:W-:-:S03]  /*10ec0*/  IMAD.WIDE R2, R0, 0x2, R14 ;  /* 0x0000000200027825 */ /* 0x001fc600078e020e */
[----:B------:R0:W-:Y:S04]  /*10ed0*/  STL [R1+0x140], R28 ;  /* 0x0001401c01007387 */ /* 0x0001e80000100800 */
[----:B0-----:R4:W4:Y:S01]  /*10ee0*/  LDG.E.U16 R28, [R6.64] ;  /* 0x00000006061c7981 */ /* 0x001922000c1e1500 */
[----:B--2---:R-:W-:-:S03]  /*10ef0*/  IMAD.WIDE R10, R0, 0x2, R22 ;  /* 0x00000002000a7825 */ /* 0x004fc600078e0216 */
[----:B------:R0:W-:Y:S04]  /*10f00*/  STL [R1+0x13c], R26 ;  /* 0x00013c1a01007387 */ /* 0x0001e80000100800 */
[----:B------:R-:W2:Y:S04]  /*10f10*/  LDL.64 R14, [R1+0x10f0] ;  /* 0x0010f000010e7983 */ /* 0x000ea80000100a00 */
[----:B------:R1:W-:Y:S04]  /*10f20*/  STL [R1+0x138], R27 ;  /* 0x0001381b01007387 */ /* 0x0003e80000100800 */
[----:B0-----:R0:W2:Y:S04]  /*10f30*/  LDG.E.U16 R26, [R4.64] ;  /* 0x00000006041a7981 */ /* 0x0010a8000c1e1500 */
[----:B------:R0:W-:Y:S04]  /*10f40*/  STL [R1+0x134], R25 ;  /* 0x0001341901007387 */ /* 0x0001e80000100800 */
[----:B-1----:R1:W2:Y:S01]  /*10f50*/  LDG.E.U16 R27, [R2.64] ;  /* 0x00000006021b7981 */ /* 0x0022a2000c1e1500 */
[----:B---3--:R-:W-:-:S03]  /*10f60*/  IMAD.WIDE R8, R0, 0x2, R20 ;  /* 0x0000000200087825 */ /* 0x008fc600078e0214 */
[----:B------:R-:W3:Y:S01]  /*10f70*/  LDL.64 R20, [R1+0x10d8] ;  /* 0x0010d80001147983 */ /* 0x000ee20000100a00 */
[----:B0-----:R-:W-:-:S03]  /*10f80*/  IMAD.WIDE R4, R0, 0x2, R16 ;  /* 0x0000000200047825 */ /* 0x001fc600078e0210 */
[----:B------:R2:W3:Y:S01]  /*10f90*/  LDG.E.U16 R17, [R10.64] ;  /* 0x000000060a117981 */ /* 0x0004e2000c1e1500 */
[----:B----4-:R-:W-:-:S03]  /*10fa0*/  IMAD.WIDE R6, R0, 0x2, R18 ;  /* 0x0000000200067825 */ /* 0x010fc600078e0212 */
[----:B------:R-:W4:Y:S04]  /*10fb0*/  LDL.64 R22, [R1+0x10e0] ;  /* 0x0010e00001167983 */ /* 0x000f280000100a00 */
[----:B------:R-:W4:Y:S04]  /*10fc0*/  LDL.64 R24, [R1+0x10e8] ;  /* 0x0010e80001187983 */ /* 0x000f280000100a00 */
[----:B------:R-:W4:Y:S04]  /*10fd0*/  LDL.64 R18, [R1+0x10d0] ;  /* 0x0010d00001127983 */ /* 0x000f280000100a00 */
[----:B------:R0:W-:Y:S04]  /*10fe0*/  STL [R1+0x130], R29 ;  /* 0x0001301d01007387 */ /* 0x0001e80000100800 */
[----:B0-----:R0:W4:Y:S01]  /*10ff0*/  LDG.E.U16 R29, [R8.64] ;  /* 0x00000006081d7981 */ /* 0x001122000c1e1500 */
[----:B-1----:R-:W-:-:S03]  /*11000*/  IMAD.WIDE R2, R0, 0x2, R12 ;  /* 0x0000000200027825 */ /* 0x002fc600078e020c */
[----:B------:R1:W-:Y:S04]  /*11010*/  STL [R1+0x12c], R28 ;  /* 0x00012c1c01007387 */ /* 0x0003e80000100800 */
[----:B-1----:R4:W4:Y:S01]  /*11020*/  LDG.E.U16 R28, [R6.64] ;  /* 0x00000006061c7981 */ /* 0x002922000c1e1500 */
[----:B--2---:R-:W-:-:S03]  /*11030*/  IMAD.WIDE R10, R0, 0x2, R14 ;  /* 0x00000002000a7825 */ /* 0x004fc600078e020e */
[----:B------:R1:W-:Y:S04]  /*11040*/  STL [R1+0x128], R26 ;  /* 0x0001281a01007387 */ /* 0x0003e80000100800 */
[----:B------:R-:W2:Y:S04]  /*11050*/  LDL.64 R12, [R1+0x10c8] ;  /* 0x0010c800010c7983 */ /* 0x000ea80000100a00 */
[----:B------:R0:W-:Y:S04]  /*11060*/  STL [R1+0x124], R27 ;  /* 0x0001241b01007387 */ /* 0x0001e80000100800 */
[----:B-1----:R1:W2:Y:S04]  /*11070*/  LDG.E.U16 R26, [R4.64] ;  /* 0x00000006041a7981 */ /* 0x0022a8000c1e1500 */
[----:B---3--:R3:W-:Y:S04]  /*11080*/  STL [R1+0x120], R17 ;  /* 0x0001201101007387 */ /* 0x0087e80000100800 */
[----:B0-----:R0:W2:Y:S01]  /*11090*/  LDG.E.U16 R27, [R2.64] ;  /* 0x00000006021b7981 */ /* 0x0010a2000c1e1500 */
[----:B-1----:R-:W-:-:S03]  /*110a0*/  IMAD.WIDE R4, R0, 0x2, R20 ;  /* 0x0000000200047825 */ /* 0x002fc600078e0214 */
[----:B------:R2:W2:Y:S01]  /*110b0*/  LDG.E.U16 R21, [R10.64] ;  /* 0x000000060a157981 */ /* 0x0004a2000c1e1500 */
[----:B----4-:R-:W-:-:S03]  /*110c0*/  IMAD.WIDE R6, R0, 0x2, R22 ;  /* 0x0000000200067825 */ /* 0x010fc600078e0216 */
[----:B------:R-:W4:Y:S01]  /*110d0*/  LDL.64 R14, [R1+0x10b8] ;  /* 0x0010b800010e7983 */ /* 0x000f220000100a00 */
[----:B------:R-:W-:-:S03]  /*110e0*/  IMAD.WIDE R8, R0, 0x2, R24 ;  /* 0x0000000200087825 */ /* 0x000fc600078e0218 */
[----:B---3--:R-:W3:Y:S04]  /*110f0*/  LDL.64 R16, [R1+0x10c0] ;  /* 0x0010c00001107983 */ /* 0x008ee80000100a00 */
[----:B------:R-:W3:Y:S04]  /*11100*/  LDL.64 R22, [R1+0x10a8] ;  /* 0x0010a80001167983 */ /* 0x000ee80000100a00 */
[----:B------:R-:W3:Y:S04]  /*11110*/  LDL.64 R24, [R1+0x10b0] ;  /* 0x0010b00001187983 */ /* 0x000ee80000100a00 */
[----:B------:R1:W-:Y:S04]  /*11120*/  STL [R1+0x11c], R29 ;  /* 0x00011c1d01007387 */ /* 0x0003e80000100800 */
[----:B-1----:R3:W3:Y:S01]  /*11130*/  LDG.E.U16 R29, [R8.64] ;  /* 0x00000006081d7981 */ /* 0x0026e2000c1e1500 */
[----:B0-----:R-:W-:-:S03]  /*11140*/  IMAD.WIDE R2, R0, 0x2, R18 ;  /* 0x0000000200027825 */ /* 0x001fc600078e0212 */
[----:B------:R0:W-:Y:S04]  /*11150*/  STL [R1+0x118], R28 ;  /* 0x0001181c01007387 */ /* 0x0001e80000100800 */
[----:B------:R-:W3:Y:S04]  /*11160*/  LDL.64 R18, [R1+0x10a0] ;  /* 0x0010a00001127983 */ /* 0x000ee80000100a00 */
[----:B0-----:R4:W3:Y:S01]  /*11170*/  LDG.E.U16 R28, [R6.64] ;  /* 0x00000006061c7981 */ /* 0x0018e2000c1e1500 */
[----:B--2---:R-:W-:-:S03]  /*11180*/  IMAD.WIDE R10, R0, 0x2, R12 ;  /* 0x00000002000a7825 */ /* 0x004fc600078e020c */
[----:B------:R-:W-:Y:S04]  /*11190*/  STL [R1+0x114], R26 ;  /* 0x0001141a01007387 */ /* 0x000fe80000100800 */
[----:B------:R0:W-:Y:S04]  /*111a0*/  STL [R1+0x110], R27 ;  /* 0x0001101b01007387 */ /* 0x0001e80000100800 */
[----:B------:R1:W-:Y:S04]  /*111b0*/  STL [R1+0x10c], R21 ;  /* 0x00010c1501007387 */ /* 0x0003e80000100800 */
[----:B------:R-:W2:Y:S01]  /*111c0*/  LDL.64 R12, [R1+0x1090] ;  /* 0x00109000010c7983 */ /* 0x000ea20000100a00 */
[----:B----4-:R-:W-:-:S03]  /*111d0*/  IMAD.WIDE R6, R0, 0x2, R14 ;  /* 0x0000000200067825 */ /* 0x010fc600078e020e */
[----:B0-----:R0:W4:Y:S01]  /*111e0*/  LDG.E.U16 R27, [R2.64] ;  /* 0x00000006021b7981 */ /* 0x001122000c1e1500 */
[----:B---3--:R-:W-:-:S03]  /*111f0*/  IMAD.WIDE R8, R0, 0x2, R16 ;  /* 0x0000000200087825 */ /* 0x008fc600078e0210 */
[----:B-1----:R-:W3:Y:S04]  /*11200*/  LDL.64 R20, [R1+0x1098] ;  /* 0x0010980001147983 */ /* 0x002ee80000100a00 */
[----:B------:R1:W3:Y:S01]  /*11210*/  LDG.E.U16 R26, [R4.64] ;  /* 0x00000006041a7981 */ /* 0x0002e2000c1e1500 */
[----:B0-----:R-:W-:-:S03]  /*11220*/  IMAD.WIDE R2, R0, 0x2, R22 ;  /* 0x0000000200027825 */ /* 0x001fc600078e0216 */
[----:B------:R0:W3:Y:S04]  /*11230*/  LDG.E.U16 R23, [R10.64] ;  /* 0x000000060a177981 */ /* 0x0000e8000c1e1500 */
[----:B------:R-:W3:Y:S01]  /*11240*/  LDL.64 R16, [R1+0x1088] ;  /* 0x0010880001107983 */ /* 0x000ee20000100a00 */
[----:B-1----:R-:W-:-:S03]  /*11250*/  IMAD.WIDE R4, R0, 0x2, R24 ;  /* 0x0000000200047825 */ /* 0x002fc600078e0218 */
[----:B------:R2:W3:Y:S04]  /*11260*/  LDG.E.U16 R25, [R6.64] ;  /* 0x0000000606197981 */ /* 0x0004e8000c1e1500 */
[----:B------:R-:W3:Y:S04]  /*11270*/  LDL.64 R14, [R1+0x1080] ;  /* 0x00108000010e7983 */ /* 0x000ee80000100a00 */
[----:B------:R3:W3:Y:S04]  /*11280*/  LDG.E.U16 R24, [R8.64] ;  /* 0x0000000608187981 */ /* 0x0006e8000c1e1500 */
[----:B------:R1:W-:Y:S04]  /*11290*/  STL [R1+0x108], R29 ;  /* 0x0001081d01007387 */ /* 0x0003e80000100800 */
[----:B-1----:R1:W3:Y:S01]  /*112a0*/  LDG.E.U16 R29, [R4.64] ;  /* 0x00000006041d7981 */ /* 0x0022e2000c1e1500 */
[----:B0-----:R-:W-:-:S03]  /*112b0*/  IMAD.WIDE R10, R0, 0x2, R18 ;  /* 0x00000002000a7825 */ /* 0x001fc600078e0212 */
[----:B------:R0:W-:Y:S04]  /*112c0*/  STL [R1+0x104], R28 ;  /* 0x0001041c01007387 */ /* 0x0001e80000100800 */
[----:B------:R-:W3:Y:S04]  /*112d0*/  LDG.E.U16 R11, [R10.64] ;  /* 0x000000060a0b7981 */ /* 0x000ee8000c1e1500 */
[----:B0-----:R0:W3:Y:S01]  /*112e0*/  LDG.E.U16 R28, [R2.64] ;  /* 0x00000006021c7981 */ /* 0x0010e2000c1e1500 */
[----:B--2---:R-:W-:-:S03]  /*112f0*/  IMAD.WIDE R6, R0, 0x2, R12 ;  /* 0x0000000200067825 */ /* 0x004fc600078e020c */
[----:B----4-:R-:W-:Y:S01]  /*11300*/  STL [R1+0xfc], R27 ;  /* 0x0000fc1b01007387 */ /* 0x010fe20000100800 */
[----:B---3--:R-:W-:-:S03]  /*11310*/  IMAD.WIDE R8, R0, 0x2, R20 ;  /* 0x0000000200087825 */ /* 0x008fc600078e0214 */
[----:B------:R-:W2:Y:S04]  /*11320*/  LDG.E.U16 R7, [R6.64] ;  /* 0x0000000606077981 */ /* 0x000ea8000c1e1500 */
[----:B------:R3:W-:Y:S04]  /*11330*/  STL [R1+0x100], R26 ;  /* 0x0001001a01007387 */ /* 0x0007e80000100800 */
[----:B------:R-:W4:Y:S01]  /*11340*/  LDG.E.U16 R9, [R8.64] ;  /* 0x0000000608097981 */ /* 0x000f22000c1e1500 */
[----:B-1----:R-:W-:-:S03]  /*11350*/  IMAD.WIDE R4, R0, 0x2, R16 ;  /* 0x0000000200047825 */ /* 0x002fc600078e0210 */
[----:B---3--:R-:W3:Y:S04]  /*11360*/  LDL.64 R26, [R1+0x1078] ;  /* 0x00107800011a7983 */ /* 0x008ee80000100a00 */
[----:B------:R1:W-:Y:S04]  /*11370*/  STL [R1+0xf8], R23 ;  /* 0x0000f81701007387 */ /* 0x0003e80000100800 */
[----:B------:R-:W3:Y:S04]  /*11380*/  LDL.64 R18, [R1+0x1068] ;  /* 0x0010680001127983 */ /* 0x000ee80000100a00 */
[----:B-1----:R-:W3:Y:S04]  /*11390*/  LDL.64 R22, [R1+0x1070] ;  /* 0x0010700001167983 */ /* 0x002ee80000100a00 */
[----:B------:R-:W-:Y:S04]  /*113a0*/  STL [R1+0xf0], R25 ;  /* 0x0000f01901007387 */ /* 0x000fe80000100800 */
[----:B------:R1:W-:Y:S04]  /*113b0*/  STL [R1+0xf4], R24 ;  /* 0x0000f41801007387 */ /* 0x0003e80000100800 */
[----:B------:R-:W3:Y:S04]  /*113c0*/  LDL.64 R12, [R1+0x1058] ;  /* 0x00105800010c7983 */ /* 0x000ee80000100a00 */
[----:B-1----:R-:W3:Y:S04]  /*113d0*/  LDL.64 R24, [R1+0x1060] ;  /* 0x0010600001187983 */ /* 0x002ee80000100a00 */
[----:B------:R1:W-:Y:S01]  /*113e0*/  STL [R1+0xec], R29 ;  /* 0x0000ec1d01007387 */ /* 0x0003e20000100800 */
[----:B0-----:R-:W-:-:S03]  /*113f0*/  IMAD.WIDE R2, R0, 0x2, R14 ;  /* 0x0000000200027825 */ /* 0x001fc600078e020e */
[----:B------:R-:W3:Y:S04]  /*11400*/  LDL.64 R20, [R1+0x1050] ;  /* 0x0010500001147983 */ /* 0x000ee80000100a00 */
[----:B------:R-:W3:Y:S04]  /*11410*/  LDL.64 R16, [R1+0x1048] ;  /* 0x0010480001107983 */ /* 0x000ee80000100a00 */
[----:B-1----:R-:W3:Y:S04]  /*11420*/  LDG.E.U16 R29, [R4.64] ;  /* 0x00000006041d7981 */ /* 0x002ee8000c1e1500 */
[----:B------:R-:W3:Y:S04]  /*11430*/  LDL.64 R14, [R1+0x1040] ;  /* 0x00104000010e7983 */ /* 0x000ee80000100a00 */
[----:B------:R0:W-:Y:S04]  /*11440*/  STL [R1+0xe8], R28 ;  /* 0x0000e81c01007387 */ /* 0x0001e80000100800 */
[----:B------:R3:W-:Y:S04]  /*11450*/  STL [R1+0xe4], R11 ;  /* 0x0000e40b01007387 */ /* 0x0007e80000100800 */
[----:B0-----:R0:W3:Y:S04]  /*11460*/  LDG.E.U16 R28, [R2.64] ;  /* 0x00000006021c7981 */ /* 0x0010e8000c1e1500 */
[----:B----4-:R-:W-:Y:S04]  /*11470*/  STL [R1+0xe0], R9 ;  /* 0x0000e00901007387 */ /* 0x010fe80000100800 */
[----:B--2---:R1:W-:Y:S01]  /*11480*/  STL [R1+0xdc], R7 ;  /* 0x0000dc0701007387 */ /* 0x0043e20000100800 */
[----:B---3--:R-:W-:-:S04]  /*11490*/  IMAD.WIDE R10, R0, 0x2, R26 ;  /* 0x00000002000a7825 */ /* 0x008fc800078e021a */
[C---:B-1----:R-:W-:Y:S02]  /*114a0*/  IMAD.WIDE R6, R0.reuse, 0x2, R18 ;  /* 0x0000000200067825 */ /* 0x042fe400078e0212 */
[----:B------:R-:W2:Y:S02]  /*114b0*/  LDL.64 R18, [R1+0x1030] ;  /* 0x0010300001127983 */ /* 0x000ea40000100a00 */
[C---:B------:R-:W-:Y:S02]  /*114c0*/  IMAD.WIDE R8, R0.reuse, 0x2, R22 ;  /* 0x0000000200087825 */ /* 0x040fe400078e0216 */
[----:B------:R1:W3:Y:S04]  /*114d0*/  LDG.E.U16 R27, [R6.64] ;  /* 0x00000006061b7981 */ /* 0x0002e8000c1e1500 */
[----:B------:R-:W4:Y:S04]  /*114e0*/  LDL.64 R22, [R1+0x1038] ;  /* 0x0010380001167983 */ /* 0x000f280000100a00 */
[----:B------:R0:W3:Y:S04]  /*114f0*/  LDG.E.U16 R26, [R8.64] ;  /* 0x00000006081a7981 */ /* 0x0000e8000c1e1500 */
[----:B------:R0:W-:Y:S04]  /*11500*/  STL [R1+0xd8], R29 ;  /* 0x0000d81d01007387 */ /* 0x0001e80000100800 */
[----:B0-----:R0:W3:Y:S01]  /*11510*/  LDG.E.U16 R29, [R10.64] ;  /* 0x000000060a1d7981 */ /* 0x0010e2000c1e1500 */
[----:B------:R-:W-:-:S03]  /*11520*/  IMAD.WIDE R2, R0, 0x2, R12 ;  /* 0x0000000200027825 */ /* 0x000fc600078e020c */
[----:B------:R-:W4:Y:S01]  /*11530*/  LDL.64 R12, [R1+0x1028] ;  /* 0x00102800010c7983 */ /* 0x000f220000100a00 */
[----:B------:R-:W-:-:S03]  /*11540*/  IMAD.WIDE R4, R0, 0x2, R24 ;  /* 0x0000000200047825 */ /* 0x000fc600078e0218 */
[----:B------:R2:W4:Y:S01]  /*11550*/  LDG.E.U16 R25, [R2.64] ;  /* 0x0000000602197981 */ /* 0x000522000c1e1500 */
[----:B------:R-:W-:-:S03]  /*11560*/  IMAD.WIDE R8, R0, 0x2, R16 ;  /* 0x0000000200087825 */ /* 0x000fc600078e0210 */
[----:B------:R4:W4:Y:S01]  /*11570*/  LDG.E.U16 R24, [R4.64] ;  /* 0x0000000604187981 */ /* 0x000922000c1e1500 */
[----:B0-----:R-:W-:-:S03]  /*11580*/  IMAD.WIDE R10, R0, 0x2, R20 ;  /* 0x00000002000a7825 */ /* 0x001fc600078e0214 */
[----:B------:R-:W4:Y:S01]  /*11590*/  LDG.E.U16 R9, [R8.64] ;  /* 0x0000000608097981 */ /* 0x000f22000c1e1500 */
[----:B-1----:R-:W-:-:S06]  /*115a0*/  IMAD.WIDE R6, R0, 0x2, R14 ;  /* 0x0000000200067825 */ /* 0x002fcc00078e020e */
[----:B------:R-:W4:Y:S01]  /*115b0*/  LDG.E.U16 R7, [R6.64] ;  /* 0x0000000606077981 */ /* 0x000f22000c1e1500 */
[----:B--2---:R-:W-:-:S03]  /*115c0*/  IMAD.WIDE R2, R0, 0x2, R18 ;  /* 0x0000000200027825 */ /* 0x004fc600078e0212 */
[----:B------:R0:W2:Y:S04]  /*115d0*/  LDG.E.U16 R19, [R10.64] ;  /* 0x000000060a137981 */ /* 0x0000a8000c1e1500 */
[----:B------:R-:W2:Y:S04]  /*115e0*/  LDG.E.U16 R3, [R2.64] ;  /* 0x0000000602037981 */ /* 0x000ea8000c1e1500 */
[----:B---3--:R-:W-:Y:S04]  /*115f0*/  STL [R1+0xd0], R29 ;  /* 0x0000d01d01007387 */ /* 0x008fe80000100800 */
[----:B------:R1:W-:Y:S04]  /*11600*/  STL [R1+0xd4], R28 ;  /* 0x0000d41c01007387 */ /* 0x0003e80000100800 */
[----:B------:R-:W3:Y:S01]  /*11610*/  LDL.64 R20, [R1+0x1018] ;  /* 0x0010180001147983 */ /* 0x000ee20000100a00 */
[----:B----4-:R-:W-:-:S03]  /*11620*/  IMAD.WIDE R4, R0, 0x2, R22 ;  /* 0x0000000200047825 */ /* 0x010fc600078e0216 */
[----:B------:R-:W4:Y:S04]  /*11630*/  LDL.64 R16, [R1+0x1010] ;  /* 0x0010100001107983 */ /* 0x000f280000100a00 */
[----:B-1----:R-:W4:Y:S04]  /*11640*/  LDL.64 R28, [R1+0x1020] ;  /* 0x00102000011c7983 */ /* 0x002f280000100a00 */
[----:B------:R-:W4:Y:S04]  /*11650*/  LDG.E.U16 R5, [R4.64] ;  /* 0x0000000604057981 */ /* 0x000f28000c1e1500 */
[----:B------:R-:W4:Y:S04]  /*11660*/  LDL.64 R14, [R1+0x1008] ;  /* 0x00100800010e7983 */ /* 0x000f280000100a00 */
[----:B------:R-:W-:Y:S04]  /*11670*/  STL [R1+0xc8], R27 ;  /* 0x0000c81b01007387 */ /* 0x000fe80000100800 */
[----:B------:R1:W-:Y:S01]  /*11680*/  STL [R1+0xcc], R26 ;  /* 0x0000cc1a01007387 */ /* 0x0003e20000100800 */
[----:B0-----:R-:W-:-:S06]  /*11690*/  IMAD.WIDE R10, R0, 0x2, R12 ;  /* 0x00000002000a7825 */ /* 0x001fcc00078e020c */
[----:B------:R-:W4:Y:S04]  /*116a0*/  LDG.E.U16 R11, [R10.64] ;  /* 0x000000060a0b7981 */ /* 0x000f28000c1e1500 */
[----:B-1----:R-:W4:Y:S04]  /*116b0*/  LDL.64 R26, [R1+0x1000] ;  /* 0x00100000011a7983 */ /* 0x002f280000100a00 */
[----:B------:R-:W-:Y:S04]  /*116c0*/  STL [R1+0xc0], R25 ;  /* 0x0000c01901007387 */ /* 0x000fe80000100800 */
[----:B------:R0:W-:Y:S04]  /*116d0*/  STL [R1+0xc4], R24 ;  /* 0x0000c41801007387 */ /* 0x0001e80000100800 */
[----:B------:R-:W4:Y:S04]  /*116e0*/  LDL.64 R22, [R1+0xff0] ;  /* 0x000ff00001167983 */ /* 0x000f280000100a00 */
[----:B0-----:R-:W4:Y:S04]  /*116f0*/  LDL.64 R24, [R1+0xff8] ;  /* 0x000ff80001187983 */ /* 0x001f280000100a00 */
[----:B--2---:R0:W-:Y:S04]  /*11700*/  STL [R1+0xbc], R19 ;  /* 0x0000bc1301007387 */ /* 0x0041e80000100800 */
[----:B------:R-:W2:Y:S04]  /*11710*/  LDL.64 R12, [R1+0xfe0] ;  /* 0x000fe000010c7983 */ /* 0x000ea80000100a00 */
[----:B0-----:R-:W2:Y:S04]  /*11720*/  LDL.64 R18, [R1+0xfe8] ;  /* 0x000fe80001127983 */ /* 0x001ea80000100a00 */
[----:B------:R-:W-:Y:S04]  /*11730*/  STL [R1+0xb8], R9 ;  /* 0x0000b80901007387 */ /* 0x000fe80000100800 */
[----:B------:R3:W-:Y:S02]  /*11740*/  STL [R1+0xb4], R7 ;  /* 0x0000b40701007387 */ /* 0x0007e40000100800 */
[----:B---3--:R-:W-:-:S06]  /*11750*/  IMAD.WIDE R6, R0, 0x2, R20 ;  /* 0x0000000200067825 */ /* 0x008fcc00078e0214 */
[----:B------:R-:W3:Y:S01]  /*11760*/  LDG.E.U16 R7, [R6.64] ;  /* 0x0000000606077981 */ /* 0x000ee2000c1e1500 */
[----:B----4-:R-:W-:-:S06]  /*11770*/  IMAD.WIDE R8, R0, 0x2, R28 ;  /* 0x0000000200087825 */ /* 0x010fcc00078e021c */
[----:B------:R-:W4:Y:S04]  /*11780*/  LDG.E.U16 R9, [R8.64] ;  /* 0x0000000608097981 */ /* 0x000f28000c1e1500 */
[----:B------:R0:W-:Y:S04]  /*11790*/  STL [R1+0xb0], R5 ;  /* 0x0000b00501007387 */ /* 0x0001e80000100800 */
[----:B------:R1:W-:Y:S04]  /*117a0*/  STL [R1+0xac], R3 ;  /* 0x0000ac0301007387 */ /* 0x0003e80000100800 */
[----:B------:R-:W3:Y:S01]  /*117b0*/  LDL.64 R20, [R1+0xfd0] ;  /* 0x000fd00001147983 */ /* 0x000ee20000100a00 */
[----:B0-----:R-:W-:-:S03]  /*117c0*/  IMAD.WIDE R4, R0, 0x2, R16 ;  /* 0x0000000200047825 */ /* 0x001fc600078e0210 */
[----:B------:R-:W3:Y:S01]  /*117d0*/  LDL.64 R16, [R1+0xfd8] ;  /* 0x000fd80001107983 */ /* 0x000ee20000100a00 */
[----:B-1----:R-:W-:-:S03]  /*117e0*/  IMAD.WIDE R2, R0, 0x2, R14 ;  /* 0x0000000200027825 */ /* 0x002fc600078e020e */
[----:B------:R-:W3:Y:S04]  /*117f0*/  LDL.64 R14, [R1+0xfc8] ;  /* 0x000fc800010e7983 */ /* 0x000ee80000100a00 */
[----:B------:R0:W3:Y:S04]  /*11800*/  LDG.E.U16 R29, [R4.64] ;  /* 0x00000006041d7981 */ /* 0x0000e8000c1e1500 */
[----:B------:R1:W-:Y:S04]  /*11810*/  STL [R1+0xa8], R11 ;  /* 0x0000a80b01007387 */ /* 0x0003e80000100800 */
[----:B------:R2:W3:Y:S02]  /*11820*/  LDG.E.U16 R28, [R2.64] ;  /* 0x00000006021c7981 */ /* 0x0004e4000c1e1500 */
[----:B--2---:R-:W-:-:S02]  /*11830*/  IMAD.WIDE R2, R0, 0x2, R12 ;  /* 0x0000000200027825 */ /* 0x004fc400078e020c */
[----:B----4-:R2:W-:Y:S04]  /*11840*/  STL [R1+0xa4], R9 ;  /* 0x0000a40901007387 */ /* 0x0105e80000100800 */
[----:B---3--:R3:W-:Y:S04]  /*11850*/  STL [R1+0xa0], R7 ;  /* 0x0000a00701007387 */ /* 0x0087e80000100800 */
[----:B------:R-:W4:Y:S01]  /*11860*/  LDL.64 R12, [R1+0xfc0] ;  /* 0x000fc000010c7983 */ /* 0x000f220000100a00 */
[----:B-1----:R-:W-:-:S04]  /*11870*/  IMAD.WIDE R10, R0, 0x2, R26 ;  /* 0x00000002000a7825 */ /* 0x002fc800078e021a */
[C---:B--2---:R-:W-:Y:S02]  /*11880*/  IMAD.WIDE R8, R0.reuse, 0x2, R24 ;  /* 0x0000000200087825 */ /* 0x044fe400078e0218 */
[----:B------:R-:W2:Y:S02]  /*11890*/  LDG.E.U16 R11, [R10.64] ;  /* 0x000000060a0b7981 */ /* 0x000ea4000c1e1500 */
[C---:B0-----:R-:W-:Y:S02]  /*118a0*/  IMAD.WIDE R4, R0.reuse, 0x2, R18 ;  /* 0x0000000200047825 */ /* 0x041fe400078e0212 */
[----:B------:R-:W2:Y:S02]  /*118b0*/  LDL.64 R18, [R1+0xfb8] ;  /* 0x000fb80001127983 */ /* 0x000ea40000100a00 */
[C---:B---3--:R-:W-:Y:S02]  /*118c0*/  IMAD.WIDE R6, R0.reuse, 0x2, R22 ;  /* 0x0000000200067825 */ /* 0x048fe400078e0216 */
[----:B------:R0:W3:Y:S04]  /*118d0*/  LDG.E.U16 R22, [R8.64] ;  /* 0x0000000608167981 */ /* 0x0000e8000c1e1500 */
[----:B------:R1:W3:Y:S04]  /*118e0*/  LDG.E.U16 R26, [R6.64] ;  /* 0x00000006061a7981 */ /* 0x0002e8000c1e1500 */
[----:B------:R1:W3:Y:S04]  /*118f0*/  LDG.E.U16 R24, [R2.64] ;  /* 0x0000000602187981 */ /* 0x0002e8000c1e1500 */
[----:B0-----:R-:W3:Y:S01]  /*11900*/  LDL.64 R8, [R1+0xfb0] ;  /* 0x000fb00001087983 */ /* 0x001ee20000100a00 */
[----:B-1----:R-:W-:-:S03]  /*11910*/  IMAD.WIDE R6, R0, 0x2, R16 ;  /* 0x0000000200067825 */ /* 0x002fc600078e0210 */
[----:B------:R-:W3:Y:S01]  /*11920*/  LDL.64 R16, [R1+0xfa8] ;  /* 0x000fa80001107983 */ /* 0x000ee20000100a00 */
[----:B------:R-:W-:-:S03]  /*11930*/  IMAD.WIDE R2, R0, 0x2, R14 ;  /* 0x0000000200027825 */ /* 0x000fc600078e020e */
[----:B------:R-:W3:Y:S04]  /*11940*/  LDL.64 R14, [R1+0xfa0] ;  /* 0x000fa000010e7983 */ /* 0x000ee80000100a00 */
[----:B------:R0:W3:Y:S04]  /*11950*/  LDG.E.U16 R25, [R4.64] ;  /* 0x0000000604197981 */ /* 0x0000e8000c1e1500 */
[----:B------:R1:W-:Y:S01]  /*11960*/  STL [R1+0x9c], R29 ;  /* 0x00009c1d01007387 */ /* 0x0003e20000100800 */
[----:B0-----:R-:W-:-:S03]  /*11970*/  IMAD.WIDE R4, R0, 0x2, R20 ;  /* 0x0000000200047825 */ /* 0x001fc600078e0214 */
[----:B-1----:R0:W3:Y:S04]  /*11980*/  LDG.E.U16 R29, [R6.64] ;  /* 0x00000006061d7981 */ /* 0x0020e8000c1e1500 */
[----:B------:R4:W3:Y:S04]  /*11990*/  LDG.E.U16 R23, [R4.64] ;  /* 0x0000000604177981 */ /* 0x0008e8000c1e1500 */
[----:B0-----:R-:W3:Y:S04]  /*119a0*/  LDL.64 R6, [R1+0xf98] ;  /* 0x000f980001067983 */ /* 0x001ee80000100a00 */
[----:B------:R0:W-:Y:S04]  /*119b0*/  STL [R1+0x98], R28 ;  /* 0x0000981c01007387 */ /* 0x0001e80000100800 */
[----:B0-----:R0:W3:Y:S01]  /*119c0*/  LDG.E.U16 R28, [R2.64] ;  /* 0x00000006021c7981 */ /* 0x0010e2000c1e1500 */
[----:B----4-:R-:W-:-:S03]  /*119d0*/  IMAD.WIDE R4, R0, 0x2, R12 ;  /* 0x0000000200047825 */ /* 0x010fc600078e020c */
[----:B------:R-:W4:Y:S04]  /*119e0*/  LDL.64 R12, [R1+0xf90] ;  /* 0x000f9000010c7983 */ /* 0x000f280000100a00 */
[----:B------:R1:W4:Y:S04]  /*119f0*/  LDG.E.U16 R27, [R4.64] ;  /* 0x00000006041b7981 */ /* 0x000328000c1e1500 */
[----:B--2---:R2:W-:Y:S01]  /*11a00*/  STL [R1+0x94], R11 ;  /* 0x0000940b01007387 */ /* 0x0045e20000100800 */
[----:B0-----:R-:W-:-:S03]  /*11a10*/  IMAD.WIDE R2, R0, 0x2, R18 ;  /* 0x0000000200027825 */ /* 0x001fc600078e0212 */
[----:B--2---:R-:W2:Y:S04]  /*11a20*/  LDL.64 R10, [R1+0xf88] ;  /* 0x000f8800010a7983 */ /* 0x004ea80000100a00 */
[----:B---3--:R0:W-:Y:S04]  /*11a30*/  STL [R1+0x90], R22 ;  /* 0x0000901601007387 */ /* 0x0081e80000100800 */
[----:B-1----:R-:W3:Y:S04]  /*11a40*/  LDL.64 R4, [R1+0xf78] ;  /* 0x000f780001047983 */ /* 0x002ee80000100a00 */
[----:B0-----:R0:W3:Y:S02]  /*11a50*/  LDG.E.U16 R22, [R2.64] ;  /* 0x0000000602167981 */ /* 0x0010e4000c1e1500 */
[----:B0-----:R-:W-:-:S02]  /*11a60*/  IMAD.WIDE R2, R0, 0x2, R8 ;  /* 0x0000000200027825 */ /* 0x001fc400078e0208 */
[----:B------:R-:W3:Y:S04]  /*11a70*/  LDL.64 R8, [R1+0xf80] ;  /* 0x000f800001087983 */ /* 0x000ee80000100a00 */
[----:B------:R0:W3:Y:S04]  /*11a80*/  LDG.E.U16 R21, [R2.64] ;  /* 0x0000000602157981 */ /* 0x0000e8000c1e1500 */
[----:B------:R1:W-:Y:S01]  /*11a90*/  STL [R1+0x8c], R26 ;  /* 0x00008c1a01007387 */ /* 0x0003e20000100800 */
[----:B0-----:R-:W-:-:S05]  /*11aa0*/  IMAD.WIDE R2, R0, 0x2, R16 ;  /* 0x0000000200027825 */ /* 0x001fca00078e0210 */
[----:B-1----:R0:W3:Y:S02]  /*11ab0*/  LDG.E.U16 R26, [R2.64] ;  /* 0x00000006021a7981 */ /* 0x0020e4000c1e1500 */
[C---:B0-----:R-:W-:Y:S02]  /*11ac0*/  IMAD.WIDE R2, R0.reuse, 0x2, R14 ;  /* 0x0000000200027825 */ /* 0x041fe400078e020e */
[----:B------:R-:W3:Y:S04]  /*11ad0*/  LDL.64 R14, [R1+0xf70] ;  /* 0x000f7000010e7983 */ /* 0x000ee80000100a00 */
[----:B------:R0:W3:Y:S02]  /*11ae0*/  LDG.E.U16 R20, [R2.64] ;  /* 0x0000000602147981 */ /* 0x0000e4000c1e1500 */
[----:B0-----:R-:W-:-:S02]  /*11af0*/  IMAD.WIDE R2, R0, 0x2, R6 ;  /* 0x0000000200027825 */ /* 0x001fc400078e0206 */
[----:B------:R-:W3:Y:S04]  /*11b00*/  LDL.64 R6, [R1+0xf68] ;  /* 0x000f680001067983 */ /* 0x000ee80000100a00 */
[----:B------:R4:W3:Y:S04]  /*11b10*/  LDG.E.U16 R18, [R2.64] ;  /* 0x0000000602127981 */ /* 0x0008e8000c1e1500 */
[----:B------:R0:W-:Y:S01]  /*11b20*/  STL [R1+0x88], R25 ;  /* 0x0000881901007387 */ /* 0x0001e20000100800 */
[----:B----4-:R-:W-:-:S03]  /*11b30*/  IMAD.WIDE R2, R0, 0x2, R12 ;  /* 0x0000000200027825 */ /* 0x010fc600078e020c */
[----:B------:R-:W4:Y:S04]  /*11b40*/  LDL.64 R12, [R1+0xf60] ;  /* 0x000f6000010c7983 */ /* 0x000f280000100a00 */
[----:B------:R2:W4:Y:S04]  /*11b50*/  LDG.E.U16 R19, [R2.64] ;  /* 0x0000000602137981 */ /* 0x000528000c1e1500 */
[----:B------:R1:W-:Y:S01]  /*11b60*/  STL [R1+0x84], R24 ;  /* 0x0000841801007387 */ /* 0x0003e20000100800 */
[----:B--2---:R-:W-:-:S03]  /*11b70*/  IMAD.WIDE R2, R0, 0x2, R10 ;  /* 0x0000000200027825 */ /* 0x004fc600078e020a */
[----:B------:R-:W2:Y:S04]  /*11b80*/  LDL.64 R10, [R1+0xf58] ;  /* 0x000f5800010a7983 */ /* 0x000ea80000100a00 */
[----:B0-----:R3:W2:Y:S02]  /*11b90*/  LDG.E.U16 R25, [R2.64] ;  /* 0x0000000602197981 */ /* 0x0016a4000c1e1500 */
[C---:B---3--:R-:W-:Y:S02]  /*11ba0*/  IMAD.WIDE R2, R0.reuse, 0x2, R8 ;  /* 0x0000000200027825 */ /* 0x048fe400078e0208 */
[----:B------:R-:W3:Y:S04]  /*11bb0*/  LDL.64 R8, [R1+0xf50] ;  /* 0x000f500001087983 */ /* 0x000ee80000100a00 */
[----:B-1----:R0:W3:Y:S04]  /*11bc0*/  LDG.E.U16 R24, [R2.64] ;  /* 0x0000000602187981 */ /* 0x0020e8000c1e1500 */
[----:B------:R-:W-:Y:S04]  /*11bd0*/  STL [R1+0x80], R29 ;  /* 0x0000801d01007387 */ /* 0x000fe80000100800 */
[----:B------:R1:W-:Y:S01]  /*11be0*/  STL [R1+0x7c], R23 ;  /* 0x00007c1701007387 */ /* 0x0003e20000100800 */
[----:B0-----:R-:W-:-:S03]  /*11bf0*/  IMAD.WIDE R2, R0, 0x2, R4 ;  /* 0x0000000200027825 */ /* 0x001fc600078e0204 */
[----:B------:R-:W3:Y:S04]  /*11c00*/  LDL.64 R4, [R1+0xf48] ;  /* 0x000f480001047983 */ /* 0x000ee80000100a00 */
[----:B------:R-:W-:Y:S04]  /*11c10*/  STL [R1+0x78], R28 ;  /* 0x0000781c01007387 */ /* 0x000fe80000100800 */
[----:B-1----:R0:W3:Y:S02]  /*11c20*/  LDG.E.U16 R23, [R2.64] ;  /* 0x0000000602177981 */ /* 0x0020e4000c1e1500 */
[----:B0-----:R-:W-:-:S02]  /*11c30*/  IMAD.WIDE R2, R0, 0x2, R14 ;  /* 0x0000000200027825 */ /* 0x001fc400078e020e */
[----:B------:R-:W3:Y:S04]  /*11c40*/  LDL.64 R14, [R1+0xf40] ;  /* 0x000f4000010e7983 */ /* 0x000ee80000100a00 */
[----:B------:R0:W3:Y:S04]  /*11c50*/  LDG.E.U16 R17, [R2.64] ;  /* 0x0000000602117981 */ /* 0x0000e8000c1e1500 */
[----:B------:R-:W-:Y:S01]  /*11c60*/  STL [R1+0x74], R27 ;  /* 0x0000741b01007387 */ /* 0x000fe20000100800 */
[----:B0-----:R-:W-:-:S03]  /*11c70*/  IMAD.WIDE R2, R0, 0x2, R6 ;  /* 0x0000000200027825 */ /* 0x001fc600078e0206 */
[----:B------:R-:W3:Y:S04]  /*11c80*/  LDL.64 R6, [R1+0xf38] ;  /* 0x000f380001067983 */ /* 0x000ee80000100a00 */
[----:B------:R4:W3:Y:S04]  /*11c90*/  LDG.E.U16 R16, [R2.64] ;  /* 0x0000000602107981 */ /* 0x0008e8000c1e1500 */
[----:B------:R0:W-:Y:S01]  /*11ca0*/  STL [R1+0x70], R22 ;  /* 0x0000701601007387 */ /* 0x0001e20000100800 */
[----:B----4-:R-:W-:-:S03]  /*11cb0*/  IMAD.WIDE R2, R0, 0x2, R12 ;  /* 0x0000000200027825 */ /* 0x010fc600078e020c */
[----:B------:R-:W4:Y:S04]  /*11cc0*/  LDL.64 R12, [R1+0xf30] ;  /* 0x000f3000010c7983 */ /* 0x000f280000100a00 */
[----:B0-----:R2:W4:Y:S04]  /*11cd0*/  LDG.E.U16 R22, [R2.64] ;  /* 0x0000000602167981 */ /* 0x001528000c1e1500 */
[----:B------:R0:W-:Y:S01]  /*11ce0*/  STL [R1+0x6c], R21 ;  /* 0x00006c1501007387 */ /* 0x0001e20000100800 */
[----:B--2---:R-:W-:-:S03]  /*11cf0*/  IMAD.WIDE R2, R0, 0x2, R10 ;  /* 0x0000000200027825 */ /* 0x004fc600078e020a */
[----:B------:R-:W2:Y:S04]  /*11d00*/  LDL.64 R10, [R1+0xf28] ;  /* 0x000f2800010a7983 */ /* 0x000ea80000100a00 */
[----:B0-----:R3:W2:Y:S04]  /*11d10*/  LDG.E.U16 R21, [R2.64] ;  /* 0x0000000602157981 */ /* 0x0016a8000c1e1500 */
[----:B------:R-:W-:Y:S01]  /*11d20*/  STL [R1+0x68], R26 ;  /* 0x0000681a01007387 */ /* 0x000fe20000100800 */
[----:B---3--:R-:W-:-:S03]  /*11d30*/  IMAD.WIDE R2, R0, 0x2, R8 ;  /* 0x0000000200027825 */ /* 0x008fc600078e0208 */
[----:B------:R-:W3:Y:S04]  /*11d40*/  LDL.64 R8, [R1+0xf20] ;  /* 0x000f200001087983 */ /* 0x000ee80000100a00 */
[----:B------:R0:W3:Y:S04]  /*11d50*/  LDG.E.U16 R28, [R2.64] ;  /* 0x00000006021c7981 */ /* 0x0000e8000c1e1500 */
[----:B------:R1:W-:Y:S01]  /*11d60*/  STL [R1+0x64], R20 ;  /* 0x0000641401007387 */ /* 0x0003e20000100800 */
[----:B0-----:R-:W-:-:S03]  /*11d70*/  IMAD.WIDE R2, R0, 0x2, R4 ;  /* 0x0000000200027825 */ /* 0x001fc600078e0204 */
[----:B------:R-:W3:Y:S04]  /*11d80*/  LDL.64 R4, [R1+0xf18] ;  /* 0x000f180001047983 */ /* 0x000ee80000100a00 */
[----:B-1----:R0:W3:Y:S04]  /*11d90*/  LDG.E.U16 R20, [R2.64] ;  /* 0x0000000602147981 */ /* 0x0020e8000c1e1500 */
        /* <DEDUP_REMOVED lines=9> */
[----:B----4-:R-:W-:-:S03]  /*11e30*/  IMAD.WIDE R2, R0, 0x2, R12 ;  /* 0x0000000200027825 */ /* 0x010fc600078e020c */
[----:B------:R-:W4:Y:S04]  /*11e40*/  LDL.64 R12, [R1+0xf00] ;  /* 0x000f0000010c7983 */ /* 0x000f280000100a00 */
[----:B------:R2:W4:Y:S04]  /*11e50*/  LDG.E.U16 R27, [R2.64] ;  /* 0x00000006021b7981 */ /* 0x000528000c1e1500 */
[----:B------:R1:W-:Y:S01]  /*11e60*/  STL [R1+0x54], R24 ;  /* 0x0000541801007387 */ /* 0x0003e20000100800 */
[----:B--2---:R-:W-:-:S03]  /*11e70*/  IMAD.WIDE R2, R0, 0x2, R10 ;  /* 0x0000000200027825 */ /* 0x004fc600078e020a */
[----:B------:R-:W2:Y:S04]  /*11e80*/  LDL.64 R10, [R1+0xef8] ;  /* 0x000ef800010a7983 */ /* 0x000ea80000100a00 */
[----:B------:R3:W2:Y:S04]  /*11e90*/  LDG.E.U16 R26, [R2.64] ;  /* 0x00000006021a7981 */ /* 0x0006a8000c1e1500 */
[----:B------:R-:W-:Y:S01]  /*11ea0*/  STL [R1+0x50], R23 ;  /* 0x0000501701007387 */ /* 0x000fe20000100800 */
[----:B---3--:R-:W-:-:S03]  /*11eb0*/  IMAD.WIDE R2, R0, 0x2, R8 ;  /* 0x0000000200027825 */ /* 0x008fc600078e0208 */
[----:B------:R-:W3:Y:S04]  /*11ec0*/  LDL.64 R8, [R1+0xef0] ;  /* 0x000ef00001087983 */ /* 0x000ee80000100a00 */
[----:B0-----:R0:W3:Y:S04]  /*11ed0*/  LDG.E.U16 R25, [R2.64] ;  /* 0x0000000602197981 */ /* 0x0010e8000c1e1500 */
[----:B------:R-:W-:Y:S01]  /*11ee0*/  STL [R1+0x4c], R17 ;  /* 0x00004c1101007387 */ /* 0x000fe20000100800 */
[----:B0-----:R-:W-:-:S03]  /*11ef0*/  IMAD.WIDE R2, R0, 0x2, R4 ;  /* 0x0000000200027825 */ /* 0x001fc600078e0204 */
[----:B------:R-:W3:Y:S04]  /*11f00*/  LDL.64 R4, [R1+0xee8] ;  /* 0x000ee80001047983 */ /* 0x000ee80000100a00 */
[----:B------:R0:W-:Y:S04]  /*11f10*/  STL [R1+0x48], R16 ;  /* 0x0000481001007387 */ /* 0x0001e80000100800 */
[----:B-1----:R1:W3:Y:S04]  /*11f20*/  LDG.E.U16 R24, [R2.64] ;  /* 0x0000000602187981 */ /* 0x0022e8000c1e1500 */
[----:B0-----:R-:W3:Y:S01]  /*11f30*/  LDL.64 R16, [R1+0xee0] ;  /* 0x000ee00001107983 */ /* 0x001ee20000100a00 */
[----:B-1----:R-:W-:-:S03]  /*11f40*/  IMAD.WIDE R2, R0, 0x2, R14 ;  /* 0x0000000200027825 */ /* 0x002fc600078e020e */
[----:B------:R0:W-:Y:S04]  /*11f50*/  STL [R1+0x44], R22 ;  /* 0x0000441601007387 */ /* 0x0001e80000100800 */
[----:B------:R-:W3:Y:S04]  /*11f60*/  LDL.64 R14, [R1+0xed8] ;  /* 0x000ed800010e7983 */ /* 0x000ee80000100a00 */
[----:B------:R1:W3:Y:S04]  /*11f70*/  LDG.E.U16 R23, [R2.64] ;  /* 0x0000000602177981 */ /* 0x0002e8000c1e1500 */
[----:B------:R0:W-:Y:S01]  /*11f80*/  STL [R1+0x40], R21 ;  /* 0x0000401501007387 */ /* 0x0001e20000100800 */
[----:B-1----:R-:W-:-:S03]  /*11f90*/  IMAD.WIDE R2, R0, 0x2, R6 ;  /* 0x0000000200027825 */ /* 0x002fc600078e0206 */
[----:B------:R-:W3:Y:S04]  /*11fa0*/  LDL.64 R6, [R1+0xed0] ;  /* 0x000ed00001067983 */ /* 0x000ee80000100a00 */
[----:B0-----:R4:W3:Y:S04]  /*11fb0*/  LDG.E.U16 R22, [R2.64] ;  /* 0x0000000602167981 */ /* 0x0018e8000c1e1500 */
[----:B------:R-:W-:Y:S01]  /*11fc0*/  STL [R1+0x3c], R28 ;  /* 0x00003c1c01007387 */ /* 0x000fe20000100800 */
[----:B----4-:R-:W-:-:S03]  /*11fd0*/  IMAD.WIDE R2, R0, 0x2, R12 ;  /* 0x0000000200027825 */ /* 0x010fc600078e020c */
[----:B------:R-:W4:Y:S04]  /*11fe0*/  LDL.64 R12, [R1+0xec8] ;  /* 0x000ec800010c7983 */ /* 0x000f280000100a00 */
[----:B------:R2:W4:Y:S02]  /*11ff0*/  LDG.E.U16 R21, [R2.64] ;  /* 0x0000000602157981 */ /* 0x000524000c1e1500 */
[C---:B--2---:R-:W-:Y:S02]  /*12000*/  IMAD.WIDE R2, R0.reuse, 0x2, R10 ;  /* 0x0000000200027825 */ /* 0x044fe400078e020a */
[----:B------:R-:W2:Y:S04]  /*12010*/  LDL.64 R10, [R1+0xec0] ;  /* 0x000ec000010a7983 */ /* 0x000ea80000100a00 */
[----:B------:R0:W-:Y:S04]  /*12020*/  STL [R1+0x38], R20 ;  /* 0x0000381401007387 */ /* 0x0001e80000100800 */
[----:B0-----:R3:W2:Y:S02]  /*12030*/  LDG.E.U16 R20, [R2.64] ;  /* 0x0000000602147981 */ /* 0x0016a4000c1e1500 */
[----:B---3--:R-:W-:-:S02]  /*12040*/  IMAD.WIDE R2, R0, 0x2, R8 ;  /* 0x0000000200027825 */ /* 0x008fc400078e0208 */
[----:B------:R-:W3:Y:S04]  /*12050*/  LDL.64 R8, [R1+0xeb8] ;  /* 0x000eb80001087983 */ /* 0x000ee80000100a00 */
[----:B------:R0:W-:Y:S04]  /*12060*/  STL [R1+0x34], R18 ;  /* 0x0000341201007387 */ /* 0x0001e80000100800 */
[----:B0-----:R0:W3:Y:S02]  /*12070*/  LDG.E.U16 R18, [R2.64] ;  /* 0x0000000602127981 */ /* 0x0010e4000c1e1500 */
[----:B0-----:R-:W-:-:S02]  /*12080*/  IMAD.WIDE R2, R0, 0x2, R4 ;  /* 0x0000000200027825 */ /* 0x001fc400078e0204 */
[----:B------:R-:W3:Y:S04]  /*12090*/  LDL.64 R4, [R1+0xeb0] ;  /* 0x000eb00001047983 */ /* 0x000ee80000100a00 */
[----:B------:R0:W-:Y:S04]  /*120a0*/  STL [R1+0x30], R19 ;  /* 0x0000301301007387 */ /* 0x0001e80000100800 */
[----:B0-----:R0:W3:Y:S02]  /*120b0*/  LDG.E.U16 R19, [R2.64] ;  /* 0x0000000602137981 */ /* 0x0010e4000c1e1500 */
[----:B0-----:R-:W-:-:S05]  /*120c0*/  IMAD.WIDE R2, R0, 0x2, R16 ;  /* 0x0000000200027825 */ /* 0x001fca00078e0210 */
[----:B------:R0:W3:Y:S02]  /*120d0*/  LDG.E.U16 R16, [R2.64] ;  /* 0x0000000602107981 */ /* 0x0000e4000c1e1500 */
[----:B0-----:R-:W-:-:S05]  /*120e0*/  IMAD.WIDE R2, R0, 0x2, R14 ;  /* 0x0000000200027825 */ /* 0x001fca00078e020e */
[----:B------:R0:W3:Y:S02]  /*120f0*/  LDG.E.U16 R17, [R2.64] ;  /* 0x0000000602117981 */ /* 0x0000e4000c1e1500 */
[----:B0-----:R-:W-:-:S05]  /*12100*/  IMAD.WIDE R2, R0, 0x2, R6 ;  /* 0x0000000200027825 */ /* 0x001fca00078e0206 */
[----:B------:R4:W3:Y:S02]  /*12110*/  LDG.E.U16 R29, [R2.64] ;  /* 0x00000006021d7981 */ /* 0x0008e4000c1e1500 */
[----:B----4-:R-:W-:-:S05]  /*12120*/  IMAD.WIDE R2, R0, 0x2, R12 ;  /* 0x0000000200027825 */ /* 0x010fca00078e020c */
[----:B------:R2:W4:Y:S04]  /*12130*/  LDG.E.U16 R28, [R2.64] ;  /* 0x00000006021c7981 */ /* 0x000528000c1e1500 */
[----:B------:R0:W-:Y:S01]  /*12140*/  STL [R1+0x2c], R27 ;  /* 0x00002c1b01007387 */ /* 0x0001e20000100800 */
[----:B--2---:R-:W-:-:S03]  /*12150*/  IMAD.WIDE R2, R0, 0x2, R10 ;  /* 0x0000000200027825 */ /* 0x004fc600078e020a */
[----:B------:R-:W-:Y:S04]  /*12160*/  STL [R1+0x28], R26 ;  /* 0x0000281a01007387 */ /* 0x000fe80000100800 */
[----:B0-----:R3:W2:Y:S04]  /*12170*/  LDG.E.U16 R27, [R2.64] ;  /* 0x00000006021b7981 */ /* 0x0016a8000c1e1500 */
[----:B------:R-:W2:Y:S04]  /*12180*/  LDL.64 R6, [R1+0xea8] ;  /* 0x000ea80001067983 */ /* 0x000ea80000100a00 */
[----:B------:R0:W-:Y:S01]  /*12190*/  STL [R1+0x24], R25 ;  /* 0x0000241901007387 */ /* 0x0001e20000100800 */
[----:B---3--:R-:W-:-:S05]  /*121a0*/  IMAD.WIDE R2, R0, 0x2, R8 ;  /* 0x0000000200027825 */ /* 0x008fca00078e0208 */
[----:B0-----:R0:W3:Y:S02]  /*121b0*/  LDG.E.U16 R25, [R2.64] ;  /* 0x0000000602197981 */ /* 0x0010e4000c1e1500 */
[----:B0-----:R-:W-:Y:S02]  /*121c0*/  IMAD.WIDE R2, R0, 0x2, R4 ;  /* 0x0000000200027825 */ /* 0x001fe400078e0204 */
[----:B------:R-:W-:Y:S04]  /*121d0*/  STL [R1+0x28f4], R29 ;  /* 0x0028f41d01007387 */ /* 0x000fe80000100800 */
[----:B------:R-:W-:Y:S04]  /*121e0*/  STL [R1+0x20], R24 ;  /* 0x0000201801007387 */ /* 0x000fe80000100800 */
[----:B----4-:R-:W-:Y:S04]  /*121f0*/  STL [R1+0x28f8], R28 ;  /* 0x0028f81c01007387 */ /* 0x010fe80000100800 */
[----:B------:R-:W4:Y:S04]  /*12200*/  LDL.64 R12, [R1+0xea0] ;  /* 0x000ea000010c7983 */ /* 0x000f280000100a00 */
[----:B------:R0:W-:Y:S04]  /*12210*/  STL [R1+0x1c], R23 ;  /* 0x00001c1701007387 */ /* 0x0001e80000100800 */
[----:B0-----:R-:W4:Y:S04]  /*12220*/  LDG.E.U16 R23, [R2.64] ;  /* 0x0000000602177981 */ /* 0x001f28000c1e1500 */
[----:B--2---:R-:W-:Y:S04]  /*12230*/  STL [R1+0x28fc], R27 ;  /* 0x0028fc1b01007387 */ /* 0x004fe80000100800 */
[----:B------:R-:W2:Y:S04]  /*12240*/  LDL.64 R8, [R1+0xe70] ;  /* 0x000e700001087983 */ /* 0x000ea80000100a00 */
[----:B------:R-:W-:Y:S04]  /*12250*/  STL [R1+0x18], R22 ;  /* 0x0000181601007387 */ /* 0x000fe80000100800 */
[----:B---3--:R-:W-:Y:S04]  /*12260*/  STL [R1+0x2900], R25 ;  /* 0x0029001901007387 */ /* 0x008fe80000100800 */
[----:B------:R-:W-:Y:S04]  /*12270*/  STL [R1+0x14], R21 ;  /* 0x0000141501007387 */ /* 0x000fe80000100800 */
[----:B------:R-:W3:Y:S04]  /*12280*/  LDL.64 R10, [R1+0xe68] ;  /* 0x000e6800010a7983 */ /* 0x000ee80000100a00 */
[----:B------:R-:W2:Y:S04]  /*12290*/  LDL.64 R4, [R1+0xe98] ;  /* 0x000e980001047983 */ /* 0x000ea80000100a00 */
[----:B----4-:R0:W-:Y:S04]  /*122a0*/  STL [R1+0x28d4], R23 ;  /* 0x0028d41701007387 */ /* 0x0101e80000100800 */
[----:B------:R-:W-:Y:S04]  /*122b0*/  STL [R1+0x10], R20 ;  /* 0x0000101401007387 */ /* 0x000fe80000100800 */
[----:B------:R-:W4:Y:S04]  /*122c0*/  LDL.64 R14, [R1+0xe60] ;  /* 0x000e6000010e7983 */ /* 0x000f280000100a00 */
[----:B0-----:R-:W2:Y:S04]  /*122d0*/  LDL R23, [R1+0x450] ;  /* 0x0004500001177983 */ /* 0x001ea80000100800 */
[----:B------:R0:W-:Y:S01]  /*122e0*/  STL [R1+0xc], R18 ;  /* 0x00000c1201007387 */ /* 0x0001e20000100800 */
[----:B--2---:R-:W-:-:S03]  /*122f0*/  IMAD.WIDE R2, R23, 0x2, R6 ;  /* 0x0000000217027825 */ /* 0x004fc600078e0206 */
[----:B------:R-:W2:Y:S04]  /*12300*/  LDL.64 R6, [R1+0xe58] ;  /* 0x000e580001067983 */ /* 0x000ea80000100a00 */
[----:B0-----:R0:W2:Y:S02]  /*12310*/  LDG.E.U16 R18, [R2.64] ;  /* 0x0000000602127981 */ /* 0x0010a4000c1e1500 */
[----:B0-----:R-:W-:-:S04]  /*12320*/  IMAD.WIDE R2, R23, 0x2, R12 ;  /* 0x0000000217027825 */ /* 0x001fc800078e020c */
[C---:B------:R-:W-:Y:S01]  /*12330*/  IMAD.WIDE R4, R23.reuse, 0x2, R4 ;  /* 0x0000000217047825 */ /* 0x040fe200078e0204 */
[----:B--2---:R-:W-:Y:S04]  /*12340*/  STL [R1+0x28d8], R18 ;  /* 0x0028d81201007387 */ /* 0x004fe80000100800 */
[----:B------:R-:W-:Y:S04]  /*12350*/  STL [R1+0x8], R19 ;  /* 0x0000081301007387 */ /* 0x000fe80000100800 */
[----:B------:R-:W2:Y:S04]  /*12360*/  LDL.64 R12, [R1+0xe50] ;  /* 0x000e5000010c7983 */ /* 0x000ea80000100a00 */
[----:B------:R0:W-:Y:S04]  /*12370*/  STL [R1+0x4], R16 ;  /* 0x0000041001007387 */ /* 0x0001e80000100800 */
[----:B0-----:R0:W2:Y:S02]  /*12380*/  LDG.E.U16 R16, [R2.64] ;  /* 0x0000000602107981 */ /* 0x0010a4000c1e1500 */
[----:B0-----:R-:W-:-:S05]  /*12390*/  IMAD.WIDE R2, R23, 0x2, R8 ;  /* 0x0000000217027825 */ /* 0x001fca00078e0208 */
[----:B------:R3:W2:Y:S02]  /*123a0*/  LDG.E.U16 R0, [R2.64] ;  /* 0x0000000602007981 */ /* 0x0006a4000c1e1500 */
[----:B---3--:R-:W-:-:S06]  /*123b0*/  IMAD.WIDE R2, R23, 0x2, R10 ;  /* 0x0000000217027825 */ /* 0x008fcc00078e020a */
[----:B------:R0:W3:Y:S04]  /*123c0*/  LDG.E.U16 R2, [R2.64] ;  /* 0x0000000602027981 */ /* 0x0000e8000c1e1500 */
[----:B0-----:R4:W3:Y:S01]  /*123d0*/  LDG.E.U16 R3, [R4.64] ;  /* 0x0000000604037981 */ /* 0x0018e2000c1e1500 */
[----:B------:R-:W-:-:S04]  /*123e0*/  IMAD.WIDE R6, R23, 0x2, R6 ;  /* 0x0000000217067825 */ /* 0x000fc800078e0206 */
[----:B----4-:R-:W-:-:S06]  /*123f0*/  IMAD.WIDE R4, R23, 0x2, R14 ;  /* 0x0000000217047825 */ /* 0x010fcc00078e020e */
[----:B------:R0:W4:Y:S04]  /*12400*/  LDG.E.U16 R4, [R4.64] ;  /* 0x0000000604047981 */ /* 0x000128000c1e1500 */
[----:B0-----:R0:W4:Y:S04]  /*12410*/  LDG.E.U16 R5, [R6.64] ;  /* 0x0000000606057981 */ /* 0x001128000c1e1500 */
[----:B--2---:R-:W-:Y:S04]  /*12420*/  STL [R1+0x28dc], R16 ;  /* 0x0028dc1001007387 */ /* 0x004fe80000100800 */
[----:B------:R1:W-:Y:S04]  /*12430*/  STL [R1], R17 ;  /* 0x0000001101007387 */ /* 0x0003e80000100800 */
[----:B------:R-:W2:Y:S04]  /*12440*/  LDL.64 R8, [R1+0xe48] ;  /* 0x000e480001087983 */ /* 0x000ea80000100a00 */
[----:B------:R-:W-:Y:S04]  /*12450*/  STL [R1+0x2910], R0 ;  /* 0x0029100001007387 */ /* 0x000fe80000100800 */
[----:B---3--:R-:W-:Y:S04]  /*12460*/  STL [R1+0x2914], R2 ;  /* 0x0029140201007387 */ /* 0x008fe80000100800 */
[----:B-1----:R-:W3:Y:S04]  /*12470*/  LDL.64 R16, [R1+0xe90] ;  /* 0x000e900001107983 */ /* 0x002ee80000100a00 */
[----:B------:R-:W4:Y:S01]  /*12480*/  LDL.64 R10, [R1+0xe40] ;  /* 0x000e4000010a7983 */ /* 0x000f220000100a00 */
[----:B0-----:R-:W-:-:S03]  /*12490*/  IMAD.WIDE R6, R23, 0x2, R12 ;  /* 0x0000000217067825 */ /* 0x001fc600078e020c */
[----:B------:R0:W-:Y:S04]  /*124a0*/  STL [R1+0x28e0], R3 ;  /* 0x0028e00301007387 */ /* 0x0001e80000100800 */
[----:B------:R-:W4:Y:S04]  /*124b0*/  LDL.64 R18, [R1+0xe38] ;  /* 0x000e380001127983 */ /* 0x000f280000100a00 */
[----:B------:R-:W4:Y:S04]  /*124c0*/  LDL.64 R12, [R1+0xe88] ;  /* 0x000e8800010c7983 */ /* 0x000f280000100a00 */
[----:B------:R1:W4:Y:S01]  /*124d0*/  LDG.E.U16 R6, [R6.64] ;  /* 0x0000000606067981 */ /* 0x000322000c1e1500 */
[----:B--2---:R-:W-:-:S05]  /*124e0*/  IMAD.WIDE R8, R23, 0x2, R8 ;  /* 0x0000000217087825 */ /* 0x004fca00078e0208 */
[----:B-1----:R3:W2:Y:S02]  /*124f0*/  LDG.E.U16 R7, [R8.64] ;  /* 0x0000000608077981 */ /* 0x0026a4000c1e1500 */
[----:B---3--:R-:W-:-:S04]  /*12500*/  IMAD.WIDE R8, R23, 0x2, R16 ;  /* 0x0000000217087825 */ /* 0x008fc800078e0210 */
[C---:B----4-:R-:W-:Y:S02]  /*12510*/  IMAD.WIDE R10, R23.reuse, 0x2, R10 ;  /* 0x00000002170a7825 */ /* 0x050fe400078e020a */
[----:B------:R1:W3:Y:S04]  /*12520*/  LDG.E.U16 R8, [R8.64] ;  /* 0x0000000608087981 */ /* 0x0002e8000c1e1500 */
[----:B-1----:R1:W4:Y:S01]  /*12530*/  LDG.E.U16 R9, [R10.64] ;  /* 0x000000060a097981 */ /* 0x002322000c1e1500 */
[----:B------:R-:W-:-:S03]  /*12540*/  IMAD.WIDE R12, R23, 0x2, R12 ;  /* 0x00000002170c7825 */ /* 0x000fc600078e020c */
[----:B------:R-:W-:Y:S04]  /*12550*/  STL [R1+0x2904], R6 ;  /* 0x0029040601007387 */ /* 0x000fe80000100800 */
[----:B------:R-:W4:Y:S01]  /*12560*/  LDL.64 R14, [R1+0xe30] ;  /* 0x000e3000010e7983 */ /* 0x000f220000100a00 */
[----:B-1----:R-:W-:-:S03]  /*12570*/  IMAD.WIDE R10, R23, 0x2, R18 ;  /* 0x00000002170a7825 */ /* 0x002fc600078e0212 */
[----:B0-----:R-:W4:Y:S04]  /*12580*/  LDL.64 R2, [R1+0xe28] ;  /* 0x000e280001027983 */ /* 0x001f280000100a00 */
[----:B------:R0:W4:Y:S04]  /*12590*/  LDG.E.U16 R10, [R10.64] ;  /* 0x000000060a0a7981 */ /* 0x000128000c1e1500 */
[----:B0-----:R0:W4:Y:S04]  /*125a0*/  LDG.E.U16 R11, [R12.64] ;  /* 0x000000060c0b7981 */ /* 0x001128000c1e1500 */
[----:B--2---:R-:W-:Y:S04]  /*125b0*/  STL [R1+0x2908], R7 ;  /* 0x0029080701007387 */ /* 0x004fe80000100800 */
[----:B---3--:R-:W-:Y:S04]  /*125c0*/  STL [R1+0x28c0], R8 ;  /* 0x0028c00801007387 */ /* 0x008fe80000100800 */
[----:B------:R-:W2:Y:S04]  /*125d0*/  LDL.64 R16, [R1+0xe20] ;  /* 0x000e200001107983 */ /* 0x000ea80000100a00 */
[----:B----4-:R1:W-:Y:S04]  /*125e0*/  STL [R1+0x290c], R9 ;  /* 0x00290c0901007387 */ /* 0x0103e80000100800 */
[----:B------:R-:W3:Y:S04]  /*125f0*/  LDL.64 R18, [R1+0xe18] ;  /* 0x000e180001127983 */ /* 0x000ee80000100a00 */
[----:B-1----:R-:W4:Y:S01]  /*12600*/  LDL.64 R8, [R1+0xe80] ;  /* 0x000e800001087983 */ /* 0x002f220000100a00 */
[----:B0-----:R-:W-:-:S06]  /*12610*/  IMAD.WIDE R12, R23, 0x2, R14 ;  /* 0x00000002170c7825 */ /* 0x001fcc00078e020e */
[----:B------:R0:W4:Y:S04]  /*12620*/  LDG.E.U16 R12, [R12.64] ;  /* 0x000000060c0c7981 */ /* 0x000128000c1e1500 */
[----:B------:R-:W-:Y:S04]  /*12630*/  STL [R1+0x28c4], R11 ;  /* 0x0028c40b01007387 */ /* 0x000fe80000100800 */
[----:B------:R-:W4:Y:S01]  /*12640*/  LDL.64 R6, [R1+0xe10] ;  /* 0x000e100001067983 */ /* 0x000f220000100a00 */
[----:B------:R-:W-:-:S05]  /*12650*/  IMAD.WIDE R14, R23, 0x2, R2 ;  /* 0x00000002170e7825 */ /* 0x000fca00078e0202 */
[----:B0-----:R2:W4:Y:S02]  /*12660*/  LDG.E.U16 R13, [R14.64] ;  /* 0x000000060e0d7981 */ /* 0x001524000c1e1500 */
[----:B--2---:R-:W-:-:S05]  /*12670*/  IMAD.WIDE R14, R23, 0x2, R16 ;  /* 0x00000002170e7825 */ /* 0x004fca00078e0210 */
[----:B------:R3:W2:Y:S02]  /*12680*/  LDG.E.U16 R17, [R14.64] ;  /* 0x000000060e117981 */ /* 0x0006a4000c1e1500 */
[----:B---3--:R-:W-:-:S05]  /*12690*/  IMAD.WIDE R14, R23, 0x2, R18 ;  /* 0x00000002170e7825 */ /* 0x008fca00078e0212 */
[----:B------:R4:W3:Y:S02]  /*126a0*/  LDG.E.U16 R19, [R14.64] ;  /* 0x000000060e137981 */ /* 0x0008e4000c1e1500 */
[----:B----4-:R-:W-:-:S05]  /*126b0*/  IMAD.WIDE R14, R23, 0x2, R8 ;  /* 0x00000002170e7825 */ /* 0x010fca00078e0208 */
[----:B------:R0:W4:Y:S04]  /*126c0*/  LDG.E.U16 R20, [R14.64] ;  /* 0x000000060e147981 */ /* 0x000128000c1e1500 */
[----:B------:R-:W-:Y:S04]  /*126d0*/  STL [R1+0x28e4], R12 ;  /* 0x0028e40c01007387 */ /* 0x000fe80000100800 */
[----:B------:R-:W4:Y:S01]  /*126e0*/  LDL.64 R2, [R1+0xe08] ;  /* 0x000e080001027983 */ /* 0x000f220000100a00 */
[----:B0-----:R-:W-:-:S05]  /*126f0*/  IMAD.WIDE R14, R23, 0x2, R6 ;  /* 0x00000002170e7825 */ /* 0x001fca00078e0206 */
[----:B------:R0:W4:Y:S04]  /*12700*/  LDG.E.U16 R21, [R14.64] ;  /* 0x000000060e157981 */ /* 0x000128000c1e1500 */
[----:B------:R-:W-:Y:S04]  /*12710*/  STL [R1+0x28e8], R13 ;  /* 0x0028e80d01007387 */ /* 0x000fe80000100800 */
[----:B--2---:R-:W-:Y:S04]  /*12720*/  STL [R1+0x28ec], R17 ;  /* 0x0028ec1101007387 */ /* 0x004fe80000100800 */
[----:B---3--:R-:W-:Y:S04]  /*12730*/  STL [R1+0x28f0], R19 ;  /* 0x0028f01301007387 */ /* 0x008fe80000100800 */
[----:B------:R-:W2:Y:S04]  /*12740*/  LDL.64 R8, [R1+0xe78] ;  /* 0x000e780001087983 */ /* 0x000ea80000100a00 */
[----:B------:R-:W3:Y:S04]  /*12750*/  LDL.LU R25, [R1+0x18c] ;  /* 0x00018c0001197983 */ /* 0x000ee80000300800 */
[----:B----4-:R-:W-:Y:S01]  /*12760*/  STL [R1+0x28c8], R20 ;  /* 0x0028c81401007387 */ /* 0x010fe20000100800 */
[----:B0-----:R-:W-:-:S05]  /*12770*/  IMAD.WIDE R14, R23, 0x2, R2 ;  /* 0x00000002170e7825 */ /* 0x001fca00078e0202 */
[----:B------:R2:W4:Y:S04]  /*12780*/  LDG.E.U16 R22, [R14.64] ;  /* 0x000000060e167981 */ /* 0x000528000c1e1500 */
[----:B------:R0:W-:Y:S04]  /*12790*/  STL [R1+0x28cc], R21 ;  /* 0x0028cc1501007387 */ /* 0x0001e80000100800 */
[----:B------:R-:W3:Y:S04]  /*127a0*/  LDL.64 R6, [R1+0xdf8] ;  /* 0x000df80001067983 */ /* 0x000ee80000100a00 */
[----:B0-----:R-:W3:Y:S04]  /*127b0*/  LDL.64 R20, [R1+0xe00] ;  /* 0x000e000001147983 */ /* 0x001ee80000100a00 */
[----:B------:R-:W3:Y:S04]  /*127c0*/  LDL.LU R2, [R1+0x188] ;  /* 0x0001880001027983 */ /* 0x000ee80000300800 */
[----:B------:R-:W3:Y:S04]  /*127d0*/  LDL.LU R0, [R1+0x14c] ;  /* 0x00014c0001007983 */ /* 0x000ee80000300800 */
[----:B------:R-:W3:Y:S04]  /*127e0*/  LDL.LU R27, [R1+0x10c] ;  /* 0x00010c00011b7983 */ /* 0x000ee80000300800 */
[----:B------:R-:W3:Y:S04]  /*127f0*/  LDL.LU R28, [R1+0x108] ;  /* 0x00010800011c7983 */ /* 0x000ee80000300800 */
[----:B------:R-:W3:Y:S01]  /*12800*/  LDL.LU R29, [R1+0xcc] ;  /* 0x0000cc00011d7983 */ /* 0x000ee20000300800 */
[----:B--2---:R-:W-:-:S05]  /*12810*/  IMAD.WIDE R14, R23, 0x2, R8 ;  /* 0x00000002170e7825 */ /* 0x004fca00078e0208 */
[----:B------:R3:W2:Y:S04]  /*12820*/  LDG.E.U16 R24, [R14.64] ;  /* 0x000000060e187981 */ /* 0x0006a8000c1e1500 */
[----:B----4-:R0:W-:Y:S04]  /*12830*/  STL [R1+0x28d0], R22 ;  /* 0x0028d01601007387 */ /* 0x0101e80000100800 */
[----:B------:R-:W4:Y:S04]  /*12840*/  LDL.LU R12, [R1+0xc8] ;  /* 0x0000c800010c7983 */ /* 0x000f280000300800 */
[----:B------:R-:W2:Y:S04]  /*12850*/  LDL.LU R9, [R1+0x8c] ;  /* 0x00008c0001097983 */ /* 0x000ea80000300800 */
[----:B------:R-:W2:Y:S01]  /*12860*/  LDL.LU R3, [R1+0x88] ;  /* 0x0000880001037983 */ /* 0x000ea20000300800 */
[----:B---3--:R-:W-:-:S03]  /*12870*/  IMAD.WIDE R14, R23, 0x2, R20 ;  /* 0x00000002170e7825 */ /* 0x008fc600078e0214 */
[----:B------:R-:W4:Y:S04]  /*12880*/  LDL.LU R16, [R1+0x4c] ;  /* 0x00004c0001107983 */ /* 0x000f280000300800 */
[----:B------:R1:W2:Y:S04]  /*12890*/  LDG.E.U16 R26, [R14.64] ;  /* 0x000000060e1a7981 */ /* 0x0002a8000c1e1500 */
[----:B0-----:R-:W2:Y:S04]  /*128a0*/  LDL.LU R22, [R1+0x48] ;  /* 0x0000480001167983 */ /* 0x001ea80000300800 */
[----:B------:R-:W2:Y:S01]  /*128b0*/  LDL.LU R21, [R1+0xc] ;  /* 0x00000c0001157983 */ /* 0x000ea20000300800 */
[----:B-1----:R-:W-:-:S03]  /*128c0*/  IMAD.WIDE R14, R23, 0x2, R6 ;  /* 0x00000002170e7825 */ /* 0x002fc600078e0206 */
[----:B------:R-:W2:Y:S04]  /*128d0*/  LDL.LU R20, [R1+0x8] ;  /* 0x0000080001147983 */ /* 0x000ea80000300800 */
[----:B------:R0:W2:Y:S04]  /*128e0*/  LDG.E.U16 R14, [R14.64] ;  /* 0x000000060e0e7981 */ /* 0x0000a8000c1e1500 */
[----:B0-----:R-:W2:Y:S04]  /*128f0*/  LDL.LU R15, [R1+0x148] ;  /* 0x00014800010f7983 */ /* 0x001ea80000300800 */
[----:B------:R-:W0:Y:S04]  /*12900*/  S2R R18, SR_TID.X ;  /* 0x0000000000127919 */ /* 0x000e280000002100 */
[----:B------:R-:W4:Y:S04]  /*12910*/  LDL.LU R13, [R1+0x184] ;  /* 0x00018400010d7983 */ /* 0x000f280000300800 */
[----:B------:R-:W4:Y:S04]  /*12920*/  LDL.LU R11, [R1+0x180] ;  /* 0x00018000010b7983 */ /* 0x000f280000300800 */
[----:B------:R-:W4:Y:S04]  /*12930*/  LDL.LU R8, [R1+0x144] ;  /* 0x0001440001087983 */ /* 0x000f280000300800 */
[----:B------:R-:W4:Y:S04]  /*12940*/  LDL.LU R7, [R1+0x140] ;  /* 0x0001400001077983 */ /* 0x000f280000300800 */
[----:B------:R-:W4:Y:S01]  /*12950*/  LDL.LU R6, [R1+0x104] ;  /* 0x0001040001067983 */ /* 0x000f220000300800 */
[----:B0-----:R-:W-:-:S03]  /*12960*/  LOP3.LUT R17, R18, 0xff, RZ, 0xc0, !PT ;  /* 0x000000ff12117812 */ /* 0x001fc600078ec0ff */
[----:B------:R-:W4:Y:S02]  /*12970*/  LDL.LU R23, [R1+0x100] ;  /* 0x0001000001177983 */ /* 0x000f240000300800 */
[----:B------:R-:W-:Y:S02]  /*12980*/  IMAD.SHL.U32 R19, R17, 0x2, RZ ;  /* 0x0000000211137824 */ /* 0x000fe400078e00ff */
[----:B------:R-:W-:Y:S06]  /*12990*/  BAR.SYNC.DEFER_BLOCKING 0x0 ;  /* 0x0000000000007b1d */ /* 0x000fec0000010000 */
[----:B------:R0:W-:Y:S04]  /*129a0*/  STS.U16 [R19+0x20000], R25 ;  /* 0x0200001913007388 */ /* 0x0001e80000000400 */
[----:B------:R1:W-:Y:S04]  /*129b0*/  STS.U16 [R19+0x20200], R2 ;  /* 0x0202000213007388 */ /* 0x0003e80000000400 */
[----:B------:R1:W-:Y:S04]  /*129c0*/  STS.U16 [R19+0x22000], R0 ;  /* 0x0220000013007388 */ /* 0x0003e80000000400 */
[----:B0-----:R-:W4:Y:S04]  /*129d0*/  LDL.LU R25, [R1+0xc4] ;  /* 0x0000c40001197983 */ /* 0x001f280000300800 */
[----:B-1----:R-:W4:Y:S04]  /*129e0*/  LDL.LU R2, [R1+0x2914] ;  /* 0x0029140001027983 */ /* 0x002f280000300800 */
[----:B------:R-:W4:Y:S04]  /*129f0*/  LDL.LU R0, [R1+0x2910] ;  /* 0x0029100001007983 */ /* 0x000f280000300800 */
[----:B--2---:R-:W-:Y:S04]  /*12a00*/  STS.U16 [R19+0x22200], R15 ;  /* 0x0222000f13007388 */ /* 0x004fe80000000400 */
[----:B------:R0:W-:Y:S04]  /*12a10*/  STS.U16 [R19+0x24000], R27 ;  /* 0x0240001b13007388 */ /* 0x0001e80000000400 */
[----:B------:R1:W-:Y:S04]  /*12a20*/  STS.U16 [R19+0x24200], R28 ;  /* 0x0242001c13007388 */ /* 0x0003e80000000400 */
[----:B------:R2:W-:Y:S04]  /*12a30*/  STS.U16 [R19+0x26000], R29 ;  /* 0x0260001d13007388 */ /* 0x0005e80000000400 */
[----:B0-----:R-:W3:Y:S04]  /*12a40*/  LDL.LU R27, [R1+0xc0] ;  /* 0x0000c000011b7983 */ /* 0x001ee80000300800 */
[----:B-1----:R-:W3:Y:S04]  /*12a50*/  LDL.LU R28, [R1+0x84] ;  /* 0x00008400011c7983 */ /* 0x002ee80000300800 */
[----:B--2---:R-:W2:Y:S04]  /*12a60*/  LDL.LU R29, [R1+0x80] ;  /* 0x00008000011d7983 */ /* 0x004ea80000300800 */
[----:B----4-:R-:W-:Y:S04]  /*12a70*/  STS.U16 [R19+0x26200], R12 ;  /* 0x0262000c13007388 */ /* 0x010fe80000000400 */
[----:B------:R0:W-:Y:S04]  /*12a80*/  STS.U16 [R19+0x28000], R9 ;  /* 0x0280000913007388 */ /* 0x0001e80000000400 */
[----:B------:R1:W-:Y:S04]  /*12a90*/  STS.U16 [R19+0x28200], R3 ;  /* 0x0282000313007388 */ /* 0x0003e80000000400 */
[----:B------:R4:W-:Y:S01]  /*12aa0*/  STS.U16 [R19+0x2a000], R16 ;  /* 0x02a0001013007388 */ /* 0x0009e20000000400 */
[----:B0-----:R-:W-:-:S03]  /*12ab0*/  LOP3.LUT R9, R18, 0xff, RZ, 0xc0, !PT ;  /* 0x000000ff12097812 */ /* 0x001fc600078ec0ff */
[----:B------:R-:W-:Y:S01]  /*12ac0*/  STS.U16 [R19+0x2a200], R22 ;  /* 0x02a2001613007388 */ /* 0x000fe20000000400 */
[----:B------:R-:W-:-:S03]  /*12ad0*/  SHF.L.U32 R9, R9, 0x1, RZ ;  /* 0x0000000109097819 */ /* 0x000fc600000006ff */
[----:B------:R-:W-:Y:S04]  /*12ae0*/  STS.U16 [R19+0x2c000], R21 ;  /* 0x02c0001513007388 */ /* 0x000fe80000000400 */
[----:B------:R-:W-:Y:S01]  /*12af0*/  STS.U16 [R19+0x2c200], R20 ;  /* 0x02c2001413007388 */ /* 0x000fe20000000400 */
[----:B------:R-:W-:-:S03]  /*12b00*/  LOP3.LUT R9, R9, 0x10, RZ, 0x3c, !PT ;  /* 0x0000001009097812 */ /* 0x000fc600078e3cff */
[----:B------:R-:W2:Y:S04]  /*12b10*/  LDL.LU R12, [R1+0x44] ;  /* 0x00004400010c7983 */ /* 0x000ea80000300800 */
[----:B-1----:R-:W2:Y:S04]  /*12b20*/  LDL.LU R3, [R1+0x40] ;  /* 0x0000400001037983 */ /* 0x002ea80000300800 */
[----:B----4-:R-:W4:Y:S04]  /*12b30*/  LDL.LU R16, [R1+0x4] ;  /* 0x0000040001107983 */ /* 0x010f280000300800 */
[----:B------:R-:W4:Y:S04]  /*12b40*/  LDL.LU R18, [R1] ;  /* 0x0000000001127983 */ /* 0x000f280000300800 */
[----:B------:R0:W-:Y:S02]  /*12b50*/  STS.U16 [R19+0x2e000], R0 ;  /* 0x02e0000013007388 */ /* 0x0001e40000000400 */
[----:B0-----:R-:W-:-:S05]  /*12b60*/  IMAD.SHL.U32 R0, R17, 0x2, RZ ;  /* 0x0000000211007824 */ /* 0x001fca00078e00ff */
[----:B------:R-:W-:Y:S04]  /*12b70*/  STS.U16 [R0+0x2e200], R2 ;  /* 0x02e2000200007388 */ /* 0x000fe80000000400 */
[----:B------:R-:W-:Y:S04]  /*12b80*/  STS.U16 [R9+0x20400], R13 ;  /* 0x0204000d09007388 */ /* 0x000fe80000000400 */
[----:B------:R-:W-:Y:S04]  /*12b90*/  STS.U16 [R9+0x20600], R11 ;  /* 0x0206000b09007388 */ /* 0x000fe80000000400 */
[----:B------:R-:W-:Y:S04]  /*12ba0*/  STS.U16 [R9+0x22400], R8 ;  /* 0x0224000809007388 */ /* 0x000fe80000000400 */
[----:B------:R0:W-:Y:S04]  /*12bb0*/  STS.U16 [R9+0x22600], R7 ;  /* 0x0226000709007388 */ /* 0x0001e80000000400 */
[----:B------:R1:W-:Y:S04]  /*12bc0*/  STS.U16 [R9+0x24400], R6 ;  /* 0x0244000609007388 */ /* 0x0003e80000000400 */
[----:B------:R-:W-:Y:S04]  /*12bd0*/  STS.U16 [R9+0x24600], R23 ;  /* 0x0246001709007388 */ /* 0x000fe80000000400 */
[----:B0-----:R-:W4:Y:S04]  /*12be0*/  LDL.LU R7, [R1+0x17c] ;  /* 0x00017c0001077983 */ /* 0x001f280000300800 */
[----:B------:R0:W-:Y:S04]  /*12bf0*/  STS.U16 [R9+0x26400], R25 ;  /* 0x0264001909007388 */ /* 0x0001e80000000400 */
[----:B-1----:R-:W4:Y:S04]  /*12c00*/  LDL.LU R6, [R1+0x178] ;  /* 0x0001780001067983 */ /* 0x002f280000300800 */
[----:B0-----:R-:W4:Y:S04]  /*12c10*/  LDL.LU R25, [R1+0x13c] ;  /* 0x00013c0001197983 */ /* 0x001f280000300800 */
[----:B------:R-:W4:Y:S04]  /*12c20*/  LDL.LU R23, [R1+0x138] ;  /* 0x0001380001177983 */ /* 0x000f280000300800 */
[----:B------:R-:W4:Y:S04]  /*12c30*/  LDL.LU R11, [R1+0xfc] ;  /* 0x0000fc00010b7983 */ /* 0x000f280000300800 */
[----:B------:R-:W4:Y:S04]  /*12c40*/  LDL.LU R8, [R1+0xf8] ;  /* 0x0000f80001087983 */ /* 0x000f280000300800 */
[----:B---3--:R0:W-:Y:S04]  /*12c50*/  STS.U16 [R9+0x26600], R27 ;  /* 0x0266001b09007388 */ /* 0x0081e80000000400 */
[----:B------:R1:W-:Y:S04]  /*12c60*/  STS.U16 [R9+0x28400], R28 ;  /* 0x0284001c09007388 */ /* 0x0003e80000000400 */
[----:B--2---:R2:W-:Y:S04]  /*12c70*/  STS.U16 [R9+0x28600], R29 ;  /* 0x0286001d09007388 */ /* 0x0045e80000000400 */
[----:B0-----:R-:W3:Y:S04]  /*12c80*/  LDL.LU R27, [R1+0xbc] ;  /* 0x0000bc00011b7983 */ /* 0x001ee80000300800 */
[----:B-1----:R-:W3:Y:S04]  /*12c90*/  LDL.LU R28, [R1+0xb8] ;  /* 0x0000b800011c7983 */ /* 0x002ee80000300800 */
[----:B--2---:R-:W2:Y:S04]  /*12ca0*/  LDL.LU R29, [R1+0x7c] ;  /* 0x00007c00011d7983 */ /* 0x004ea80000300800 */
[----:B------:R-:W2:Y:S04]  /*12cb0*/  LDL.LU R15, [R1+0x38] ;  /* 0x00003800010f7983 */ /* 0x000ea80000300800 */
[----:B------:R-:W2:Y:S04]  /*12cc0*/  LDL.LU R22, [R1+0x174] ;  /* 0x0001740001167983 */ /* 0x000ea80000300800 */
[----:B------:R-:W2:Y:S04]  /*12cd0*/  LDL.LU R21, [R1+0x170] ;  /* 0x0001700001157983 */ /* 0x000ea80000300800 */
[----:B------:R-:W2:Y:S01]  /*12ce0*/  LDL.LU R20, [R1+0x134] ;  /* 0x0001340001147983 */ /* 0x000ea20000300800 */
[----:B------:R-:W-:-:S03]  /*12cf0*/  LOP3.LUT R2, R19, 0x20, RZ, 0x3c, !PT ;  /* 0x0000002013027812 */ /* 0x000fc600078e3cff */
[----:B------:R-:W2:Y:S04]  /*12d00*/  LDL.LU R17, [R1+0x130] ;  /* 0x0001300001117983 */ /* 0x000ea80000300800 */
[----:B------:R0:W-:Y:S04]  /*12d10*/  STS.U16 [R9+0x2a400], R12 ;  /* 0x02a4000c09007388 */ /* 0x0001e80000000400 */
[----:B------:R-:W2:Y:S04]  /*12d20*/  LDL.LU R13, [R1+0xf4] ;  /* 0x0000f400010d7983 */ /* 0x000ea80000300800 */
[----:B------:R1:W-:Y:S04]  /*12d30*/  STS.U16 [R9+0x2a600], R3 ;  /* 0x02a6000309007388 */ /* 0x0003e80000000400 */
[----:B0-----:R-:W2:Y:S04]  /*12d40*/  LDL.LU R12, [R1+0xf0] ;  /* 0x0000f000010c7983 */ /* 0x001ea80000300800 */
[----:B----4-:R0:W-:Y:S04]  /*12d50*/  STS.U16 [R9+0x2c400], R16 ;  /* 0x02c4001009007388 */ /* 0x0101e80000000400 */
[----:B-1----:R-:W4:Y:S04]  /*12d60*/  LDL.LU R3, [R1+0xb4] ;  /* 0x0000b40001037983 */ /* 0x002f280000300800 */
[----:B------:R1:W-:Y:S04]  /*12d70*/  STS.U16 [R9+0x2c600], R18 ;  /* 0x02c6001209007388 */ /* 0x0003e80000000400 */
[----:B0-----:R-:W4:Y:S04]  /*12d80*/  LDL.LU R16, [R1+0xb0] ;  /* 0x0000b00001107983 */ /* 0x001f280000300800 */
[----:B------:R0:W-:Y:S04]  /*12d90*/  STS.U16 [R9+0x2e400], R4 ;  /* 0x02e4000409007388 */ /* 0x0001e80000000400 */
[----:B-1----:R-:W4:Y:S04]  /*12da0*/  LDL.LU R18, [R1+0x74] ;  /* 0x0000740001127983 */ /* 0x002f280000300800 */
[----:B------:R1:W-:Y:S04]  /*12db0*/  STS.U16 [R9+0x2e600], R5 ;  /* 0x02e6000509007388 */ /* 0x0003e80000000400 */
[----:B0-----:R-:W4:Y:S04]  /*12dc0*/  LDL.LU R4, [R1+0x3c] ;  /* 0x00003c0001047983 */ /* 0x001f280000300800 */
[----:B-1----:R-:W4:Y:S04]  /*12dd0*/  LDL.LU R9, [R1+0x290c] ;  /* 0x00290c0001097983 */ /* 0x002f280000300800 */
[----:B------:R-:W4:Y:S04]  /*12de0*/  LDL.LU R5, [R1+0x78] ;  /* 0x0000780001057983 */ /* 0x000f280000300800 */
[----:B------:R0:W-:Y:S04]  /*12df0*/  STS.U16 [R2+0x20800], R7 ;  /* 0x0208000702007388 */ /* 0x0001e80000000400 */
        /* <DEDUP_REMOVED lines=11> */
[----:B---3--:R0:W-:Y:S04]  /*12eb0*/  STS.U16 [R2+0x26800], R27 ;  /* 0x0268001b02007388 */ /* 0x0081e80000000400 */
[----:B------:R1:W-:Y:S04]  /*12ec0*/  STS.U16 [R2+0x26a00], R28 ;  /* 0x026a001c02007388 */ /* 0x0003e80000000400 */
[----:B--2---:R2:W-:Y:S04]  /*12ed0*/  STS.U16 [R2+0x28800], R29 ;  /* 0x0288001d02007388 */ /* 0x0045e80000000400 */
[----:B0-----:R-:W3:Y:S04]  /*12ee0*/  LDL.LU R27, [R1+0x28fc] ;  /* 0x0028fc00011b7983 */ /* 0x001ee80000300800 */
[----:B-1----:R-:W3:Y:S04]  /*12ef0*/  LDL.LU R28, [R1+0x28f8] ;  /* 0x0028f800011c7983 */ /* 0x002ee80000300800 */
[----:B--2---:R-:W2:Y:S01]  /*12f00*/  LDL.LU R29, [R1+0x28f4] ;  /* 0x0028f400011d7983 */ /* 0x004ea20000300800 */
[----:B------:R-:W-:-:S03]  /*12f10*/  LOP3.LUT R19, R19, 0x30, RZ, 0x3c, !PT ;  /* 0x0000003013137812 */ /* 0x000fc600078e3cff */
[----:B----4-:R-:W-:Y:S04]  /*12f20*/  STS.U16 [R2+0x28a00], R5 ;  /* 0x028a000502007388 */ /* 0x010fe80000000400 */
[----:B------:R-:W-:Y:S04]  /*12f30*/  STS.U16 [R2+0x2a800], R4 ;  /* 0x02a8000402007388 */ /* 0x000fe80000000400 */
[----:B------:R-:W-:Y:S04]  /*12f40*/  STS.U16 [R2+0x2aa00], R15 ;  /* 0x02aa000f02007388 */ /* 0x000fe80000000400 */
[----:B--2---:R-:W-:Y:S04]  /*12f50*/  STS.U16 [R2+0x2c800], R29 ;  /* 0x02c8001d02007388 */ /* 0x004fe80000000400 */
[----:B---3--:R-:W-:Y:S04]  /*12f60*/  STS.U16 [R2+0x2ca00], R28 ;  /* 0x02ca001c02007388 */ /* 0x008fe80000000400 */
[----:B------:R-:W-:Y:S04]  /*12f70*/  STS.U16 [R2+0x2e800], R6 ;  /* 0x02e8000602007388 */ /* 0x000fe80000000400 */
[----:B------:R-:W-:Y:S04]  /*12f80*/  STS.U16 [R2+0x2ea00], R7 ;  /* 0x02ea000702007388 */ /* 0x000fe80000000400 */
[----:B------:R-:W-:Y:S04]  /*12f90*/  STS.U16 [R19+0x20c00], R22 ;  /* 0x020c001613007388 */ /* 0x000fe80000000400 */
[----:B------:R-:W-:Y:S04]  /*12fa0*/  STS.U16 [R19+0x20e00], R21 ;  /* 0x020e001513007388 */ /* 0x000fe80000000400 */
[----:B------:R-:W-:Y:S04]  /*12fb0*/  STS.U16 [R19+0x22c00], R20 ;  /* 0x022c001413007388 */ /* 0x000fe80000000400 */
[----:B------:R0:W-:Y:S04]  /*12fc0*/  STS.U16 [R19+0x22e00], R17 ;  /* 0x022e001113007388 */ /* 0x0001e80000000400 */
[----:B------:R1:W-:Y:S04]  /*12fd0*/  STS.U16 [R19+0x24c00], R13 ;  /* 0x024c000d13007388 */ /* 0x0003e80000000400 */
[----:B------:R2:W-:Y:S04]  /*12fe0*/  STS.U16 [R19+0x24e00], R12 ;  /* 0x024e000c13007388 */ /* 0x0005e80000000400 */
[----:B0-----:R-:W3:Y:S04]  /*12ff0*/  LDL.LU R17, [R1+0x16c] ;  /* 0x00016c0001117983 */ /* 0x001ee80000300800 */
[----:B-1----:R-:W4:Y:S04]  /*13000*/  LDL.LU R13, [R1+0x168] ;  /* 0x00016800010d7983 */ /* 0x002f280000300800 */
[----:B------:R0:W-:Y:S04]  /*13010*/  STS.U16 [R19+0x26c00], R3 ;  /* 0x026c000313007388 */ /* 0x0001e80000000400 */
[----:B--2---:R-:W2:Y:S04]  /*13020*/  LDL.LU R12, [R1+0x12c] ;  /* 0x00012c00010c7983 */ /* 0x004ea80000300800 */
[----:B------:R1:W-:Y:S04]  /*13030*/  STS.U16 [R19+0x26e00], R16 ;  /* 0x026e001013007388 */ /* 0x0003e80000000400 */
[----:B0-----:R-:W2:Y:S04]  /*13040*/  LDL.LU R3, [R1+0x128] ;  /* 0x0001280001037983 */ /* 0x001ea80000300800 */
[----:B------:R0:W-:Y:S04]  /*13050*/  STS.U16 [R19+0x28c00], R18 ;  /* 0x028c001213007388 */ /* 0x0001e80000000400 */
[----:B-1----:R-:W2:Y:S04]  /*13060*/  LDL.LU R16, [R1+0xec] ;  /* 0x0000ec0001107983 */ /* 0x002ea80000300800 */
[----:B------:R-:W2:Y:S04]  /*13070*/  LDL.LU R15, [R1+0xe8] ;  /* 0x0000e800010f7983 */ /* 0x000ea80000300800 */
[----:B------:R1:W-:Y:S04]  /*13080*/  STS.U16 [R19+0x28e00], R23 ;  /* 0x028e001713007388 */ /* 0x0003e80000000400 */
[----:B0-----:R-:W2:Y:S04]  /*13090*/  LDL.LU R18, [R1+0xac] ;  /* 0x0000ac0001127983 */ /* 0x001ea80000300800 */
[----:B-1----:R-:W2:Y:S04]  /*130a0*/  LDL.LU R23, [R1+0xa8] ;  /* 0x0000a80001177983 */ /* 0x002ea80000300800 */
[----:B------:R-:W2:Y:S04]  /*130b0*/  LDL.LU R6, [R1+0x164] ;  /* 0x0001640001067983 */ /* 0x000ea80000300800 */
[----:B------:R-:W2:Y:S04]  /*130c0*/  LDL.LU R28, [R1+0x160] ;  /* 0x00016000011c7983 */ /* 0x000ea80000300800 */
[----:B------:R-:W2:Y:S04]  /*130d0*/  LDL.LU R29, [R1+0x124] ;  /* 0x00012400011d7983 */ /* 0x000ea80000300800 */
        /* <DEDUP_REMOVED lines=18> */
[----:B-1----:R-:W2:Y:S04]  /*13200*/  LDL.LU R19, [R1+0x28f0] ;  /* 0x0028f00001137983 */ /* 0x002ea80000300800 */
[----:B------:R-:W2:Y:S04]  /*13210*/  LDL.LU R10, [R1+0x6c] ;  /* 0x00006c00010a7983 */ /* 0x000ea80000300800 */
[----:B---3--:R0:W-:Y:S04]  /*13220*/  STS.U16 [R7+0x21000], R17 ;  /* 0x0210001107007388 */ /* 0x0081e80000000400 */
[----:B----4-:R1:W-:Y:S04]  /*13230*/  STS.U16 [R7+0x21200], R13 ;  /* 0x0212000d07007388 */ /* 0x0103e80000000400 */
[----:B0-----:R-:W3:Y:S04]  /*13240*/  LDL.LU R17, [R1+0x28ec] ;  /* 0x0028ec0001117983 */ /* 0x001ee80000300800 */
[----:B-1----:R-:W4:Y:S04]  /*13250*/  LDL.LU R13, [R1+0x28e8] ;  /* 0x0028e800010d7983 */ /* 0x002f280000300800 */
[----:B--2---:R0:W-:Y:S04]  /*13260*/  STS.U16 [R7+0x23000], R12 ;  /* 0x0230000c07007388 */ /* 0x0041e80000000400 */
[----:B------:R1:W-:Y:S04]  /*13270*/  STS.U16 [R7+0x23200], R3 ;  /* 0x0232000307007388 */ /* 0x0003e80000000400 */
[----:B0-----:R-:W2:Y:S04]  /*13280*/  LDL.LU R12, [R1+0x28e4] ;  /* 0x0028e400010c7983 */ /* 0x001ea80000300800 */
[----:B-1----:R-:W2:Y:S04]  /*13290*/  LDL.LU R3, [R1+0x28e0] ;  /* 0x0028e00001037983 */ /* 0x002ea80000300800 */
[----:B------:R0:W-:Y:S04]  /*132a0*/  STS.U16 [R7+0x25000], R16 ;  /* 0x0250001007007388 */ /* 0x0001e80000000400 */
[----:B------:R1:W-:Y:S04]  /*132b0*/  STS.U16 [R7+0x25200], R15 ;  /* 0x0252000f07007388 */ /* 0x0003e80000000400 */
[----:B------:R1:W-:Y:S04]  /*132c0*/  STS.U16 [R7+0x27000], R18 ;  /* 0x0270001207007388 */ /* 0x0003e80000000400 */
[----:B0-----:R-:W2:Y:S04]  /*132d0*/  LDL.LU R16, [R1+0x28dc] ;  /* 0x0028dc0001107983 */ /* 0x001ea80000300800 */
[----:B-1----:R-:W2:Y:S04]  /*132e0*/  LDL.LU R15, [R1+0x20] ;  /* 0x00002000010f7983 */ /* 0x002ea80000300800 */
[----:B------:R-:W2:Y:S04]  /*132f0*/  LDL.LU R18, [R1+0x28d8] ;  /* 0x0028d80001127983 */ /* 0x000ea80000300800 */
[----:B------:R0:W-:Y:S04]  /*13300*/  STS.U16 [R7+0x27200], R23 ;  /* 0x0272001707007388 */ /* 0x0001e80000000400 */
[----:B0-----:R-:W2:Y:S01]  /*13310*/  LDL.LU R23, [R1+0x28d4] ;  /* 0x0028d40001177983 */ /* 0x001ea20000300800 */
[----:B------:R-:W-:-:S03]  /*13320*/  LOP3.LUT R0, R0, 0x50, RZ, 0x3c, !PT ;  /* 0x0000005000007812 */ /* 0x000fc600078e3cff */
[----:B------:R-:W-:Y:S04]  /*13330*/  STS.U16 [R7+0x29000], R10 ;  /* 0x0290000a07007388 */ /* 0x000fe80000000400 */
[----:B------:R-:W-:Y:S04]  /*13340*/  STS.U16 [R7+0x29200], R9 ;  /* 0x0292000907007388 */ /* 0x000fe80000000400 */
[----:B------:R-:W-:Y:S04]  /*13350*/  STS.U16 [R7+0x2b000], R25 ;  /* 0x02b0001907007388 */ /* 0x000fe80000000400 */
[----:B------:R-:W-:Y:S04]  /*13360*/  STS.U16 [R7+0x2b200], R27 ;  /* 0x02b2001b07007388 */ /* 0x000fe80000000400 */
[----:B--2---:R-:W-:Y:S04]  /*13370*/  STS.U16 [R7+0x2d000], R23 ;  /* 0x02d0001707007388 */ /* 0x004fe80000000400 */
[----:B------:R-:W-:Y:S04]  /*13380*/  STS.U16 [R7+0x2d200], R18 ;  /* 0x02d2001207007388 */ /* 0x000fe80000000400 */
[----:B------:R-:W-:Y:S04]  /*13390*/  STS.U16 [R7+0x2f000], R12 ;  /* 0x02f0000c07007388 */ /* 0x000fe80000000400 */
[----:B----4-:R-:W-:Y:S04]  /*133a0*/  STS.U16 [R7+0x2f200], R13 ;  /* 0x02f2000d07007388 */ /* 0x010fe80000000400 */
[----:B------:R-:W-:Y:S04]  /*133b0*/  STS.U16 [R0+0x21400], R6 ;  /* 0x0214000600007388 */ /* 0x000fe80000000400 */
        /* <DEDUP_REMOVED lines=14> */
[----:B-1----:R-:W2:Y:S04]  /*134a0*/  LDL.LU R8, [R1+0xdc] ;  /* 0x0000dc0001087983 */ /* 0x002ea80000300800 */
[----:B------:R0:W-:Y:S04]  /*134b0*/  STS.U16 [R0+0x2b600], R15 ;  /* 0x02b6000f00007388 */ /* 0x0001e80000000400 */
[----:B------:R-:W2:Y:S04]  /*134c0*/  LDL.LU R13, [R1+0x58] ;  /* 0x00005800010d7983 */ /* 0x000ea80000300800 */
[----:B------:R-:W2:Y:S04]  /*134d0*/  LDL.LU R18, [R1+0x1c] ;  /* 0x00001c0001127983 */ /* 0x000ea80000300800 */
[----:B0-----:R-:W0:Y:S04]  /*134e0*/  S2R R15, SR_TID.X ;  /* 0x00000000000f7919 */ /* 0x001e280000002100 */
[----:B------:R-:W2:Y:S04]  /*134f0*/  LDL.LU R23, [R1+0x18] ;  /* 0x0000180001177983 */ /* 0x000ea80000300800 */
[----:B------:R-:W2:Y:S04]  /*13500*/  LDL.LU R10, [R1+0x154] ;  /* 0x00015400010a7983 */ /* 0x000ea80000300800 */
[----:B------:R-:W2:Y:S04]  /*13510*/  LDL.LU R9, [R1+0x150] ;  /* 0x0001500001097983 */ /* 0x000ea80000300800 */
[----:B------:R-:W2:Y:S04]  /*13520*/  LDL.LU R25, [R1+0x114] ;  /* 0x0001140001197983 */ /* 0x000ea80000300800 */
[----:B------:R-:W2:Y:S01]  /*13530*/  LDL.LU R27, [R1+0x110] ;  /* 0x00011000011b7983 */ /* 0x000ea20000300800 */
[----:B0-----:R-:W-:-:S03]  /*13540*/  LOP3.LUT R15, R15, 0xff, RZ, 0xc0, !PT ;  /* 0x000000ff0f0f7812 */ /* 0x001fc600078ec0ff */
[----:B------:R-:W2:Y:S04]  /*13550*/  LDL.LU R7, [R1+0xd4] ;  /* 0x0000d40001077983 */ /* 0x000ea80000300800 */
[----:B------:R-:W2:Y:S01]  /*13560*/  LDL.LU R6, [R1+0xd0] ;  /* 0x0000d00001067983 */ /* 0x000ea20000300800 */
[----:B------:R-:W-:-:S03]  /*13570*/  IMAD.SHL.U32 R2, R15, 0x2, RZ ;  /* 0x000000020f027824 */ /* 0x000fc600078e00ff */
[----:B------:R-:W2:Y:S04]  /*13580*/  LDL.LU R28, [R1+0x94] ;  /* 0x00009400011c7983 */ /* 0x000ea80000300800 */
[----:B------:R-:W2:Y:S01]  /*13590*/  LDL.LU R29, [R1+0x90] ;  /* 0x00009000011d7983 */ /* 0x000ea20000300800 */
[----:B------:R-:W-:-:S03]  /*135a0*/  LOP3.LUT R12, R2, 0x60, RZ, 0x3c, !PT ;  /* 0x00000060020c7812 */ /* 0x000fc600078e3cff */
[----:B------:R-:W2:Y:S04]  /*135b0*/  LDL.LU R5, [R1+0x54] ;  /* 0x0000540001057983 */ /* 0x000ea80000300800 */
[----:B------:R-:W2:Y:S04]  /*135c0*/  LDL.LU R4, [R1+0x50] ;  /* 0x0000500001047983 */ /* 0x000ea80000300800 */
[----:B------:R-:W2:Y:S04]  /*135d0*/  LDL.LU R15, [R1+0x14] ;  /* 0x00001400010f7983 */ /* 0x000ea80000300800 */
[----:B------:R0:W-:Y:S04]  /*135e0*/  STS.U16 [R0+0x2d400], R16 ;  /* 0x02d4001000007388 */ /* 0x0001e80000000400 */
[----:B------:R1:W-:Y:S04]  /*135f0*/  STS.U16 [R0+0x2d600], R3 ;  /* 0x02d6000300007388 */ /* 0x0003e80000000400 */
[----:B---3--:R3:W-:Y:S04]  /*13600*/  STS.U16 [R0+0x2f400], R17 ;  /* 0x02f4001100007388 */ /* 0x0087e80000000400 */
[----:B0-----:R-:W2:Y:S04]  /*13610*/  LDL.LU R16, [R1+0x5c] ;  /* 0x00005c0001107983 */ /* 0x001ea80000300800 */
[----:B-1----:R-:W2:Y:S04]  /*13620*/  LDL.LU R3, [R1+0x98] ;  /* 0x0000980001037983 */ /* 0x002ea80000300800 */
[----:B---3--:R-:W3:Y:S04]  /*13630*/  LDL.LU R17, [R1+0x9c] ;  /* 0x00009c0001117983 */ /* 0x008ee80000300800 */
[----:B------:R0:W-:Y:S04]  /*13640*/  STS.U16 [R0+0x2f600], R19 ;  /* 0x02f6001300007388 */ /* 0x0001e80000000400 */
[----:B0-----:R-:W3:Y:S04]  /*13650*/  LDL.LU R19, [R1+0xd8] ;  /* 0x0000d80001137983 */ /* 0x001ee80000300800 */
[----:B------:R-:W3:Y:S04]  /*13660*/  LDL.LU R0, [R1+0x10] ;  /* 0x0000100001007983 */ /* 0x000ee80000300800 */
[----:B----4-:R0:W-:Y:S04]  /*13670*/  STS.U16 [R12+0x21800], R22 ;  /* 0x021800160c007388 */ /* 0x0101e80000000400 */
[----:B------:R1:W-:Y:S04]  /*13680*/  STS.U16 [R12+0x21a00], R21 ;  /* 0x021a00150c007388 */ /* 0x0003e80000000400 */
[----:B0-----:R-:W4:Y:S04]  /*13690*/  LDL.LU R22, [R1+0x28d0] ;  /* 0x0028d00001167983 */ /* 0x001f280000300800 */
[----:B-1----:R-:W4:Y:S04]  /*136a0*/  LDL.LU R21, [R1+0x28cc] ;  /* 0x0028cc0001157983 */ /* 0x002f280000300800 */
[----:B--2---:R0:W-:Y:S04]  /*136b0*/  STS.U16 [R12+0x23800], R20 ;  /* 0x023800140c007388 */ /* 0x0041e80000000400 */
[----:B------:R1:W-:Y:S04]  /*136c0*/  STS.U16 [R12+0x23a00], R11 ;  /* 0x023a000b0c007388 */ /* 0x0003e80000000400 */
[----:B------:R2:W-:Y:S04]  /*136d0*/  STS.U16 [R12+0x25800], R8 ;  /* 0x025800080c007388 */ /* 0x0005e80000000400 */
[----:B0-----:R-:W4:Y:S04]  /*136e0*/  LDL.LU R20, [R1+0x28c8] ;  /* 0x0028c80001147983 */ /* 0x001f280000300800 */
[----:B-1----:R-:W4:Y:S04]  /*136f0*/  LDL.LU R11, [R1+0x28c4] ;  /* 0x0028c400010b7983 */ /* 0x002f280000300800 */
[----:B--2---:R-:W2:Y:S01]  /*13700*/  LDL.LU R8, [R1+0x28c0] ;  /* 0x0028c00001087983 */ /* 0x004ea20000300800 */
[----:B------:R-:W-:-:S03]  /*13710*/  LOP3.LUT R2, R2, 0x70, RZ, 0x3c, !PT ;  /* 0x0000007002027812 */ /* 0x000fc600078e3cff */
[----:B---3--:R-:W-:Y:S04]  /*13720*/  STS.U16 [R12+0x25a00], R19 ;  /* 0x025a00130c007388 */ /* 0x008fe80000000400 */
[----:B------:R-:W-:Y:S04]  /*13730*/  STS.U16 [R12+0x27800], R17 ;  /* 0x027800110c007388 */ /* 0x000fe80000000400 */
[----:B------:R-:W-:Y:S04]  /*13740*/  STS.U16 [R12+0x27a00], R3 ;  /* 0x027a00030c007388 */ /* 0x000fe80000000400 */
[----:B------:R-:W-:Y:S04]  /*13750*/  STS.U16 [R12+0x29800], R16 ;  /* 0x029800100c007388 */ /* 0x000fe80000000400 */
[----:B------:R-:W-:Y:S04]  /*13760*/  STS.U16 [R12+0x29a00], R13 ;  /* 0x029a000d0c007388 */ /* 0x000fe80000000400 */
[----:B------:R-:W-:Y:S04]  /*13770*/  STS.U16 [R12+0x2b800], R18 ;  /* 0x02b800120c007388 */ /* 0x000fe80000000400 */
[----:B------:R-:W-:Y:S04]  /*13780*/  STS.U16 [R12+0x2ba00], R23 ;  /* 0x02ba00170c007388 */ /* 0x000fe80000000400 */
[----:B--2---:R-:W-:Y:S04]  /*13790*/  STS.U16 [R12+0x2d800], R8 ;  /* 0x02d800080c007388 */ /* 0x004fe80000000400 */
        /* <DEDUP_REMOVED lines=8> */
[----:B------:R-:W-:Y:S04]  /*13820*/  STS.U16 [R2+0x25e00], R6 ;  /* 0x025e000602007388 */ /* 0x000fe80000000400 */
[----:B------:R-:W-:Y:S04]  /*13830*/  STS.U16 [R2+0x27c00], R28 ;  /* 0x027c001c02007388 */ /* 0x000fe80000000400 */
[----:B------:R-:W-:Y:S04]  /*13840*/  STS.U16 [R2+0x27e00], R29 ;  /* 0x027e001d02007388 */ /* 0x000fe80000000400 */
[----:B0-----:R-:W0:Y:S04]  /*13850*/  S2R R7, SR_TID.X ;  /* 0x0000000000077919 */ /* 0x001e280000002100 */
[----:B------:R-:W-:Y:S04]  /*13860*/  STS.U16 [R2+0x29c00], R5 ;  /* 0x029c000502007388 */ /* 0x000fe80000000400 */
[----:B------:R-:W-:Y:S04]  /*13870*/  STS.U16 [R2+0x29e00], R4 ;  /* 0x029e000402007388 */ /* 0x000fe80000000400 */
[----:B------:R1:W-:Y:S04]  /*13880*/  STS.U16 [R2+0x2bc00], R15 ;  /* 0x02bc000f02007388 */ /* 0x0003e80000000400 */
[----:B------:R2:W-:Y:S04]  /*13890*/  STS.U16 [R2+0x2be00], R0 ;  /* 0x02be000002007388 */ /* 0x0005e80000000400 */
[----:B-1----:R-:W1:Y:S04]  /*138a0*/  S2R R15, SR_TID.X ;  /* 0x00000000000f7919 */ /* 0x002e680000002100 */
[----:B--2---:R-:W2:Y:S01]  /*138b0*/  S2R R0, SR_TID.X ;  /* 0x0000000000007919 */ /* 0x004ea20000002100 */
[----:B0-----:R-:W-:-:S03]  /*138c0*/  LOP3.LUT R5, R7, 0x7, RZ, 0xc0, !PT ;  /* 0x0000000707057812 */ /* 0x001fc600078ec0ff */
[----:B------:R-:W-:Y:S02]  /*138d0*/  STS.U16 [R2+0x2dc00], R20 ;  /* 0x02dc001402007388 */ /* 0x000fe40000000400 */
[----:B------:R-:W-:Y:S02]  /*138e0*/  IMAD R3, R5, 0x110, RZ ;  /* 0x0000011005037824 */ /* 0x000fe400078e02ff */
[----:B------:R-:W-:Y:S04]  /*138f0*/  STS.U16 [R2+0x2de00], R24 ;  /* 0x02de001802007388 */ /* 0x000fe80000000400 */
[----:B------:R-:W-:Y:S01]  /*13900*/  STS.U16 [R2+0x2fc00], R26 ;  /* 0x02fc001a02007388 */ /* 0x000fe20000000400 */
[C---:B-1----:R-:W-:Y:S02]  /*13910*/  LOP3.LUT R28, R15.reuse, 0x10, RZ, 0xc0, !PT ;  /* 0x000000100f1c7812 */ /* 0x042fe400078ec0ff */
[----:B------:R-:W-:-:S02]  /*13920*/  SHF.L.U32 R12, R15, 0x1, RZ ;  /* 0x000000010f0c7819 */ /* 0x000fc400000006ff */
[----:B--2---:R-:W-:Y:S01]  /*13930*/  LOP3.LUT R4, R0, 0x7, RZ, 0xc0, !PT ;  /* 0x0000000700047812 */ /* 0x004fe200078ec0ff */
[----:B------:R-:W-:Y:S01]  /*13940*/  IMAD.SHL.U32 R28, R28, 0x80, RZ ;  /* 0x000000801c1c7824 */ /* 0x000fe200078e00ff */
[----:B------:R0:W-:Y:S01]  /*13950*/  STS.U16 [R2+0x2fe00], R14 ;  /* 0x02fe000e02007388 */ /* 0x0001e20000000400 */
[----:B------:R-:W-:Y:S02]  /*13960*/  LOP3.LUT R0, R0, 0xe0, RZ, 0xc0, !PT ;  /* 0x000000e000007812 */ /* 0x000fe400078ec0ff */
[----:B------:R-:W-:Y:S01]  /*13970*/  IMAD.SHL.U32 R4, R4, 0x10, RZ ;  /* 0x0000001004047824 */ /* 0x000fe200078e00ff */
[----:B------:R1:W-:Y:S01]  /*13980*/  STL [R1+0x1404], R28 ;  /* 0x0014041c01007387 */ /* 0x0003e20000100800 */
[----:B0-----:R-:W-:-:S04]  /*13990*/  LOP3.LUT R2, R3, 0x10, R12, 0x78, !PT ;  /* 0x0000001003027812 */ /* 0x001fc800078e780c */
[----:B------:R-:W-:Y:S01]  /*139a0*/  LOP3.LUT R2, R2, R28, RZ, 0xfc, !PT ;  /* 0x0000001c02027212 */ /* 0x000fe200078efcff */
[----:B------:R-:W-:Y:S01]  /*139b0*/  BAR.SYNC.DEFER_BLOCKING 0x0 ;  /* 0x0000000000007b1d */ /* 0x000fe20000010000 */
[----:B-1----:R-:W-:-:S05]  /*139c0*/  LEA R28, R0, R4, 0x8 ;  /* 0x00000004001c7211 */ /* 0x002fca00078e40ff */
[----:B------:R-:W0:Y:S01]  /*139d0*/  S2R R4, SR_TID.X ;  /* 0x0000000000047919 */ /* 0x000e220000002100 */
[----:B------:R-:W-:Y:S02]  /*139e0*/  LOP3.LUT R28, R28, 0x30, R12, 0x78, !PT ;  /* 0x000000301c1c7812 */ /* 0x000fe400078e780c */
[C---:B------:R-:W-:Y:S01]  /*139f0*/  LOP3.LUT R6, R7.reuse, 0x10, RZ, 0xc0, !PT ;  /* 0x0000001007067812 */ /* 0x040fe200078ec0ff */
[----:B------:R-:W-:Y:S02]  /*13a00*/  IMAD.SHL.U32 R7, R7, 0x2, RZ ;  /* 0x0000000207077824 */ /* 0x000fe400078e00ff */
[----:B------:R-:W-:Y:S02]  /*13a10*/  IMAD R28, R5, 0x400, R28 ;  /* 0x00000400051c7824 */ /* 0x000fe400078e021c */
[----:B------:R-:W-:Y:S01]  /*13a20*/  IMAD.SHL.U32 R6, R6, 0x80, RZ ;  /* 0x0000008006067824 */ /* 0x000fe200078e00ff */
[----:B------:R-:W1:Y:S04]  /*13a30*/  LDSM.16.MT88.4 R20, [R2] ;  /* 0x000000000214783b */ /* 0x000e680000004200 */
[----:B------:R-:W2:Y:S01]  /*13a40*/  LDSM.16.M88.4 R8, [R28+0x20000] ;  /* 0x020000001c08783b */ /* 0x000ea20000000200 */
[----:B0-----:R-:W-:-:S03]  /*13a50*/  LOP3.LUT R4, R4, 0x7, RZ, 0xc0, !PT ;  /* 0x0000000704047812 */ /* 0x001fc600078ec0ff */
[----:B------:R-:W0:Y:S02]  /*13a60*/  LDSM.16.MT88.4 R24, [R2+0x80] ;  /* 0x000080000218783b */ /* 0x000e240000004200 */
[----:B------:R-:W-:-:S05]  /*13a70*/  IMAD R4, R4, 0x110, RZ ;  /* 0x0000011004047824 */ /* 0x000fca00078e02ff */
[----:B------:R-:W-:-:S04]  /*13a80*/  LOP3.LUT R4, R4, 0x10, R7, 0x78, !PT ;  /* 0x0000001004047812 */ /* 0x000fc800078e7807 */
[----:B------:R-:W-:-:S04]  /*13a90*/  LOP3.LUT R4, R4, R6, RZ, 0xfc, !PT ;  /* 0x0000000604047212 */ /* 0x000fc800078efcff */
[----:B------:R-:W-:Y:S01]  /*13aa0*/  LOP3.LUT R4, R4, 0x20, RZ, 0x3c, !PT ;  /* 0x0000002004047812 */ /* 0x000fe200078e3cff */
[----:B------:R-:W-:-:S05]  /*13ab0*/  IMAD R18, R5, 0x110, RZ ;  /* 0x0000011005127824 */ /* 0x000fca00078e02ff */
[----:B------:R-:W3:Y:S01]  /*13ac0*/  LDSM.16.MT88.4 R4, [R4] ;  /* 0x000000000404783b */ /* 0x000ee20000004200 */
[----:B------:R-:W-:Y:S02]  /*13ad0*/  LOP3.LUT R29, R15, 0x10, RZ, 0xc0, !PT ;  /* 0x000000100f1d7812 */ /* 0x000fe400078ec0ff */
[----:B------:R-:W-:-:S03]  /*13ae0*/  LOP3.LUT R0, R3, 0x10, R12, 0x78, !PT ;  /* 0x0000001003007812 */ /* 0x000fc600078e780c */
[----:B------:R-:W-:Y:S01]  /*13af0*/  IMAD.SHL.U32 R29, R29, 0x80, RZ ;  /* 0x000000801d1d7824 */ /* 0x000fe200078e00ff */
[----:B-1----:R-:W-:Y:S04]  /*13b00*/  STL [R1+0x28ac], R20 ;  /* 0x0028ac1401007387 */ /* 0x002fe80000100800 */
[----:B------:R-:W-:Y:S04]  /*13b10*/  STL [R1+0x28a8], R21 ;  /* 0x0028a81501007387 */ /* 0x000fe80000100800 */
[----:B------:R-:W-:Y:S04]  /*13b20*/  STL [R1+0x28a4], R22 ;  /* 0x0028a41601007387 */ /* 0x000fe80000100800 */
[----:B------:R-:W-:Y:S04]  /*13b30*/  STL [R1+0x28a0], R23 ;  /* 0x0028a01701007387 */ /* 0x000fe80000100800 */
[----:B--2---:R-:W-:Y:S01]  /*13b40*/  STL [R1+0x2834], R10 ;  /* 0x0028340a01007387 */ /* 0x004fe20000100800 */
[----:B------:R-:W-:-:S03]  /*13b50*/  LOP3.LUT R0, R0, R29, RZ, 0xfc, !PT ;  /* 0x0000001d00007212 */ /* 0x000fc600078efcff */
[----:B------:R-:W-:Y:S04]  /*13b60*/  STL [R1+0x2830], R11 ;  /* 0x0028300b01007387 */ /* 0x000fe80000100800 */
[----:B------:R-:W-:Y:S04]  /*13b70*/  STL [R1+0x26d8], R28 ;  /* 0x0026d81c01007387 */ /* 0x000fe80000100800 */
[----:B------:R-:W-:Y:S04]  /*13b80*/  STL [R1+0x14d8], R3 ;  /* 0x0014d80301007387 */ /* 0x000fe80000100800 */
[----:B------:R1:W-:Y:S04]  /*13b90*/  STL [R1+0x1340], R29 ;  /* 0x0013401d01007387 */ /* 0x0003e80000100800 */
[----:B0-----:R-:W-:Y:S01]  /*13ba0*/  STL [R1+0x289c], R25 ;  /* 0x00289c1901007387 */ /* 0x001fe20000100800 */
[----:B-1----:R-:W-:-:S03]  /*13bb0*/  LOP3.LUT R29, R15, 0x10, RZ, 0xc0, !PT ;  /* 0x000000100f1d7812 */ /* 0x002fc600078ec0ff */
[----:B------:R-:W-:Y:S01]  /*13bc0*/  STL [R1+0x2898], R26 ;  /* 0x0028981a01007387 */ /* 0x000fe20000100800 */
[----:B------:R-:W-:Y:S02]  /*13bd0*/  LOP3.LUT R3, R18, 0x10, R12, 0x78, !PT ;  /* 0x0000001012037812 */ /* 0x000fe400078e780c */
[----:B------:R-:W-:Y:S01]  /*13be0*/  SHF.L.U32 R29, R29, 0x7, RZ ;  /* 0x000000071d1d7819 */ /* 0x000fe200000006ff */
[----:B------:R-:W-:Y:S01]  /*13bf0*/  STL [R1+0x2894], R27 ;  /* 0x0028941b01007387 */ /* 0x000fe20000100800 */
[----:B------:R-:W-:Y:S02]  /*13c00*/  LOP3.LUT R15, R15, 0x10, RZ, 0xc0, !PT ;  /* 0x000000100f0f7812 */ /* 0x000fe400078ec0ff */
[----:B------:R-:W-:Y:S01]  /*13c10*/  LOP3.LUT R3, R3, R29, RZ, 0xfc, !PT ;  /* 0x0000001d03037212 */ /* 0x000fe200078efcff */
[----:B---3--:R-:W-:Y:S01]  /*13c20*/  STL [R1+0x2890], R7 ;  /* 0x0028900701007387 */ /* 0x008fe20000100800 */
[----:B------:R-:W-:-:S03]  /*13c30*/  SHF.L.U32 R15, R15, 0x7, RZ ;  /* 0x000000070f0f7819 */ /* 0x000fc600000006ff */
[----:B------:R0:W-:Y:S02]  /*13c40*/  STL [R1+0x17f8], R29 ;  /* 0x0017f81d01007387 */ /* 0x0001e40000100800 */
[----:B0-----:R-:W-:-:S04]  /*13c50*/  LOP3.LUT R29, R18, 0x10, R12, 0x78, !PT ;  /* 0x00000010121d7812 */ /* 0x001fc800078e780c */
[----:B------:R-:W-:-:S04]  /*13c60*/  LOP3.LUT R29, R29, R15, RZ, 0xfc, !PT ;  /* 0x0000000f1d1d7212 */ /* 0x000fc800078efcff */
[----:B------:R-:W-:Y:S02]  /*13c70*/  LOP3.LUT R29, R29, 0x20, RZ, 0x3c, !PT ;  /* 0x000000201d1d7812 */ /* 0x000fe400078e3cff */
[----:B------:R-:W-:-:S03]  /*13c80*/  LOP3.LUT R0, R0, 0x40, RZ, 0x3c, !PT ;  /* 0x0000004000007812 */ /* 0x000fc600078e3cff */
[----:B------:R-:W0:Y:S04]  /*13c90*/  LDSM.16.MT88.4 R12, [R29+0x80] ;  /* 0x000080001d0c783b */ /* 0x000e280000004200 */
[----:B------:R-:W1:Y:S01]  /*13ca0*/  LDSM.16.MT88.4 R16, [R0] ;  /* 0x000000000010783b */ /* 0x000e620000004200 */
[----:B------:R-:W-:-:S03]  /*13cb0*/  LOP3.LUT R3, R3, 0x60, RZ, 0x3c, !PT ;  /* 0x0000006003037812 */ /* 0x000fc600078e3cff */
[----:B0-----:R-:W-:Y:S04]  /*13cc0*/  STL [R1+0x288c], R12 ;  /* 0x00288c0c01007387 */ /* 0x001fe80000100800 */
[----:B------:R-:W-:Y:S01]  /*13cd0*/  STL [R1+0x2888], R13 ;  /* 0x0028880d01007387 */ /* 0x000fe20000100800 */
[----:B-1----:R-:W-:Y:S01]  /*13ce0*/  IMAD.MOV.U32 R25, RZ, RZ, R16 ;  /* 0x000000ffff197224 */ /* 0x002fe200078e0010 */
[----:B------:R-:W-:Y:S02]  /*13cf0*/  MOV R27, R18 ;  /* 0x00000012001b7202 */ /* 0x000fe40000000f00 */
[----:B------:R-:W-:Y:S01]  /*13d00*/  STL [R1+0x2884], R14 ;  /* 0x0028840e01007387 */ /* 0x000fe20000100800 */
[----:B------:R-:W-:Y:S02]  /*13d10*/  IMAD.MOV.U32 R26, RZ, RZ, R17 ;  /* 0x000000ffff1a7224 */ /* 0x000fe400078e0011 */
[----:B------:R-:W-:Y:S01]  /*13d20*/  IMAD.MOV.U32 R7, RZ, RZ, R19 ;  /* 0x000000ffff077224 */ /* 0x000fe200078e0013 */
[----:B------:R-:W-:Y:S04]  /*13d30*/  STL [R1+0x2880], R15 ;  /* 0x0028800f01007387 */ /* 0x000fe80000100800 */
[----:B------:R-:W0:Y:S04]  /*13d40*/  LDSM.16.MT88.4 R12, [R0+0x80] ;  /* 0x00008000000c783b */ /* 0x000e280000004200 */
[----:B------:R-:W1:Y:S04]  /*13d50*/  LDSM.16.MT88.4 R16, [R3] ;  /* 0x000000000310783b */ /* 0x000e680000004200 */
[----:B------:R-:W-:Y:S04]  /*13d60*/  STL.64 [R1+0x28b8], R26 ;  /* 0x0028b81a01007387 */ /* 0x000fe80000100a00 */
[----:B------:R-:W-:Y:S04]  /*13d70*/  STL.64 [R1+0x28b0], R24 ;  /* 0x0028b01801007387 */ /* 0x000fe80000100a00 */
[----:B------:R-:W2:Y:S01]  /*13d80*/  LDSM.16.MT88.4 R24, [R2+0x1000] ;  /* 0x001000000218783b */ /* 0x000ea20000004200 */
[----:B0-----:R-:W-:Y:S01]  /*13d90*/  IMAD.MOV.U32 R20, RZ, RZ, R12 ;  /* 0x000000ffff147224 */ /* 0x001fe200078e000c */
[----:B------:R-:W-:-:S02]  /*13da0*/  MOV R21, R13 ;  /* 0x0000000d00157202 */ /* 0x000fc40000000f00 */
[----:B-1----:R-:W-:Y:S01]  /*13db0*/  MOV R13, R18 ;  /* 0x00000012000d7202 */ /* 0x002fe20000000f00 */
[----:B------:R-:W-:Y:S01]  /*13dc0*/  IMAD.MOV.U32 R12, RZ, RZ, R19 ;  /* 0x000000ffff0c7224 */ /* 0x000fe200078e0013 */
[----:B------:R-:W-:Y:S01]  /*13dd0*/  MOV R10, R17 ;  /* 0x00000011000a7202 */ /* 0x000fe20000000f00 */
[----:B------:R-:W-:Y:S02]  /*13de0*/  IMAD.MOV.U32 R11, RZ, RZ, R16 ;  /* 0x000000ffff0b7224 */ /* 0x000fe400078e0010 */
[----:B------:R-:W0:Y:S01]  /*13df0*/  LDSM.16.MT88.4 R16, [R3+0x80] ;  /* 0x000080000310783b */ /* 0x000e220000004200 */
[----:B------:R-:W-:Y:S02]  /*13e00*/  IMAD.MOV.U32 R22, RZ, RZ, R14 ;  /* 0x000000ffff167224 */ /* 0x000fe400078e000e */
[----:B------:R-:W-:Y:S02]  /*13e10*/  IMAD.MOV.U32 R23, RZ, RZ, R15 ;  /* 0x000000ffff177224 */ /* 0x000fe400078e000f */
[----:B--2---:R-:W-:-:S02]  /*13e20*/  IMAD.MOV.U32 R14, RZ, RZ, R26 ;  /* 0x000000ffff0e7224 */ /* 0x004fc400078e001a */
[----:B------:R-:W-:Y:S01]  /*13e30*/  IMAD.MOV.U32 R15, RZ, RZ, R27 ;  /* 0x000000ffff0f7224 */ /* 0x000fe200078e001b */
[----:B0-----:R0:W-:Y:S02]  /*13e40*/  STL.64 [R1+0x2848], R18 ;  /* 0x0028481201007387 */ /* 0x0011e40000100a00 */
[----:B0-----:R-:W-:Y:S01]  /*13e50*/  IMAD.MOV.U32 R18, RZ, RZ, R13 ;  /* 0x000000ffff127224 */ /* 0x001fe200078e000d */
[----:B------:R-:W-:Y:S01]  /*13e60*/  MOV R13, R25 ;  /* 0x00000019000d7202 */ /* 0x000fe20000000f00 */
[----:B------:R-:W-:Y:S02]  /*13e70*/  IMAD.MOV.U32 R19, RZ, RZ, R12 ;  /* 0x000000ffff137224 */ /* 0x000fe400078e000c */
[----:B------:R-:W-:Y:S02]  /*13e80*/  IMAD.MOV.U32 R12, RZ, RZ, R24 ;  /* 0x000000ffff0c7224 */ /* 0x000fe400078e0018 */
[----:B------:R-:W0:Y:S04]  /*13e90*/  LDSM.16.MT88.4 R24, [R2+0x1080] ;  /* 0x001080000218783b */ /* 0x000e280000004200 */
[----:B------:R1:W-:Y:S04]  /*13ea0*/  STL.64 [R1+0x2840], R16 ;  /* 0x0028401001007387 */ /* 0x0003e80000100a00 */
[----:B------:R-:W-:Y:S01]  /*13eb0*/  STL [R1+0x2800], R3 ;  /* 0x0028000301007387 */ /* 0x000fe20000100800 */
[----:B-1----:R-:W-:Y:S01]  /*13ec0*/  MOV R16, R11 ;  /* 0x0000000b00107202 */ /* 0x002fe20000000f00 */
[----:B------:R-:W-:Y:S01]  /*13ed0*/  IMAD.MOV.U32 R17, RZ, RZ, R10 ;  /* 0x000000ffff117224 */ /* 0x000fe200078e000a */
[----:B0-----:R-:W-:Y:S01]  /*13ee0*/  MOV R28, R25 ;  /* 0x00000019001c7202 */ /* 0x001fe20000000f00 */
[----:B------:R-:W-:Y:S01]  /*13ef0*/  IMAD.MOV.U32 R11, RZ, RZ, R26 ;  /* 0x000000ffff0b7224 */ /* 0x000fe200078e001a */
[----:B------:R-:W-:Y:S01]  /*13f00*/  STL [R1+0x40], R24 ;  /* 0x0000401801007387 */ /* 0x000fe20000100800 */
[----:B------:R-:W-:-:S03]  /*13f10*/  IMAD.MOV.U32 R10, RZ, RZ, R27 ;  /* 0x000000ffff0a7224 */ /* 0x000fc600078e001b */
[----:B------:R-:W0:Y:S04]  /*13f20*/  LDSM.16.MT88.4 R24, [R29+0x1000] ;  /* 0x001000001d18783b */ /* 0x000e280000004200 */
[----:B------:R-:W-:Y:S04]  /*13f30*/  STL [R1+0x27fc], R2 ;  /* 0x0027fc0201007387 */ /* 0x000fe80000100800 */
[----:B0-----:R-:W-:Y:S01]  /*13f40*/  STL [R1+0x34], R25 ;  /* 0x0000341901007387 */ /* 0x001fe20000100800 */
[----:B------:R-:W-:-:S03]  /*13f50*/  MOV R3, R24 ;  /* 0x0000001800037202 */ /* 0x000fc60000000f00 */
[----:B------:R0:W-:Y:S04]  /*13f60*/  STL.64 [R1+0x38], R26 ;  /* 0x0000381a01007387 */ /* 0x0001e80000100a00 */
[----:B0-----:R-:W2:Y:S04]  /*13f70*/  LDL.LU.64 R26, [R1+0x28b8] ;  /* 0x0028b800011a7983 */ /* 0x001ea80000300a00 */
[----:B------:R-:W3:Y:S04]  /*13f80*/  LDL.LU.64 R24, [R1+0x28b0] ;  /* 0x0028b00001187983 */ /* 0x000ee80000300a00 */
[----:B------:R0:W-:Y:S04]  /*13f90*/  STL.64 [R1+0x2858], R18 ;  /* 0x0028581201007387 */ /* 0x0001e80000100a00 */
[----:B------:R1:W-:Y:S01]  /*13fa0*/  STL.64 [R1+0x2850], R16 ;  /* 0x0028501001007387 */ /* 0x0003e20000100a00 */
[----:B0-----:R-:W-:Y:S01]  /*13fb0*/  MOV R18, R22 ;  /* 0x0000001600127202 */ /* 0x001fe20000000f00 */
[----:B------:R-:W-:-:S02]  /*13fc0*/  IMAD.MOV.U32 R19, RZ, RZ, R23 ;  /* 0x000000ffff137224 */ /* 0x000fc400078e0017 */
[----:B-1----:R-:W-:Y:S02]  /*13fd0*/  IMAD.MOV.U32 R16, RZ, RZ, R20 ;  /* 0x000000ffff107224 */ /* 0x002fe400078e0014 */
[----:B------:R-:W4:Y:S01]  /*13fe0*/  LDL.LU R20, [R1+0x28ac] ;  /* 0x0028ac0001147983 */ /* 0x000f220000300800 */
[----:B------:R-:W-:-:S03]  /*13ff0*/  IMAD.MOV.U32 R17, RZ, RZ, R21 ;  /* 0x000000ffff117224 */ /* 0x000fc600078e0015 */
[----:B------:R-:W4:Y:S04]  /*14000*/  LDL.LU R21, [R1+0x28a8] ;  /* 0x0028a80001157983 */ /* 0x000f280000300800 */
[----:B------:R-:W4:Y:S04]  /*14010*/  LDL.LU R22, [R1+0x28a4] ;  /* 0x0028a40001167983 */ /* 0x000f280000300800 */
[----:B------:R-:W4:Y:S04]  /*14020*/  LDL.LU R23, [R1+0x28a0] ;  /* 0x0028a00001177983 */ /* 0x000f280000300800 */
[----:B------:R0:W-:Y:S04]  /*14030*/  STL.64 [R1+0x2868], R18 ;  /* 0x0028681201007387 */ /* 0x0001e80000100a00 */
[----:B------:R2:W-:Y:S01]  /*14040*/  STL.64 [R1+0x2860], R16 ;  /* 0x0028601001007387 */ /* 0x0005e20000100a00 */
[----:B0-----:R-:W-:Y:S01]  /*14050*/  IMAD.MOV.U32 R19, RZ, RZ, R7 ;  /* 0x000000ffff137224 */ /* 0x001fe200078e0007 */
[----:B--2---:R-:W-:Y:S01]  /*14060*/  MOV R17, R26 ;  /* 0x0000001a00117202 */ /* 0x004fe20000000f00 */
[----:B------:R-:W-:-:S02]  /*14070*/  IMAD.MOV.U32 R18, RZ, RZ, R27 ;  /* 0x000000ffff127224 */ /* 0x000fc400078e001b */
[----:B---3--:R-:W-:Y:S02]  /*14080*/  IMAD.MOV.U32 R16, RZ, RZ, R25 ;  /* 0x000000ffff107224 */ /* 0x008fe400078e0019 */
[----:B------:R-:W2:Y:S04]  /*14090*/  LDL.LU R25, [R1+0x289c] ;  /* 0x00289c0001197983 */ /* 0x000ea80000300800 */
[----:B------:R-:W2:Y:S04]  /*140a0*/  LDL.LU R26, [R1+0x2898] ;  /* 0x00289800011a7983 */ /* 0x000ea80000300800 */
[----:B------:R-:W2:Y:S04]  /*140b0*/  LDL.LU R27, [R1+0x2894] ;  /* 0x00289400011b7983 */ /* 0x000ea80000300800 */
[----:B------:R-:W3:Y:S04]  /*140c0*/  LDL.LU R7, [R1+0x2890] ;  /* 0x0028900001077983 */ /* 0x000ee80000300800 */
[----:B------:R-:W-:Y:S04]  /*140d0*/  STL.64 [R1+0x2878], R18 ;  /* 0x0028781201007387 */ /* 0x000fe80000100a00 */
[----:B------:R-:W-:Y:S04]  /*140e0*/  STL.64 [R1+0x2870], R16 ;  /* 0x0028701001007387 */ /* 0x000fe80000100a00 */
[----:B------:R-:W0:Y:S01]  /*140f0*/  LDSM.16.MT88.4 R16, [R29+0x1080] ;  /* 0x001080001d10783b */ /* 0x000e220000004200 */
[-C--:B----4-:R-:W-:Y:S03]  /*14100*/  HMMA.16816.F32.BF16 R20, R20, R8.reuse, RZ ;  /* 0x000000081414723c */ /* 0x090fe600000418ff */
[----:B------:R-:W-:Y:S11]  /*14110*/  STL [R1+0x2818], R3 ;  /* 0x0028180301007387 */ /* 0x000ff60000100800 */
[----:B------:R-:W-:Y:S09]  /*14120*/  @!UPT UIADD3 URZ, URZ, URZ, URZ ;  /* 0x0000003f3f3ff290 */ /* 0x000ff2000fffe03f */
[----:B------:R-:W-:Y:S04]  /*14130*/  STL [R1+0x283c], R22 ;  /* 0x00283c1601007387 */ /* 0x000fe80000100800 */
[----:B------:R-:W-:Y:S04]  /*14140*/  STL [R1+0x2838], R23 ;  /* 0x0028381701007387 */ /* 0x000fe80000100800 */
[----:B------:R-:W-:Y:S04]  /*14150*/  STL [R1+0x27f8], R29 ;  /* 0x0027f81d01007387 */ /* 0x000fe80000100800 */
[----:B0-----:R-:W-:Y:S04]  /*14160*/  STL.64 [R1+0x80], R16 ;  /* 0x0000801001007387 */ /* 0x001fe80000100a00 */
[----:B------:R-:W-:Y:S04]  /*14170*/  STL.64 [R1+0x88], R18 ;  /* 0x0000881201007387 */ /* 0x000fe80000100a00 */
[----:B------:R-:W0:Y:S02]  /*14180*/  LDSM.16.MT88.4 R16, [R0+0x1000] ;  /* 0x001000000010783b */ /* 0x000e240000004200 */
[----:B0-----:R-:W-:Y:S01]  /*14190*/  IMAD.MOV.U32 R3, RZ, RZ, R17 ;  /* 0x000000ffff037224 */ /* 0x001fe200078e0011 */
[-C--:B--2---:R-:W-:Y:S08]  /*141a0*/  HMMA.16816.F32.BF16 R24, R24, R8.reuse, RZ ;  /* 0x000000081818723c */ /* 0x084ff000000418ff */
[----:B---3--:R-:W-:Y:S11]  /*141b0*/  HMMA.16816.F32.BF16 R4, R4, R8, RZ ;  /* 0x000000080404723c */ /* 0x008ff600000418ff */
[----:B------:R-:W-:Y:S04]  /*141c0*/  @!UPT UIADD3 URZ, URZ, URZ, URZ ;  /* 0x0000003f3f3ff290 */ /* 0x000fe8000fffe03f */
[----:B------:R0:W-:Y:S04]  /*141d0*/  STL.64 [R1+0x2828], R26 ;  /* 0x0028281a01007387 */ /* 0x0001e80000100a00 */
[----:B------:R1:W-:Y:S01]  /*141e0*/  STL.64 [R1+0x2820], R24 ;  /* 0x0028201801007387 */ /* 0x0003e20000100a00 */
[----:B0-----:R-:W-:Y:S01]  /*141f0*/  IMAD.MOV.U32 R26, RZ, RZ, R14 ;  /* 0x000000ffff1a7224 */ /* 0x001fe200078e000e */
[----:B------:R-:W-:Y:S02]  /*14200*/  MOV R27, R15 ;  /* 0x0000000f001b7202 */ /* 0x000fe40000000f00 */
[----:B-1----:R-:W-:Y:S01]  /*14210*/  MOV R24, R12 ;  /* 0x0000000c00187202 */ /* 0x002fe20000000f00 */
[----:B------:R-:W-:Y:S01]  /*14220*/  IMAD.MOV.U32 R25, RZ, RZ, R13 ;  /* 0x000000ffff197224 */ /* 0x000fe200078e000d */
[----:B------:R-:W2:Y:S04]  /*14230*/  LDL.LU R12, [R1+0x288c] ;  /* 0x00288c00010c7983 */ /* 0x000ea80000300800 */
[----:B------:R-:W2:Y:S04]  /*14240*/  LDL.LU R13, [R1+0x2888] ;  /* 0x00288800010d7983 */ /* 0x000ea80000300800 */
[----:B------:R-:W2:Y:S04]  /*14250*/  LDL.LU R14, [R1+0x2884] ;  /* 0x00288400010e7983 */ /* 0x000ea80000300800 */
[----:B------:R-:W2:Y:S04]  /*14260*/  LDL.LU R15, [R1+0x2880] ;  /* 0x00288000010f7983 */ /* 0x000ea80000300800 */
[----:B------:R-:W-:Y:S04]  /*14270*/  STL.64 [R1+0x2810], R6 ;  /* 0x0028100601007387 */ /* 0x000fe80000100a00 */
[----:B------:R0:W-:Y:S04]  /*14280*/  STL.64 [R1+0x2808], R4 ;  /* 0x0028080401007387 */ /* 0x0001e80000100a00 */
[----:B0-----:R-:W3:Y:S01]  /*14290*/  LDL.LU R4, [R1+0x40] ;  /* 0x0000400001047983 */ /* 0x001ee20000300800 */
[----:B------:R-:W-:-:S02]  /*142a0*/  IMAD.MOV.U32 R5, RZ, RZ, R28 ;  /* 0x000000ffff057224 */ /* 0x000fc400078e001c */
[----:B------:R-:W-:Y:S01]  /*142b0*/  IMAD.MOV.U32 R28, RZ, RZ, R19 ;  /* 0x000000ffff1c7224 */ /* 0x000fe200078e0013 */
[----:B------:R-:W-:Y:S04]  /*142c0*/  STL [R1+0x90], R16 ;  /* 0x0000901001007387 */ /* 0x000fe80000100800 */
[----:B------:R-:W-:Y:S04]  /*142d0*/  STL [R1+0x98], R18 ;  /* 0x0000981201007387 */ /* 0x000fe80000100800 */
[----:B------:R-:W0:Y:S01]  /*142e0*/  LDSM.16.MT88.4 R16, [R0+0x1080] ;  /* 0x001080000010783b */ /* 0x000e220000004200 */
[----:B------:R-:W-:Y:S01]  /*142f0*/  IMAD.MOV.U32 R6, RZ, RZ, R11 ;  /* 0x000000ffff067224 */ /* 0x000fe200078e000b */
[----:B------:R-:W-:Y:S01]  /*14300*/  MOV R7, R10 ;  /* 0x0000000a00077202 */ /* 0x000fe20000000f00 */
[----:B0-----:R-:W-:Y:S01]  /*14310*/  IMAD.MOV.U32 R10, RZ, RZ, R18 ;  /* 0x000000ffff0a7224 */ /* 0x001fe200078e0012 */
[----:B------:R-:W-:Y:S01]  /*14320*/  MOV R11, R19 ;  /* 0x00000013000b7202 */ /* 0x000fe20000000f00 */
[----:B------:R-:W-:Y:S01]  /*14330*/  IMAD.MOV.U32 R23, RZ, RZ, R17 ;  /* 0x000000ffff177224 */ /* 0x000fe200078e0011 */
[----:B------:R-:W-:Y:S01]  /*14340*/  MOV R22, R16 ;  /* 0x0000001000167202 */ /* 0x000fe20000000f00 */
[----:B------:R-:W4:Y:S04]  /*14350*/  LDL.LU.64 R18, [R1+0x2878] ;  /* 0x0028780001127983 */ /* 0x000f280000300a00 */
[----:B------:R-:W4:Y:S04]  /*14360*/  LDL.LU.64 R16, [R1+0x2870] ;  /* 0x0028700001107983 */ /* 0x000f280000300a00 */
[----:B------:R-:W-:Y:S01]  /*14370*/  STL [R1+0x27d8], R0 ;  /* 0x0027d80001007387 */ /* 0x000fe20000100800 */
[-C--:B----4-:R-:W-:Y:S11]  /*14380*/  HMMA.16816.F32.BF16 R16, R16, R8.reuse, RZ ;  /* 0x000000081010723c */ /* 0x090ff600000418ff */
[----:B------:R-:W-:Y:S11]  /*14390*/  @!UPT UIADD3 URZ, URZ, URZ, URZ ;  /* 0x0000003f3f3ff290 */ /* 0x000ff6000fffe03f */
[----:B------:R-:W-:Y:S01]  /*143a0*/  @!UPT UIADD3 URZ, URZ, URZ, URZ ;  /* 0x0000003f3f3ff290 */ /* 0x000fe2000fffe03f */
[----:B------:R0:W-:Y:S01]  /*143b0*/  STL.64 [R1+0x20], R16 ;  /* 0x0000201001007387 */ /* 0x0001e20000100a00 */
[----:B------:R-:W-:Y:S02]  /*143c0*/  IMAD.MOV.U32 R2, RZ, RZ, R18 ;  /* 0x000000ffff027224 */ /* 0x000fe400078e0012 */
[----:B------:R-:W-:Y:S02]  /*143d0*/  IMAD.MOV.U32 R29, RZ, RZ, R19 ;  /* 0x000000ffff1d7224 */ /* 0x000fe400078e0013 */
[----:B------:R-:W4:Y:S04]  /*143e0*/  LDL.LU.64 R18, [R1+0x2868] ;  /* 0x0028680001127983 */ /* 0x000f280000300a00 */
[----:B0-----:R-:W4:Y:S02]  /*143f0*/  LDL.LU.64 R16, [R1+0x2860] ;  /* 0x0028600001107983 */ /* 0x001f240000300a00 */
[-C--:B----4-:R-:W-:Y:S11]  /*14400*/  HMMA.16816.F32.BF16 R16, R16, R8.reuse, RZ ;  /* 0x000000081010723c */ /* 0x090ff600000418ff */
[----:B------:R-:W-:Y:S11]  /*14410*/  @!UPT UIADD3 URZ, URZ, URZ, URZ ;  /* 0x0000003f3f3ff290 */ /* 0x000ff6000fffe03f */
[----:B------:R-:W-:Y:S01]  /*14420*/  @!UPT UIADD3 URZ, URZ, URZ, URZ ;  /* 0x0000003f3f3ff290 */ /* 0x000fe2000fffe03f */
[----:B------:R-:W-:Y:S04]  /*14430*/  STL.64 [R1+0x10], R16 ;  /* 0x0000101001007387 */ /* 0x000fe80000100a00 */
[----:B------:R0:W-:Y:S04]  /*14440*/  STL.64 [R1+0x18], R18 ;  /* 0x0000181201007387 */ /* 0x0001e80000100a00 */
[----:B0-----:R-:W4:Y:S04]  /*14450*/  LDL.LU.64 R18, [R1+0x2858] ;  /* 0x0028580001127983 */ /* 0x001f280000300a00 */
[----:B------:R-:W4:Y:S02]  /*14460*/  LDL.LU.64 R16, [R1+0x2850] ;  /* 0x0028500001107983 */ /* 0x000f240000300a00 */
[----:B----4-:R-:W-:Y:S11]  /*14470*/  HMMA.16816.F32.BF16 R16, R16, R8, RZ ;  /* 0x000000081010723c */ /* 0x010ff600000418ff */
[----:B------:R-:W-:Y:S11]  /*14480*/  @!UPT UIADD3 URZ, URZ, URZ, URZ ;  /* 0x0000003f3f3ff290 */ /* 0x000ff6000fffe03f */
[----:B------:R-:W-:Y:S01]  /*14490*/  @!UPT UIADD3 URZ, URZ, URZ, URZ ;  /* 0x0000003f3f3ff290 */ /* 0x000fe2000fffe03f */
[----:B------:R-:W-:Y:S01]  /*144a0*/  STL.64 [R1+0xd0], R16 ;  /* 0x0000d01001007387 */ /* 0x000fe20000100a00 */
[----:B------:R-:W-:-:S03]  /*144b0*/  MOV R0, R19 ;  /* 0x0000001300007202 */ /* 0x000fc60000000f00 */
[----:B------:R0:W-:Y:S04]  /*144c0*/  STL [R1+0xd8], R18 ;  /* 0x0000d81201007387 */ /* 0x0001e80000100800 */
[----:B0-----:R-:W4:Y:S04]  /*144d0*/  LDL.LU.64 R18, [R1+0x2848] ;  /* 0x0028480001127983 */ /* 0x001f280000300a00 */
[----:B------:R-:W4:Y:S04]  /*144e0*/  LDL.LU.64 R16, [R1+0x2840] ;  /* 0x0028400001107983 */ /* 0x000f280000300a00 */
[----:B------:R-:W-:Y:S01]  /*144f0*/  STL [R1+0x27dc], R0 ;  /* 0x0027dc0001007387 */ /* 0x000fe20000100800 */
[----:B----4-:R-:W-:Y:S11]  /*14500*/  HMMA.16816.F32.BF16 R16, R16, R8, RZ ;  /* 0x000000081010723c */ /* 0x010ff600000418ff */
[----:B------:R-:W-:Y:S11]  /*14510*/  @!UPT UIADD3 URZ, URZ, URZ, URZ ;  /* 0x0000003f3f3ff290 */ /* 0x000ff6000fffe03f */
[----:B------:R-:W-:Y:S01]  /*14520*/  @!UPT UIADD3 URZ, URZ, URZ, URZ ;  /* 0x0000003f3f3ff290 */ /* 0x000fe2000fffe03f */
[----:B------:R0:W-:Y:S04]  /*14530*/  STL.64 [R1+0xe0], R16 ;  /* 0x0000e01001007387 */ /* 0x0001e80000100a00 */
[----:B------:R1:W-:Y:S01]  /*14540*/  STL.64 [R1+0xe8], R18 ;  /* 0x0000e81201007387 */ /* 0x0003e20000100a00 */
[----:B0-----:R-:W-:-:S03]  /*14550*/  IMAD.MOV.U32 R16, RZ, RZ, R22 ;  /* 0x000000ffff107224 */ /* 0x001fc600078e0016 */
[----:B------:R-:W4:Y:S01]  /*14560*/  LDL.LU R22, [R1+0x283c] ;  /* 0x00283c0001167983 */ /* 0x000f220000300800 */
[----:B------:R-:W-:Y:S01]  /*14570*/  IMAD.MOV.U32 R17, RZ, RZ, R23 ;  /* 0x000000ffff117224 */ /* 0x000fe200078e0017 */
[----:B-1----:R-:W-:Y:S01]  /*14580*/  MOV R18, R10 ;  /* 0x0000000a00127202 */ /* 0x002fe20000000f00 */
[----:B------:R-:W-:Y:S01]  /*14590*/  IMAD.MOV.U32 R19, RZ, RZ, R11 ;  /* 0x000000ffff137224 */ /* 0x000fe200078e000b */
[----:B------:R-:W4:Y:S04]  /*145a0*/  LDL.LU R23, [R1+0x2838] ;  /* 0x0028380001177983 */ /* 0x000f280000300800 */
[----:B------:R-:W4:Y:S04]  /*145b0*/  LDL.LU R10, [R1+0x2834] ;  /* 0x00283400010a7983 */ /* 0x000f280000300800 */
[----:B------:R-:W4:Y:S04]  /*145c0*/  LDL.LU R11, [R1+0x2830] ;  /* 0x00283000010b7983 */ /* 0x000f280000300800 */
[----:B------:R-:W-:Y:S04]  /*145d0*/  STL.64 [R1+0x27f0], R18 ;  /* 0x0027f01201007387 */ /* 0x000fe80000100a00 */
[----:B------:R0:W-:Y:S04]  /*145e0*/  STL.64 [R1+0x27e8], R16 ;  /* 0x0027e81001007387 */ /* 0x0001e80000100a00 */
[----:B0-----:R-:W2:Y:S04]  /*145f0*/  LDL.LU R16, [R1+0x80] ;  /* 0x0000800001107983 */ /* 0x001ea80000300800 */
[----:B------:R-:W2:Y:S04]  /*14600*/  LDL.LU R17, [R1+0x84] ;  /* 0x0000840001117983 */ /* 0x000ea80000300800 */
[----:B------:R-:W2:Y:S04]  /*14610*/  LDL.LU R18, [R1+0x88] ;  /* 0x0000880001127983 */ /* 0x000ea80000300800 */
[----:B------:R-:W2:Y:S01]  /*14620*/  LDL.LU R19, [R1+0x8c] ;  /* 0x00008c0001137983 */ /* 0x000ea20000300800 */
[----:B----4-:R-:W-:Y:S03]  /*14630*/  HMMA.16816.F32.BF16 R20, R24, R10, R20 ;  /* 0x0000000a1814723c */ /* 0x010fe60000041814 */
[----:B------:R-:W3:Y:S04]  /*14640*/  LDL.LU.64 R26, [R1+0x2828] ;  /* 0x00282800011a7983 */ /* 0x000ee80000300a00 */
[----:B------:R-:W3:Y:S11]  /*14650*/  LDL.LU.64 R24, [R1+0x2820] ;  /* 0x0028200001187983 */ /* 0x000ef60000300a00 */
[----:B------:R-:W-:Y:S05]  /*14660*/  @!UPT UIADD3 URZ, URZ, URZ, URZ ;  /* 0x0000003f3f3ff290 */ /* 0x000fea000fffe03f */
[----:B------:R0:W-:Y:S04]  /*14670*/  STL.64 [R1+0xc0], R20 ;  /* 0x0000c01401007387 */ /* 0x0001e80000100a00 */
[----:B------:R1:W-:Y:S04]  /*14680*/  STL [R1+0xc8], R22 ;  /* 0x0000c81601007387 */ /* 0x0003e80000100800 */
[----:B0-----:R-:W4:Y:S01]  /*14690*/  LDL.LU R20, [R1+0x90] ;  /* 0x0000900001147983 */ /* 0x001f220000300800 */
[----:B------:R-:W-:-:S03]  /*146a0*/  MOV R21, R3 ;  /* 0x0000000300157202 */ /* 0x000fc60000000f00 */
[----:B------:R-:W2:Y:S01]  /*146b0*/  LDL.LU R3, [R1+0x2818] ;  /* 0x0028180001037983 */ /* 0x000ea20000300800 */
[----:B------:R-:W-:-:S03]  /*146c0*/  IMAD.MOV.U32 R0, RZ, RZ, R23 ;  /* 0x000000ffff007224 */ /* 0x000fc600078e0017 */
[----:B-1----:R-:W4:Y:S04]  /*146d0*/  LDL.LU R22, [R1+0x98] ;  /* 0x0000980001167983 */ /* 0x002f280000300800 */
[----:B------:R-:W-:Y:S01]  /*146e0*/  STL [R1+0x27e0], R0 ;  /* 0x0027e00001007387 */ /* 0x000fe20000100800 */
[----:B------:R-:W-:Y:S01]  /*146f0*/  IMAD.MOV.U32 R23, RZ, RZ, R28 ;  /* 0x000000ffff177224 */ /* 0x000fe200078e001c */
[----:B---3--:R-:W-:Y:S02]  /*14700*/  HMMA.16816.F32.BF16 R24, R4, R10, R24 ;  /* 0x0000000a0418723c */ /* 0x008fe40000041818 */
[----:B------:R-:W3:Y:S04]  /*14710*/  LDL.LU.64 R6, [R1+0x2810] ;  /* 0x0028100001067983 */ /* 0x000ee80000300a00 */
[----:B------:R-:W3:Y:S11]  /*14720*/  LDL.LU.64 R4, [R1+0x2808] ;  /* 0x0028080001047983 */ /* 0x000ef60000300a00 */
[----:B------:R-:W-:Y:S06]  /*14730*/  @!UPT UIADD3 URZ, URZ, URZ, URZ ;  /* 0x0000003f3f3ff290 */ /* 0x000fec000fffe03f */
[----:B------:R2:W-:Y:S01]  /*14740*/  STL.64 [R1+0xb0], R24 ;  /* 0x0000b01801007387 */ /* 0x0005e20000100a00 */
[----:B------:R-:W-:-:S03]  /*14750*/  IMAD.MOV.U32 R28, RZ, RZ, R27 ;  /* 0x000000ffff1c7224 */ /* 0x000fc600078e001b */
[----:B------:R0:W-:Y:S01]  /*14760*/  STL [R1+0xb8], R26 ;  /* 0x0000b81a01007387 */ /* 0x0001e20000100800 */
[----:B--2---:R-:W-:-:S03]  /*14770*/  MOV R24, R3 ;  /* 0x0000000300187202 */ /* 0x004fc60000000f00 */
[----:B------:R-:W2:Y:S04]  /*14780*/  LDL.LU R3, [R1+0x2800] ;  /* 0x0028000001037983 */ /* 0x000ea80000300800 */
[----:B------:R-:W3:Y:S04]  /*14790*/  LDL.LU R25, [R1+0x34] ;  /* 0x0000340001197983 */ /* 0x000ee80000300800 */
[----:B0-----:R-:W3:Y:S04]  /*147a0*/  LDL.LU R26, [R1+0x38] ;  /* 0x00003800011a7983 */ /* 0x001ee80000300800 */
[----:B------:R-:W3:Y:S01]  /*147b0*/  LDL.LU R27, [R1+0x3c] ;  /* 0x00003c00011b7983 */ /* 0x000ee20000300800 */
[----:B------:R-:W-:Y:S03]  /*147c0*/  HMMA.16816.F32.BF16 R12, R12, R8, RZ ;  /* 0x000000080c0c723c */ /* 0x000fe600000418ff */
[----:B------:R-:W-:Y:S11]  /*147d0*/  STL [R1+0x27e4], R28 ;  /* 0x0027e41c01007387 */ /* 0x000ff60000100800 */
[----:B------:R-:W-:Y:S10]  /*147e0*/  @!UPT UIADD3 URZ, URZ, URZ, URZ ;  /* 0x0000003f3f3ff290 */ /* 0x000ff4000fffe03f */
[-C--:B------:R-:W-:Y:S08]  /*147f0*/  HMMA.16816.F32.BF16 R12, R16, R10.reuse, R12 ;  /* 0x0000000a100c723c */ /* 0x080ff0000004180c */
[----:B---3--:R-:W-:Y:S01]  /*14800*/  HMMA.16816.F32.BF16 R4, R24, R10, R4 ;  /* 0x0000000a1804723c */ /* 0x008fe20000041804 */
[----:B--2---:R-:W-:Y:S11]  /*14810*/  LDSM.16.MT88.4 R24, [R3+0x1080] ;  /* 0x001080000318783b */ /* 0x004ff60000004200 */
[----:B------:R-:W-:Y:S11]  /*14820*/  @!UPT UIADD3 URZ, URZ, URZ, URZ ;  /* 0x0000003f3f3ff290 */ /* 0x000ff6000fffe03f */
[----:B------:R-:W-:Y:S01]  /*14830*/  STL [R1+0x60], R4 ;  /* 0x0000600401007387 */ /* 0x000fe20000100800 */
[----:B------:R-:W-:-:S03]  /*14840*/  IMAD.MOV.U32 R0, RZ, RZ, R5 ;  /* 0x000000ffff007224 */ /* 0x000fc600078e0005 */
[----:B------:R-:W-:Y:S04]  /*14850*/  STL.64 [R1+0x68], R6 ;  /* 0x0000680601007387 */ /* 0x000fe80000100a00 */
[----:B------:R-:W0:Y:S04]  /*14860*/  LDSM.16.MT88.4 R4, [R3+0x1000] ;  /* 0x001000000304783b */ /* 0x000e280000004200 */
[----:B0-----:R-:W-:Y:S04]  /*14870*/  STL.64 [R1+0x70], R4 ;  /* 0x0000700401007387 */ /* 0x001fe80000100a00 */
[----:B------:R-:W-:Y:S04]  /*14880*/  STL [R1+0x78], R6 ;  /* 0x0000780601007387 */ /* 0x000fe80000100800 */
[----:B------:R-:W-:Y:S04]  /*14890*/  STL.64 [R1+0x2740], R14 ;  /* 0x0027400e01007387 */ /* 0x000fe80000100a00 */
[----:B------:R0:W-:Y:S04]  /*148a0*/  STL.64 [R1+0x2738], R12 ;  /* 0x0027380c01007387 */ /* 0x0001e80000100a00 */
[----:B0-----:R-:W2:Y:S04]  /*148b0*/  LDL.LU R12, [R1+0x10] ;  /* 0x00001000010c7983 */ /* 0x001ea80000300800 */
[----:B------:R-:W2:Y:S04]  /*148c0*/  LDL.LU R13, [R1+0x14] ;  /* 0x00001400010d7983 */ /* 0x000ea80000300800 */
[----:B------:R-:W2:Y:S04]  /*148d0*/  LDL.LU R14, [R1+0x18] ;  /* 0x00001800010e7983 */ /* 0x000ea80000300800 */
[----:B------:R-:W2:Y:S04]  /*148e0*/  LDL.LU R15, [R1+0x1c] ;  /* 0x00001c00010f7983 */ /* 0x000ea80000300800 */
[----:B------:R0:W-:Y:S04]  /*148f0*/  STL.64 [R1+0x27b0], R26 ;  /* 0x0027b01a01007387 */ /* 0x0001e80000100a00 */
[----:B------:R1:W-:Y:S01]  /*14900*/  STL.64 [R1+0x27a8], R24 ;  /* 0x0027a81801007387 */ /* 0x0003e20000100a00 */
[----:B0-----:R-:W-:-:S03]  /*14910*/  MOV R26, R2 ;  /* 0x00000002001a7202 */ /* 0x001fc60000000f00 */
[----:B-1----:R-:W4:Y:S04]  /*14920*/  LDL.LU R24, [R1+0x20] ;  /* 0x0000200001187983 */ /* 0x002f280000300800 */
[----:B------:R-:W4:Y:S04]  /*14930*/  LDL.LU R25, [R1+0x24] ;  /* 0x0000240001197983 */ /* 0x000f280000300800 */
[----:B------:R-:W3:Y:S04]  /*14940*/  LDL.LU R2, [R1+0x27fc] ;  /* 0x0027fc0001027983 */ /* 0x000ee80000300800 */
[----:B------:R-:W0:Y:S04]  /*14950*/  S2R R8, SR_TID.X ;  /* 0x0000000000087919 */ /* 0x000e280000002100 */
[----:B------:R-:W1:Y:S01]  /*14960*/  S2R R9, SR_TID.X ;  /* 0x0000000000097919 */ /* 0x000e620000002100 */
[----:B0-----:R-:W-:-:S02]  /*14970*/  LOP3.LUT R8, R8, 0x7, RZ, 0xc0, !PT ;  /* 0x0000000708087812 */ /* 0x001fc400078ec0ff */
[----:B-1----:R-:W-:-:S03]  /*14980*/  LOP3.LUT R19, R9, 0xe0, RZ, 0xc0, !PT ;  /* 0x000000e009137812 */ /* 0x002fc600078ec0ff */
[----:B------:R-:W-:-:S04]  /*14990*/  IMAD.SHL.U32 R18, R8, 0x10, RZ ;  /* 0x0000001008127824 */ /* 0x000fc800078e00ff */
[----:B------:R-:W-:Y:S02]  /*149a0*/  IMAD R4, R19, 0x100, R18 ;  /* 0x0000010013047824 */ /* 0x000fe400078e0212 */
[C---:B------:R-:W-:Y:S01]  /*149b0*/  IMAD.SHL.U32 R8, R9.reuse, 0x2, RZ ;  /* 0x0000000209087824 */ /* 0x040fe200078e00ff */
[----:B------:R-:W-:-:S04]  /*149c0*/  LOP3.LUT R9, R9, 0x7, RZ, 0xc0, !PT ;  /* 0x0000000709097812 */ /* 0x000fc800078ec0ff */
[----:B------:R-:W-:Y:S02]  /*149d0*/  LOP3.LUT R4, R4, 0x30, R8, 0x78, !PT ;  /* 0x0000003004047812 */ /* 0x000fe400078e7808 */
[----:B------:R-:W-:Y:S02]  /*149e0*/  MOV R27, R29 ;  /* 0x0000001d001b7202 */ /* 0x000fe40000000f00 */
[----:B------:R-:W2:Y:S01]  /*149f0*/  LDL.LU R29, [R1+0x27f8] ;  /* 0x0027f800011d7983 */ /* 0x000ea20000300800 */
[----:B------:R-:W-:-:S03]  /*14a00*/  IMAD R4, R9, 0x400, R4 ;  /* 0x0000040009047824 */ /* 0x000fc600078e0204 */
[----:B---3--:R-:W0:Y:S04]  /*14a10*/  LDSM.16.MT88.4 R16, [R2+0x2000] ;  /* 0x002000000210783b */ /* 0x008e280000004200 */
[----:B0-----:R0:W-:Y:S01]  /*14a20*/  STL.64 [R1+0x58], R18 ;  /* 0x0000581201007387 */ /* 0x0011e20000100a00 */
[----:B------:R-:W-:Y:S01]  /*14a30*/  MOV R8, R16 ;  /* 0x0000001000087202 */ /* 0x000fe20000000f00 */
[----:B------:R-:W-:Y:S02]  /*14a40*/  IMAD.MOV.U32 R9, RZ, RZ, R17 ;  /* 0x000000ffff097224 */ /* 0x000fe400078e0011 */
[----:B0-----:R-:W2:Y:S04]  /*14a50*/  LDL.LU.64 R18, [R1+0x27f0] ;  /* 0x0027f00001127983 */ /* 0x001ea80000300a00 */
[----:B------:R-:W2:Y:S01]  /*14a60*/  LDL.LU.64 R16, [R1+0x27e8] ;  /* 0x0027e80001107983 */ /* 0x000ea20000300a00 */
[----:B------:R-:W-:Y:S01]  /*14a70*/  LOP3.LUT R4, R4, 0x40, RZ, 0x3c, !PT ;  /* 0x0000004004047812 */ /* 0x000fe200078e3cff */
[----:B------:R-:W-:-:S05]  /*14a80*/  IMAD.MOV.U32 R28, RZ, RZ, R7 ;  /* 0x000000ffff1c7224 */ /* 0x000fca00078e0007 */
[----:B------:R-:W0:Y:S01]  /*14a90*/  LDSM.16.M88.4 R4, [R4+0x20000] ;  /* 0x020000000404783b */ /* 0x000e220000000200 */
[----:B----4-:R-:W-:Y:S03]  /*14aa0*/  HMMA.16816.F32.BF16 R20, R20, R10, R24 ;  /* 0x0000000a1414723c */ /* 0x010fe60000041818 */
[----:B------:R-:W1:Y:S04]  /*14ab0*/  LDSM.16.MT88.4 R24, [R2+0x2080] ;  /* 0x002080000218783b */ /* 0x000e680000004200 */
[----:B0-----:R-:W-:Y:S04]  /*14ac0*/  STL [R1+0x26e0], R6 ;  /* 0x0026e00601007387 */ /* 0x001fe80000100800 */
[----:B------:R-:W-:Y:S11]  /*14ad0*/  STL [R1+0x26dc], R7 ;  /* 0x0026dc0701007387 */ /* 0x000ff60000100800 */
[----:B------:R-:W-:Y:S01]  /*14ae0*/  @!UPT UIADD3 URZ, URZ, URZ, URZ ;  /* 0x0000003f3f3ff290 */ /* 0x000fe2000fffe03f */
[----:B------:R-:W-:Y:S04]  /*14af0*/  STL.64 [R1+0x2730], R22 ;  /* 0x0027301601007387 */ /* 0x000fe80000100a00 */
[----:B------:R1:W-:Y:S04]  /*14b00*/  STL.64 [R1+0x2728], R20 ;  /* 0x0027281401007387 */ /* 0x0003e80000100a00 */
[----:B------:R-:W-:Y:S04]  /*14b10*/  STL [R1+0x2788], R2 ;  /* 0x0027880201007387 */ /* 0x000fe80000100800 */
[----:B------:R-:W-:Y:S04]  /*14b20*/  STL.64 [R1+0x27d0], R10 ;  /* 0x0027d00a01007387 */ /* 0x000fe80000100a00 */
[----:B------:R-:W-:Y:S01]  /*14b30*/  STL.64 [R1+0x27c8], R8 ;  /* 0x0027c80801007387 */ /* 0x000fe20000100a00 */
[----:B-1----:R-:W-:Y:S01]  /*14b40*/  IMAD.MOV.U32 R21, RZ, RZ, R24 ;  /* 0x000000ffff157224 */ /* 0x002fe200078e0018 */
[----:B------:R-:W-:Y:S01]  /*14b50*/  MOV R20, R25 ;  /* 0x0000001900147202 */ /* 0x000fe20000000f00 */
[----:B------:R-:W-:-:S02]  /*14b60*/  IMAD.MOV.U32 R6, RZ, RZ, R27 ;  /* 0x000000ffff067224 */ /* 0x000fc400078e001b */
[----:B------:R-:W-:Y:S02]  /*14b70*/  IMAD.MOV.U32 R7, RZ, RZ, R26 ;  /* 0x000000ffff077224 */ /* 0x000fe400078e001a */
[----:B------:R-:W-:Y:S01]  /*14b80*/  IMAD.MOV.U32 R27, RZ, RZ, R28 ;  /* 0x000000ffff1b7224 */ /* 0x000fe200078e001c */
[----:B--2---:R-:W-:Y:S01]  /*14b90*/  HMMA.16816.F32.BF16 R16, R16, R10, R12 ;  /* 0x0000000a1010723c */ /* 0x004fe2000004180c */
[----:B------:R-:W0:Y:S11]  /*14ba0*/  LDSM.16.MT88.4 R12, [R29+0x2000] ;  /* 0x002000001d0c783b */ /* 0x000e360000004200 */
[----:B------:R-:W-:Y:S11]  /*14bb0*/  @!UPT UIADD3 URZ, URZ, URZ, URZ ;  /* 0x0000003f3f3ff290 */ /* 0x000ff6000fffe03f */
[----:B------:R-:W-:Y:S04]  /*14bc0*/  STL [R1+0x2794], R16 ;  /* 0x0027941001007387 */ /* 0x000fe80000100800 */
[----:B------:R-:W-:Y:S04]  /*14bd0*/  STL [R1+0x2790], R17 ;  /* 0x0027901101007387 */ /* 0x000fe80000100800 */
[----:B------:R-:W-:Y:S04]  /*14be0*/  STL [R1+0x278c], R18 ;  /* 0x00278c1201007387 */ /* 0x000fe80000100800 */
[----:B------:R-:W-:Y:S04]  /*14bf0*/  STL [R1+0x2720], R19 ;  /* 0x0027201301007387 */ /* 0x000fe80000100800 */
[----:B0-----:R0:W-:Y:S04]  /*14c00*/  STL.64 [R1+0x2760], R14 ;  /* 0x0027600e01007387 */ /* 0x0011e80000100a00 */
[----:B------:R1:W-:Y:S04]  /*14c10*/  STL.64 [R1+0x2758], R12 ;  /* 0x0027580c01007387 */ /* 0x0003e80000100a00 */
[----:B------:R-:W2:Y:S01]  /*14c20*/  LDL.LU R24, [R1+0x70] ;  /* 0x0000700001187983 */ /* 0x000ea20000300800 */
[----:B0-----:R-:W-:Y:S01]  /*14c30*/  IMAD.MOV.U32 R14, RZ, RZ, R7 ;  /* 0x000000ffff0e7224 */ /* 0x001fe200078e0007 */
[----:B------:R-:W-:-:S02]  /*14c40*/  MOV R15, R6 ;  /* 0x00000006000f7202 */ /* 0x000fc40000000f00 */
[----:B------:R-:W2:Y:S01]  /*14c50*/  LDL.LU R25, [R1+0x74] ;  /* 0x0000740001197983 */ /* 0x000ea20000300800 */
[----:B-1----:R-:W-:Y:S01]  /*14c60*/  MOV R12, R21 ;  /* 0x00000015000c7202 */ /* 0x002fe20000000f00 */
[----:B------:R-:W-:Y:S02]  /*14c70*/  IMAD.MOV.U32 R13, RZ, RZ, R20 ;  /* 0x000000ffff0d7224 */ /* 0x000fe400078e0014 */
[----:B------:R-:W2:Y:S04]  /*14c80*/  LDL.LU R26, [R1+0x78] ;  /* 0x00007800011a7983 */ /* 0x000ea80000300800 */
[----:B------:R-:W0:Y:S04]  /*14c90*/  LDSM.16.MT88.4 R20, [R29+0x2080] ;  /* 0x002080001d14783b */ /* 0x000e280000004200 */
[----:B------:R-:W3:Y:S04]  /*14ca0*/  LDL.LU R28, [R1+0x27e4] ;  /* 0x0027e400011c7983 */ /* 0x000ee80000300800 */
[----:B------:R-:W-:Y:S04]  /*14cb0*/  STL.64 [R1+0x2780], R14 ;  /* 0x0027800e01007387 */ /* 0x000fe80000100a00 */
[----:B------:R-:W-:Y:S04]  /*14cc0*/  STL.64 [R1+0x2778], R12 ;  /* 0x0027780c01007387 */ /* 0x000fe80000100a00 */
[----:B0-----:R-:W-:Y:S04]  /*14cd0*/  STL.64 [R1+0x2750], R22 ;  /* 0x0027501601007387 */ /* 0x001fe80000100a00 */
[----:B------:R0:W-:Y:S04]  /*14ce0*/  STL.64 [R1+0x2748], R20 ;  /* 0x0027481401007387 */ /* 0x0001e80000100a00 */
[----:B0-----:R-:W4:Y:S01]  /*14cf0*/  LDL.LU R20, [R1+0x60] ;  /* 0x0000600001147983 */ /* 0x001f220000300800 */
[----:B------:R-:W-:-:S03]  /*14d00*/  IMAD.MOV.U32 R21, RZ, RZ, R0 ;  /* 0x000000ffff157224 */ /* 0x000fc600078e0000 */
[----:B------:R-:W2:Y:S04]  /*14d10*/  LDL.LU R0, [R1+0x27e0] ;  /* 0x0027e00001007983 */ /* 0x000ea80000300800 */
[----:B------:R-:W3:Y:S04]  /*14d20*/  LDL.LU R22, [R1+0x68] ;  /* 0x0000680001167983 */ /* 0x000ee80000300800 */
[----:B------:R-:W3:Y:S04]  /*14d30*/  LDL.LU R23, [R1+0x6c] ;  /* 0x00006c0001177983 */ /* 0x000ee80000300800 */
[----:B------:R-:W3:Y:S04]  /*14d40*/  LDL.LU R12, [R1+0xc0] ;  /* 0x0000c000010c7983 */ /* 0x000ee80000300800 */
[----:B------:R-:W3:Y:S04]  /*14d50*/  LDL.LU R13, [R1+0xc4] ;  /* 0x0000c400010d7983 */ /* 0x000ee80000300800 */
[----:B------:R-:W3:Y:S01]  /*14d60*/  LDL.LU R14, [R1+0xc8] ;  /* 0x0000c800010e7983 */ /* 0x000ee20000300800 */
[----:B--2---:R-:W-:-:S03]  /*14d70*/  MOV R15, R0 ;  /* 0x00000000000f7202 */ /* 0x004fc60000000f00 */
[----:B------:R-:W2:Y:S04]  /*14d80*/  LDL.LU R0, [R1+0x27dc] ;  /* 0x0027dc0001007983 */ /* 0x000ea80000300800 */
[----:B---3--:R-:W-:Y:S04]  /*14d90*/  STL.64 [R1+0x27a0], R14 ;  /* 0x0027a00e01007387 */ /* 0x008fe80000100a00 */
[----:B------:R0:W-:Y:S04]  /*14da0*/  STL.64 [R1+0x2798], R12 ;  /* 0x0027980c01007387 */ /* 0x0001e80000100a00 */
[----:B0-----:R-:W3:Y:S04]  /*14db0*/  LDL.LU R12, [R1+0xe0] ;  /* 0x0000e000010c7983 */ /* 0x001ee80000300800 */
[----:B------:R-:W3:Y:S04]  /*14dc0*/  LDL.LU R13, [R1+0xe4] ;  /* 0x0000e400010d7983 */ /* 0x000ee80000300800 */
[----:B------:R-:W2:Y:S04]  /*14dd0*/  LDL.LU R14, [R1+0xe8] ;  /* 0x0000e800010e7983 */ /* 0x000ea80000300800 */
[----:B------:R-:W2:Y:S04]  /*14de0*/  LDL.LU R15, [R1+0xec] ;  /* 0x0000ec00010f7983 */ /* 0x000ea80000300800 */
[----:B--2---:R0:W-:Y:S04]  /*14df0*/  STL.64 [R1+0x27c0], R14 ;  /* 0x0027c00e01007387 */ /* 0x0041e80000100a00 */
[----:B---3--:R1:W-:Y:S01]  /*14e00*/  STL.64 [R1+0x27b8], R12 ;  /* 0x0027b80c01007387 */ /* 0x0083e20000100a00 */
[----:B0-----:R-:W-:-:S03]  /*14e10*/  IMAD.MOV.U32 R15, RZ, RZ, R0 ;  /* 0x000000ffff0f7224 */ /* 0x001fc600078e0000 */
[----:B-1----:R-:W2:Y:S04]  /*14e20*/  LDL.LU R12, [R1+0xd0] ;  /* 0x0000d000010c7983 */ /* 0x002ea80000300800 */
[----:B------:R-:W2:Y:S04]  /*14e30*/  LDL.LU R13, [R1+0xd4] ;  /* 0x0000d400010d7983 */ /* 0x000ea80000300800 */
[----:B------:R-:W2:Y:S04]  /*14e40*/  LDL.LU R14, [R1+0xd8] ;  /* 0x0000d800010e7983 */ /* 0x000ea80000300800 */
[----:B------:R-:W3:Y:S04]  /*14e50*/  LDL.LU R0, [R1+0x27d8] ;  /* 0x0027d80001007983 */ /* 0x000ee80000300800 */
[----:B------:R0:W-:Y:S04]  /*14e60*/  STL.64 [R1+0x2770], R22 ;  /* 0x0027701601007387 */ /* 0x0001e80000100a00 */
[----:B----4-:R1:W-:Y:S01]  /*14e70*/  STL.64 [R1+0x2768], R20 ;  /* 0x0027681401007387 */ /* 0x0103e20000100a00 */
[----:B0-----:R-:W-:-:S03]  /*14e80*/  IMAD.MOV.U32 R23, RZ, RZ, R28 ;  /* 0x000000ffff177224 */ /* 0x001fc600078e001c */
[----:B-1----:R-:W4:Y:S04]  /*14e90*/  LDL.LU R20, [R1+0xb0] ;  /* 0x0000b00001147983 */ /* 0x002f280000300800 */
[----:B------:R-:W4:Y:S04]  /*14ea0*/  LDL.LU R21, [R1+0xb4] ;  /* 0x0000b40001157983 */ /* 0x000f280000300800 */
[----:B------:R-:W4:Y:S04]  /*14eb0*/  LDL.LU R22, [R1+0xb8] ;  /* 0x0000b80001167983 */ /* 0x000f280000300800 */
[----:B------:R-:W-:Y:S04]  /*14ec0*/  STL [R1+0x2718], R29 ;  /* 0x0027181d01007387 */ /* 0x000fe80000100800 */
[----:B---3--:R-:W0:Y:S02]  /*14ed0*/  LDSM.16.MT88.4 R8, [R0+0x2000] ;  /* 0x002000000008783b */ /* 0x008e240000004200 */
[----:B0-----:R-:W-:Y:S01]  /*14ee0*/  MOV R28, R9 ;  /* 0x00000009001c7202 */ /* 0x001fe20000000f00 */
[----:B------:R-:W-:Y:S01]  /*14ef0*/  IMAD.MOV.U32 R7, RZ, RZ, R10 ;  /* 0x000000ffff077224 */ /* 0x000fe200078e000a */
[----:B------:R-:W-:Y:S01]  /*14f00*/  STL [R1+0x10], R8 ;  /* 0x0000100801007387 */ /* 0x000fe20000100800 */
[----:B------:R-:W-:-:S03]  /*14f10*/  IMAD.MOV.U32 R6, RZ, RZ, R11 ;  /* 0x000000ffff067224 */ /* 0x000fc600078e000b */
[----:B------:R-:W0:Y:S02]  /*14f20*/  LDSM.16.MT88.4 R8, [R0+0x2080] ;  /* 0x002080000008783b */ /* 0x000e240000004200 */
[----:B0-----:R-:W-:Y:S01]  /*14f30*/  IMAD.MOV.U32 R18, RZ, RZ, R10 ;  /* 0x000000ffff127224 */ /* 0x001fe200078e000a */
[----:B------:R-:W-:Y:S02]  /*14f40*/  MOV R2, R11 ;  /* 0x0000000b00027202 */ /* 0x000fe40000000f00 */
[----:B------:R-:W2:Y:S01]  /*14f50*/  LDL.LU.64 R10, [R1+0x27d0] ;  /* 0x0027d000010a7983 */ /* 0x000ea20000300a00 */
[----:B------:R-:W-:Y:S01]  /*14f60*/  MOV R16, R8 ;  /* 0x0000000800107202 */ /* 0x000fe20000000f00 */
[----:B------:R-:W-:Y:S02]  /*14f70*/  IMAD.MOV.U32 R17, RZ, RZ, R9 ;  /* 0x000000ffff117224 */ /* 0x000fe400078e0009 */
[----:B------:R-:W3:Y:S04]  /*14f80*/  LDL.LU.64 R8, [R1+0x27c8] ;  /* 0x0027c80001087983 */ /* 0x000ee80000300a00 */
[----:B------:R-:W-:Y:S01]  /*14f90*/  STL [R1+0x271c], R0 ;  /* 0x00271c0001007387 */ /* 0x000fe20000100800 */
[----:B--2---:R-:W-:Y:S03]  /*14fa0*/  HMMA.16816.F32.BF16 R24, R24, R10, R12 ;  /* 0x0000000a1818723c */ /* 0x004fe6000004180c */
[----:B------:R-:W2:Y:S04]  /*14fb0*/  LDL.LU.64 R14, [R1+0x27c0] ;  /* 0x0027c000010e7983 */ /* 0x000ea80000300a00 */
[----:B------:R-:W2:Y:S11]  /*14fc0*/  LDL.LU.64 R12, [R1+0x27b8] ;  /* 0x0027b800010c7983 */ /* 0x000eb60000300a00 */
[----:B------:R-:W-:Y:S05]  /*14fd0*/  @!UPT UIADD3 URZ, URZ, URZ, URZ ;  /* 0x0000003f3f3ff290 */ /* 0x000fea000fffe03f */
[----:B------:R-:W-:Y:S04]  /*14fe0*/  STL.64 [R1+0x70], R24 ;  /* 0x0000701801007387 */ /* 0x000fe80000100a00 */
[----:B------:R-:W-:Y:S04]  /*14ff0*/  STL.64 [R1+0x78], R26 ;  /* 0x0000781a01007387 */ /* 0x000fe80000100a00 */
[----:B------:R-:W0:Y:S02]  /*15000*/  LDSM.16.MT88.4 R24, [R3+0x2000] ;  /* 0x002000000318783b */ /* 0x000e240000004200 */
[----:B0-----:R-:W-:-:S02]  /*15010*/  IMAD.MOV.U32 R0, RZ, RZ, R26 ;  /* 0x000000ffff007224 */ /* 0x001fc400078e001a */
[----:B------:R0:W-:Y:S01]  /*15020*/  STL [R1+0x94], R25 ;  /* 0x0000941901007387 */ /* 0x0001e20000100800 */
[----:B------:R-:W-:Y:S01]  /*15030*/  MOV R29, R27 ;  /* 0x0000001b001d7202 */ /* 0x000fe20000000f00 */
[----:B------:R-:W-:Y:S02]  /*15040*/  IMAD.MOV.U32 R19, RZ, RZ, R24 ;  /* 0x000000ffff137224 */ /* 0x000fe400078e0018 */
[----:B------:R-:W2:Y:S04]  /*15050*/  LDL.LU.64 R26, [R1+0x27b0] ;  /* 0x0027b000011a7983 */ /* 0x000ea80000300a00 */
[----:B0-----:R-:W2:Y:S02]  /*15060*/  LDL.LU.64 R24, [R1+0x27a8] ;  /* 0x0027a80001187983 */ /* 0x001ea40000300a00 */
[----:B--2---:R-:W-:Y:S02]  /*15070*/  HMMA.16816.F32.BF16 R24, R24, R10, R12 ;  /* 0x0000000a1818723c */ /* 0x004fe4000004180c */
[----:B------:R-:W3:Y:S04]  /*15080*/  LDL.LU.64 R14, [R1+0x27a0] ;  /* 0x0027a000010e7983 */ /* 0x000ee80000300a00 */
[----:B------:R-:W3:Y:S04]  /*15090*/  LDL.LU.64 R12, [R1+0x2798] ;  /* 0x00279800010c7983 */ /* 0x000ee80000300a00 */
[----:B------:R-:W3:Y:S04]  /*150a0*/  LDL.LU R10, [R1+0x58] ;  /* 0x00005800010a7983 */ /* 0x000ee80000300800 */
[----:B------:R-:W3:Y:S09]  /*150b0*/  LDL.LU R11, [R1+0x5c] ;  /* 0x00005c00010b7983 */ /* 0x000ef20000300800 */
[----:B------:R0:W-:Y:S04]  /*150c0*/  STL [R1+0x2700], R24 ;  /* 0x0027001801007387 */ /* 0x0001e80000100800 */
[----:B------:R1:W-:Y:S04]  /*150d0*/  STL [R1+0x26fc], R25 ;  /* 0x0026fc1901007387 */ /* 0x0003e80000100800 */
[----:B------:R2:W-:Y:S01]  /*150e0*/  STL [R1+0x26f8], R26 ;  /* 0x0026f81a01007387 */ /* 0x0005e20000100800 */
[----:B0-----:R-:W-:-:S03]  /*150f0*/  IMAD.MOV.U32 R24, RZ, RZ, R16 ;  /* 0x000000ffff187224 */ /* 0x001fc600078e0010 */
[----:B------:R0:W-:Y:S01]  /*15100*/  STL [R1+0x26f4], R27 ;  /* 0x0026f41b01007387 */ /* 0x0001e20000100800 */
[----:B-1----:R-:W-:-:S03]  /*15110*/  IMAD.MOV.U32 R25, RZ, RZ, R17 ;  /* 0x000000ffff197224 */ /* 0x002fc600078e0011 */
[----:B------:R-:W4:Y:S01]  /*15120*/  LDL.LU R16, [R1+0x2794] ;  /* 0x0027940001107983 */ /* 0x000f220000300800 */
[----:B--2---:R-:W-:-:S03]  /*15130*/  MOV R26, R18 ;  /* 0x00000012001a7202 */ /* 0x004fc60000000f00 */
[----:B------:R-:W2:Y:S01]  /*15140*/  LDL.LU R17, [R1+0x2790] ;  /* 0x0027900001117983 */ /* 0x000ea20000300800 */
[----:B0-----:R-:W-:-:S03]  /*15150*/  IMAD.MOV.U32 R27, RZ, RZ, R2 ;  /* 0x000000ffff1b7224 */ /* 0x001fc600078e0002 */
[----:B------:R-:W2:Y:S04]  /*15160*/  LDL.LU R18, [R1+0x278c] ;  /* 0x00278c0001127983 */ /* 0x000ea80000300800 */
[----:B------:R-:W2:Y:S01]  /*15170*/  LDL.LU R2, [R1+0x2788] ;  /* 0x0027880001027983 */ /* 0x000ea20000300800 */
[-C--:B---3--:R-:W-:Y:S03]  /*15180*/  HMMA.16816.F32.BF16 R8, R8, R4.reuse, R12 ;  /* 0x000000040808723c */ /* 0x088fe6000004180c */
[----:B------:R-:W4:Y:S04]  /*15190*/  LDL.LU.64 R14, [R1+0x2780] ;  /* 0x00278000010e7983 */ /* 0x000f280000300a00 */
[----:B------:R-:W4:Y:S11]  /*151a0*/  LDL.LU.64 R12, [R1+0x2778] ;  /* 0x00277800010c7983 */ /* 0x000f360000300a00 */
[----:B------:R-:W-:Y:S05]  /*151b0*/  @!UPT UIADD3 URZ, URZ, URZ, URZ ;  /* 0x0000003f3f3ff290 */ /* 0x000fea000fffe03f */
[----:B------:R-:W-:Y:S04]  /*151c0*/  STL.64 [R1+0xc0], R8 ;  /* 0x0000c00801007387 */ /* 0x000fe80000100a00 */
[----:B------:R-:W-:Y:S04]  /*151d0*/  STL.64 [R1+0xc8], R10 ;  /* 0x0000c80a01007387 */ /* 0x000fe80000100a00 */
[----:B------:R-:W0:Y:S04]  /*151e0*/  LDSM.16.MT88.4 R8, [R3+0x2080] ;  /* 0x002080000308783b */ /* 0x000e280000004200 */
[----:B0-----:R-:W-:Y:S04]  /*151f0*/  STL.64 [R1+0x2710], R10 ;  /* 0x0027100a01007387 */ /* 0x001fe80000100a00 */
[----:B------:R0:W-:Y:S04]  /*15200*/  STL.64 [R1+0x2708], R8 ;  /* 0x0027080801007387 */ /* 0x0001e80000100a00 */
[----:B0-----:R-:W3:Y:S01]  /*15210*/  LDL.LU R8, [R1+0x10] ;  /* 0x0000100001087983 */ /* 0x001ee20000300800 */
[----:B------:R-:W-:Y:S01]  /*15220*/  IMAD.MOV.U32 R9, RZ, RZ, R28 ;  /* 0x000000ffff097224 */ /* 0x000fe200078e001c */
[----:B----4-:R-:W-:Y:S02]  /*15230*/  HMMA.16816.F32.BF16 R12, R12, R4, R20 ;  /* 0x000000040c0c723c */ /* 0x010fe40000041814 */
[----:B------:R-:W4:Y:S04]  /*15240*/  LDL.LU.64 R22, [R1+0x2770] ;  /* 0x0027700001167983 */ /* 0x000f280000300a00 */
[----:B------:R-:W4:Y:S11]  /*15250*/  LDL.LU.64 R20, [R1+0x2768] ;  /* 0x0027680001147983 */ /* 0x000f360000300a00 */
[----:B------:R-:W-:Y:S06]  /*15260*/  @!UPT UIADD3 URZ, URZ, URZ, URZ ;  /* 0x0000003f3f3ff290 */ /* 0x000fec000fffe03f */
[----:B------:R-:W-:Y:S01]  /*15270*/  STL.64 [R1+0xe0], R12 ;  /* 0x0000e00c01007387 */ /* 0x000fe20000100a00 */
[----:B------:R-:W-:-:S03]  /*15280*/  IMAD.MOV.U32 R28, RZ, RZ, R15 ;  /* 0x000000ffff1c7224 */ /* 0x000fc600078e000f */
[----:B------:R-:W-:Y:S04]  /*15290*/  STL [R1+0xe8], R14 ;  /* 0x0000e80e01007387 */ /* 0x000fe80000100800 */
[----:B--2---:R-:W0:Y:S04]  /*152a0*/  LDSM.16.MT88.4 R12, [R2+0x3000] ;  /* 0x00300000020c783b */ /* 0x004e280000004200 */
[----:B------:R-:W-:Y:S04]  /*152b0*/  STL [R1+0x26e4], R28 ;  /* 0x0026e41c01007387 */ /* 0x000fe80000100800 */
[----:B0-----:R-:W-:Y:S04]  /*152c0*/  STL.64 [R1+0xa0], R12 ;  /* 0x0000a00c01007387 */ /* 0x001fe80000100a00 */
[----:B------:R0:W-:Y:S04]  /*152d0*/  STL.64 [R1+0xa8], R14 ;  /* 0x0000a80e01007387 */ /* 0x0001e80000100a00 */
[----:B0-----:R-:W4:Y:S04]  /*152e0*/  LDL.LU.64 R14, [R1+0x2760] ;  /* 0x00276000010e7983 */ /* 0x001f280000300a00 */
[----:B------:R-:W4:Y:S01]  /*152f0*/  LDL.LU.64 R12, [R1+0x2758] ;  /* 0x00275800010c7983 */ /* 0x000f220000300a00 */
[----:B------:R-:W-:Y:S01]  /*15300*/  MOV R10, R7 ;  /* 0x00000007000a7202 */ /* 0x000fe20000000f00 */
[----:B------:R-:W-:Y:S01]  /*15310*/  IMAD.MOV.U32 R11, RZ, RZ, R6 ;  /* 0x000000ffff0b7224 */ /* 0x000fe200078e0006 */
[-C--:B----4-:R-:W-:Y:S01]  /*15320*/  HMMA.16816.F32.BF16 R12, R12, R4.reuse, R20 ;  /* 0x000000040c0c723c */ /* 0x090fe20000041814 */
[----:B------:R-:W2:Y:S04]  /*15330*/  LDL.LU.64 R22, [R1+0x2750] ;  /* 0x0027500001167983 */ /* 0x000ea80000300a00 */
[----:B------:R-:W2:Y:S11]  /*15340*/  LDL.LU.64 R20, [R1+0x2748] ;  /* 0x0027480001147983 */ /* 0x000eb60000300a00 */
[----:B------:R-:W-:Y:S07]  /*15350*/  @!UPT UIADD3 URZ, URZ, URZ, URZ ;  /* 0x0000003f3f3ff290 */ /* 0x000fee000fffe03f */
[----:B------:R0:W-:Y:S01]  /*15360*/  STL [R1+0xd0], R12 ;  /* 0x0000d00c01007387 */ /* 0x0001e20000100800 */
[----:B------:R-:W-:Y:S01]  /*15370*/  IMAD.MOV.U32 R6, RZ, RZ, R14 ;  /* 0x000000ffff067224 */ /* 0x000fe200078e000e */
[----:B------:R-:W-:Y:S01]  /*15380*/  MOV R28, R13 ;  /* 0x0000000d001c7202 */ /* 0x000fe20000000f00 */
[----:B------:R-:W-:Y:S02]  /*15390*/  IMAD.MOV.U32 R7, RZ, RZ, R15 ;  /* 0x000000ffff077224 */ /* 0x000fe400078e000f */
[----:B------:R-:W2:Y:S04]  /*153a0*/  LDL.LU.64 R14, [R1+0x2740] ;  /* 0x00274000010e7983 */ /* 0x000ea80000300a00 */
[----:B0-----:R-:W2:Y:S04]  /*153b0*/  LDL.LU.64 R12, [R1+0x2738] ;  /* 0x00273800010c7983 */ /* 0x001ea80000300a00 */
[----:B------:R-:W-:Y:S04]  /*153c0*/  STL [R1+0x26f0], R7 ;  /* 0x0026f00701007387 */ /* 0x000fe80000100800 */
[----:B------:R-:W-:Y:S04]  /*153d0*/  STL [R1+0x26ec], R6 ;  /* 0x0026ec0601007387 */ /* 0x000fe80000100800 */
[----:B------:R-:W-:Y:S01]  /*153e0*/  STL [R1+0x26e8], R28 ;  /* 0x0026e81c01007387 */ /* 0x000fe20000100800 */
[----:B--2---:R-:W-:Y:S03]  /*153f0*/  HMMA.16816.F32.BF16 R12, R20, R4, R12 ;  /* 0x00000004140c723c */ /* 0x004fe6000004180c */
[----:B------:R-:W3:Y:S04]  /*15400*/  LDL.LU.64 R22, [R1+0x2730] ;  /* 0x0027300001167983 */ /* 0x000ee80000300a00 */
[----:B------:R-:W3:Y:S11]  /*15410*/  LDL.LU.64 R20, [R1+0x2728] ;  /* 0x0027280001147983 */ /* 0x000ef60000300a00 */
[----:B------:R-:W-:Y:S05]  /*15420*/  @!UPT UIADD3 URZ, URZ, URZ, URZ ;  /* 0x0000003f3f3ff290 */ /* 0x000fea000fffe03f */
[----:B------:R0:W-:Y:S04]  /*15430*/  STL.64 [R1+0xb0], R12 ;  /* 0x0000b00c01007387 */ /* 0x0001e80000100a00 */
[----:B------:R1:W-:Y:S01]  /*15440*/  STL.64 [R1+0xb8], R14 ;  /* 0x0000b80e01007387 */ /* 0x0003e20000100a00 */
[----:B0-----:R-:W-:-:S03]  /*15450*/  MOV R12, R19 ;  /* 0x00000013000c7202 */ /* 0x001fc60000000f00 */
[----:B------:R-:W2:Y:S01]  /*15460*/  LDL.LU R19, [R1+0x2720] ;  /* 0x0027200001137983 */ /* 0x000ea20000300800 */
[----:B-1----:R-:W-:-:S03]  /*15470*/  IMAD.MOV.U32 R14, RZ, RZ, R0 ;  /* 0x000000ffff0e7224 */ /* 0x002fc600078e0000 */
[----:B------:R-:W4:Y:S01]  /*15480*/  LDL.LU R13, [R1+0x94] ;  /* 0x00009400010d7983 */ /* 0x000f220000300800 */
[----:B------:R-:W-:-:S03]  /*15490*/  IMAD.MOV.U32 R15, RZ, RZ, R29 ;  /* 0x000000ffff0f7224 */ /* 0x000fc600078e001d */
[----:B------:R-:W4:Y:S04]  /*154a0*/  LDL.LU R0, [R1+0x271c] ;  /* 0x00271c0001007983 */ /* 0x000f280000300800 */
[----:B------:R-:W4:Y:S01]  /*154b0*/  LDL.LU R29, [R1+0x2718] ;  /* 0x00271800011d7983 */ /* 0x000f220000300800 */
[-C--:B---3--:R-:W-:Y:S08]  /*154c0*/  HMMA.16816.F32.BF16 R8, R8, R4.reuse, R20 ;  /* 0x000000040808723c */ /* 0x088ff00000041814 */
[----:B--2---:R-:W-:Y:S11]  /*154d0*/  HMMA.16816.F32.BF16 R16, R24, R4, R16 ;  /* 0x000000041810723c */ /* 0x004ff60000041810 */
[----:B------:R-:W-:Y:S04]  /*154e0*/  @!UPT UIADD3 URZ, URZ, URZ, URZ ;  /* 0x0000003f3f3ff290 */ /* 0x000fe8000fffe03f */
[----:B------:R-:W-:Y:S01]  /*154f0*/  STL [R1+0x80], R8 ;  /* 0x0000800801007387 */ /* 0x000fe20000100800 */
[----:B------:R-:W-:Y:S01]  /*15500*/  MOV R7, R9 ;  /* 0x0000000900077202 */ /* 0x000fe20000000f00 */
[----:B------:R-:W-:Y:S02]  /*15510*/  IMAD.MOV.U32 R6, RZ, RZ, R10 ;  /* 0x000000ffff067224 */ /* 0x000fe400078e000a */
[----:B------:R-:W-:Y:S01]  /*15520*/  IMAD.MOV.U32 R28, RZ, RZ, R11 ;  /* 0x000000ffff1c7224 */ /* 0x000fe200078e000b */
[----:B------:R-:W-:Y:S04]  /*15530*/  LDSM.16.MT88.4 R24, [R2+0x3080] ;  /* 0x003080000218783b */ /* 0x000fe80000004200 */
[----:B----4-:R-:W0:Y:S04]  /*15540*/  LDSM.16.MT88.4 R8, [R29+0x3000] ;  /* 0x003000001d08783b */ /* 0x010e280000004200 */
[----:B------:R-:W-:Y:S04]  /*15550*/  STL.64 [R1+0x2660], R18 ;  /* 0x0026601201007387 */ /* 0x000fe80000100a00 */
[----:B------:R1:W-:Y:S04]  /*15560*/  STL.64 [R1+0x2658], R16 ;  /* 0x0026581001007387 */ /* 0x0003e80000100a00 */
[----:B-1----:R-:W2:Y:S04]  /*15570*/  LDL.LU R16, [R1+0x70] ;  /* 0x0000700001107983 */ /* 0x002ea80000300800 */
[----:B------:R-:W2:Y:S04]  /*15580*/  LDL.LU R17, [R1+0x74] ;  /* 0x0000740001117983 */ /* 0x000ea80000300800 */
[----:B------:R-:W2:Y:S04]  /*15590*/  LDL.LU R18, [R1+0x78] ;  /* 0x0000780001127983 */ /* 0x000ea80000300800 */
[----:B------:R-:W2:Y:S01]  /*155a0*/  LDL.LU R19, [R1+0x7c] ;  /* 0x00007c0001137983 */ /* 0x000ea20000300800 */
[----:B0-----:R-:W-:Y:S01]  /*155b0*/  MOV R23, R8 ;  /* 0x0000000800177202 */ /* 0x001fe20000000f00 */
[----:B------:R-:W-:Y:S01]  /*155c0*/  IMAD.MOV.U32 R22, RZ, RZ, R9 ;  /* 0x000000ffff167224 */ /* 0x000fe200078e0009 */
[----:B------:R-:W-:Y:S01]  /*155d0*/  MOV R20, R11 ;  /* 0x0000000b00147202 */ /* 0x000fe20000000f00 */
[----:B------:R-:W-:-:S02]  /*155e0*/  IMAD.MOV.U32 R21, RZ, RZ, R10 ;  /* 0x000000ffff157224 */ /* 0x000fc400078e000a */
[----:B------:R-:W0:Y:S04]  /*155f0*/  LDSM.16.MT88.4 R8, [R29+0x3080] ;  /* 0x003080001d08783b */ /* 0x000e280000004200 */
[----:B------:R-:W-:Y:S04]  /*15600*/  STL.64 [R1+0x60], R24 ;  /* 0x0000601801007387 */ /* 0x000fe80000100a00 */
[----:B------:R0:W-:Y:S02]  /*15610*/  STL.64 [R1+0x68], R26 ;  /* 0x0000681a01007387 */ /* 0x0001e40000100a00 */
[----:B0-----:R-:W-:Y:S01]  /*15620*/  MOV R26, R10 ;  /* 0x0000000a001a7202 */ /* 0x001fe20000000f00 */
[----:B------:R-:W-:-:S02]  /*15630*/  IMAD.MOV.U32 R27, RZ, RZ, R11 ;  /* 0x000000ffff1b7224 */ /* 0x000fc400078e000b */
[----:B------:R-:W-:Y:S01]  /*15640*/  IMAD.MOV.U32 R24, RZ, RZ, R8 ;  /* 0x000000ffff187224 */ /* 0x000fe200078e0008 */
[----:B------:R-:W3:Y:S01]  /*15650*/  LDL.LU.64 R10, [R1+0x2710] ;  /* 0x00271000010a7983 */ /* 0x000ee20000300a00 */
[----:B------:R-:W-:-:S03]  /*15660*/  IMAD.MOV.U32 R25, RZ, RZ, R9 ;  /* 0x000000ffff197224 */ /* 0x000fc600078e0009 */
[----:B------:R-:W3:Y:S01]  /*15670*/  LDL.LU.64 R8, [R1+0x2708] ;  /* 0x0027080001087983 */ /* 0x000ee20000300a00 */
[----:B--2---:R-:W-:Y:S03]  /*15680*/  HMMA.16816.F32.BF16 R12, R12, R4, R16 ;  /* 0x000000040c0c723c */ /* 0x004fe60000041810 */
[----:B------:R-:W0:Y:S11]  /*15690*/  LDSM.16.MT88.4 R16, [R0+0x3000] ;  /* 0x003000000010783b */ /* 0x000e360000004200 */
[----:B------:R-:W-:Y:S09]  /*156a0*/  @!UPT UIADD3 URZ, URZ, URZ, URZ ;  /* 0x0000003f3f3ff290 */ /* 0x000ff2000fffe03f */
[----:B------:R-:W-:Y:S04]  /*156b0*/  STL.64 [R1+0x2650], R14 ;  /* 0x0026500e01007387 */ /* 0x000fe80000100a00 */
[----:B------:R-:W-:Y:S04]  /*156c0*/  STL.64 [R1+0x2648], R12 ;  /* 0x0026480c01007387 */ /* 0x000fe80000100a00 */
[----:B------:R-:W1:Y:S04]  /*156d0*/  LDSM.16.MT88.4 R12, [R0+0x3080] ;  /* 0x00308000000c783b */ /* 0x000e680000004200 */
[----:B0-----:R0:W-:Y:S04]  /*156e0*/  STL.64 [R1+0x2680], R18 ;  /* 0x0026801201007387 */ /* 0x0011e80000100a00 */
[----:B------:R2:W-:Y:S01]  /*156f0*/  STL.64 [R1+0x2678], R16 ;  /* 0x0026781001007387 */ /* 0x0005e20000100a00 */
[----:B0-----:R-:W-:-:S02]  /*15700*/  IMAD.MOV.U32 R18, RZ, RZ, R26 ;  /* 0x000000ffff127224 */ /* 0x001fc400078e001a */
[----:B--2---:R-:W-:Y:S01]  /*15710*/  IMAD.MOV.U32 R16, RZ, RZ, R24 ;  /* 0x000000ffff107224 */ /* 0x004fe200078e0018 */
[----:B------:R-:W-:Y:S01]  /*15720*/  MOV R17, R25 ;  /* 0x0000001900117202 */ /* 0x000fe20000000f00 */
[----:B------:R-:W3:Y:S01]  /*15730*/  LDL.LU R24, [R1+0x2700] ;  /* 0x0027000001187983 */ /* 0x000ee20000300800 */
[----:B------:R-:W-:-:S03]  /*15740*/  IMAD.MOV.U32 R19, RZ, RZ, R27 ;  /* 0x000000ffff137224 */ /* 0x000fc600078e001b */
[----:B------:R-:W3:Y:S04]  /*15750*/  LDL.LU R25, [R1+0x26fc] ;  /* 0x0026fc0001197983 */ /* 0x000ee80000300800 */
[----:B------:R-:W3:Y:S04]  /*15760*/  LDL.LU R26, [R1+0x26f8] ;  /* 0x0026f800011a7983 */ /* 0x000ee80000300800 */
[----:B------:R-:W3:Y:S04]  /*15770*/  LDL.LU R27, [R1+0x26f4] ;  /* 0x0026f400011b7983 */ /* 0x000ee80000300800 */
[----:B------:R0:W-:Y:S04]  /*15780*/  STL.64 [R1+0x26a0], R18 ;  /* 0x0026a01201007387 */ /* 0x0001e80000100a00 */
[----:B------:R2:W-:Y:S01]  /*15790*/  STL.64 [R1+0x2698], R16 ;  /* 0x0026981001007387 */ /* 0x0005e20000100a00 */
[----:B0-----:R-:W-:Y:S01]  /*157a0*/  IMAD.MOV.U32 R18, RZ, RZ, R21 ;  /* 0x000000ffff127224 */ /* 0x001fe200078e0015 */
[----:B------:R-:W-:-:S02]  /*157b0*/  MOV R19, R20 ;  /* 0x0000001400137202 */ /* 0x000fc40000000f00 */
[----:B--2---:R-:W-:Y:S01]  /*157c0*/  MOV R16, R23 ;  /* 0x0000001700107202 */ /* 0x004fe20000000f00 */
[----:B------:R-:W-:Y:S02]  /*157d0*/  IMAD.MOV.U32 R17, RZ, RZ, R22 ;  /* 0x000000ffff117224 */ /* 0x000fe400078e0016 */
[----:B------:R-:W-:Y:S04]  /*157e0*/  STL.64 [R1+0x26c0], R18 ;  /* 0x0026c01201007387 */ /* 0x000fe80000100a00 */
[----:B------:R0:W-:Y:S04]  /*157f0*/  STL.64 [R1+0x26b8], R16 ;  /* 0x0026b81001007387 */ /* 0x0001e80000100a00 */
[----:B-1----:R-:W-:Y:S04]  /*15800*/  STL.64 [R1+0x2670], R14 ;  /* 0x0026700e01007387 */ /* 0x002fe80000100a00 */
[----:B------:R-:W-:Y:S04]  /*15810*/  STL.64 [R1+0x2668], R12 ;  /* 0x0026680c01007387 */ /* 0x000fe80000100a00 */
[----:B------:R-:W1:Y:S01]  /*15820*/  LDSM.16.MT88.4 R12, [R3+0x3000] ;  /* 0x00300000030c783b */ /* 0x000e620000004200 */
[----:B---3--:R-:W-:Y:S03]  /*15830*/  HMMA.16816.F32.BF16 R20, R8, R4, R24 ;  /* 0x000000040814723c */ /* 0x008fe60000041818 */
[----:B------:R-:W2:Y:S04]  /*15840*/  LDL.LU R8, [R1+0xc0] ;  /* 0x0000c00001087983 */ /* 0x000ea80000300800 */
[----:B------:R-:W2:Y:S04]  /*15850*/  LDL.LU R9, [R1+0xc4] ;  /* 0x0000c40001097983 */ /* 0x000ea80000300800 */
[----:B------:R-:W2:Y:S04]  /*15860*/  LDL.LU R10, [R1+0xc8] ;  /* 0x0000c800010a7983 */ /* 0x000ea80000300800 */
[----:B------:R-:W2:Y:S04]  /*15870*/  LDL.LU R11, [R1+0xcc] ;  /* 0x0000cc00010b7983 */ /* 0x000ea80000300800 */
[----:B------:R-:W2:Y:S04]  /*15880*/  LDL.LU R24, [R1+0xa0] ;  /* 0x0000a00001187983 */ /* 0x000ea80000300800 */
[----:B------:R-:W2:Y:S04]  /*15890*/  LDL.LU R25, [R1+0xa4] ;  /* 0x0000a40001197983 */ /* 0x000ea80000300800 */
[----:B------:R-:W2:Y:S04]  /*158a0*/  LDL.LU R26, [R1+0xa8] ;  /* 0x0000a800011a7983 */ /* 0x000ea80000300800 */
[----:B------:R-:W2:Y:S04]  /*158b0*/  LDL.LU R27, [R1+0xac] ;  /* 0x0000ac00011b7983 */ /* 0x000ea80000300800 */
[----:B------:R-:W-:Y:S04]  /*158c0*/  STL.64 [R1+0x2640], R22 ;  /* 0x0026401601007387 */ /* 0x000fe80000100a00 */
[----:B------:R-:W-:Y:S04]  /*158d0*/  STL.64 [R1+0x2638], R20 ;  /* 0x0026381401007387 */ /* 0x000fe80000100a00 */
[----:B0-----:R-:W3:Y:S04]  /*158e0*/  LDL.LU R16, [R1+0x60] ;  /* 0x0000600001107983 */ /* 0x001ee80000300800 */
[----:B-1----:R0:W-:Y:S04]  /*158f0*/  STL.64 [R1+0x10], R12 ;  /* 0x0000100c01007387 */ /* 0x0021e80000100a00 */
[----:B------:R1:W-:Y:S04]  /*15900*/  STL.64 [R1+0x18], R14 ;  /* 0x0000180e01007387 */ /* 0x0003e80000100a00 */
[----:B------:R-:W3:Y:S04]  /*15910*/  LDL.LU R17, [R1+0x64] ;  /* 0x0000640001117983 */ /* 0x000ee80000300800 */
[----:B------:R-:W3:Y:S04]  /*15920*/  LDL.LU R18, [R1+0x68] ;  /* 0x0000680001127983 */ /* 0x000ee80000300800 */
[----:B------:R-:W3:Y:S04]  /*15930*/  LDL.LU R19, [R1+0x6c] ;  /* 0x00006c0001137983 */ /* 0x000ee80000300800 */
[----:B0-----:R-:W4:Y:S01]  /*15940*/  LDL.LU R12, [R1+0x80] ;  /* 0x00008000010c7983 */ /* 0x001f220000300800 */
[----:B-1----:R-:W-:Y:S01]  /*15950*/  IMAD.MOV.U32 R14, RZ, RZ, R6 ;  /* 0x000000ffff0e7224 */ /* 0x002fe200078e0006 */
[----:B------:R-:W-:Y:S01]  /*15960*/  MOV R15, R28 ;  /* 0x0000001c000f7202 */ /* 0x000fe20000000f00 */
[----:B------:R-:W-:-:S02]  /*15970*/  IMAD.MOV.U32 R13, RZ, RZ, R7 ;  /* 0x000000ffff0d7224 */ /* 0x000fc400078e0007 */
[----:B------:R-:W2:Y:S04]  /*15980*/  LDL.LU R7, [R1+0x26f0] ;  /* 0x0026f00001077983 */ /* 0x000ea80000300800 */
[----:B------:R-:W2:Y:S04]  /*15990*/  LDL.LU R6, [R1+0x26ec] ;  /* 0x0026ec0001067983 */ /* 0x000ea80000300800 */
[----:B------:R-:W2:Y:S04]  /*159a0*/  LDL.LU R28, [R1+0x26e8] ;  /* 0x0026e800011c7983 */ /* 0x000ea80000300800 */
[----:B------:R-:W-:Y:S04]  /*159b0*/  STL.64 [R1+0x2690], R14 ;  /* 0x0026900e01007387 */ /* 0x000fe80000100a00 */
[----:B----4-:R0:W-:Y:S04]  /*159c0*/  STL.64 [R1+0x2688], R12 ;  /* 0x0026880c01007387 */ /* 0x0101e80000100a00 */
[----:B0-----:R-:W4:Y:S04]  /*159d0*/  LDL.LU R12, [R1+0xb0] ;  /* 0x0000b000010c7983 */ /* 0x001f280000300800 */
[----:B------:R-:W4:Y:S04]  /*159e0*/  LDL.LU R13, [R1+0xb4] ;  /* 0x0000b400010d7983 */ /* 0x000f280000300800 */
[----:B------:R-:W2:Y:S04]  /*159f0*/  LDL.LU R14, [R1+0xb8] ;  /* 0x0000b800010e7983 */ /* 0x000ea80000300800 */
[----:B------:R-:W2:Y:S04]  /*15a00*/  LDL.LU R15, [R1+0xbc] ;  /* 0x0000bc00010f7983 */ /* 0x000ea80000300800 */
[----:B--2---:R-:W-:Y:S04]  /*15a10*/  STL.64 [R1+0x26b0], R14 ;  /* 0x0026b00e01007387 */ /* 0x004fe80000100a00 */
[----:B----4-:R0:W-:Y:S04]  /*15a20*/  STL.64 [R1+0x26a8], R12 ;  /* 0x0026a80c01007387 */ /* 0x0101e80000100a00 */
[----:B0-----:R-:W2:Y:S01]  /*15a30*/  LDL.LU R12, [R1+0xd0] ;  /* 0x0000d000010c7983 */ /* 0x001ea20000300800 */
[----:B------:R-:W-:-:S03]  /*15a40*/  IMAD.MOV.U32 R13, RZ, RZ, R28 ;  /* 0x000000ffff0d7224 */ /* 0x000fc600078e001c */
[----:B------:R-:W4:Y:S01]  /*15a50*/  LDL.LU R28, [R1+0x26e4] ;  /* 0x0026e400011c7983 */ /* 0x000f220000300800 */
[----:B------:R-:W-:Y:S01]  /*15a60*/  IMAD.MOV.U32 R14, RZ, RZ, R6 ;  /* 0x000000ffff0e7224 */ /* 0x000fe200078e0006 */
[----:B------:R-:W-:Y:S02]  /*15a70*/  MOV R15, R7 ;  /* 0x00000007000f7202 */ /* 0x000fe40000000f00 */
[----:B------:R-:W3:Y:S04]  /*15a80*/  LDL.LU R6, [R1+0x26e0] ;  /* 0x0026e00001067983 */ /* 0x000ee80000300800 */
[----:B------:R-:W3:Y:S04]  /*15a90*/  LDL.LU R7, [R1+0x26dc] ;  /* 0x0026dc0001077983 */ /* 0x000ee80000300800 */
[----:B------:R4:W-:Y:S04]  /*15aa0*/  STL.64 [R1+0x26d0], R14 ;  /* 0x0026d00e01007387 */ /* 0x0009e80000100a00 */
[----:B--2---:R0:W-:Y:S01]  /*15ab0*/  STL.64 [R1+0x26c8], R12 ;  /* 0x0026c80c01007387 */ /* 0x0041e20000100a00 */
[----:B----4-:R-:W-:-:S03]  /*15ac0*/  IMAD.MOV.U32 R15, RZ, RZ, R28 ;  /* 0x000000ffff0f7224 */ /* 0x010fc600078e001c */
[----:B0-----:R-:W2:Y:S04]  /*15ad0*/  LDL.LU R12, [R1+0xe0] ;  /* 0x0000e000010c7983 */ /* 0x001ea80000300800 */
[----:B------:R-:W2:Y:S04]  /*15ae0*/  LDL.LU R13, [R1+0xe4] ;  /* 0x0000e400010d7983 */ /* 0x000ea80000300800 */
[----:B------:R-:W2:Y:S04]  /*15af0*/  LDL.LU R14, [R1+0xe8] ;  /* 0x0000e800010e7983 */ /* 0x000ea80000300800 */
[----:B------:R-:W4:Y:S01]  /*15b00*/  LDL.LU R28, [R1+0x26d8] ;  /* 0x0026d800011c7983 */ /* 0x000f220000300800 */
[----:B---3--:R-:W-:Y:S03]  /*15b10*/  HMMA.16816.F32.BF16 R8, R24, R6, R8 ;  /* 0x000000061808723c */ /* 0x008fe60000041808 */
[----:B------:R-:W0:Y:S02]  /*15b20*/  LDSM.16.MT88.4 R24, [R2+0x4000] ;  /* 0x004000000218783b */ /* 0x000e240000004200 */
[----:B0-----:R-:W-:Y:S01]  /*15b30*/  IMAD.MOV.U32 R23, RZ, RZ, R24 ;  /* 0x000000ffff177224 */ /* 0x001fe200078e0018 */
[----:B------:R-:W-:Y:S01]  /*15b40*/  MOV R22, R25 ;  /* 0x0000001900167202 */ /* 0x000fe20000000f00 */
[----:B------:R-:W-:-:S02]  /*15b50*/  IMAD.MOV.U32 R21, RZ, RZ, R26 ;  /* 0x000000ffff157224 */ /* 0x000fc400078e001a */
[----:B------:R-:W-:Y:S11]  /*15b60*/  IMAD.MOV.U32 R20, RZ, RZ, R27 ;  /* 0x000000ffff147224 */ /* 0x000ff600078e001b */
[----:B------:R-:W-:Y:S03]  /*15b70*/  @!UPT UIADD3 URZ, URZ, URZ, URZ ;  /* 0x0000003f3f3ff290 */ /* 0x000fe6000fffe03f */
[----:B------:R-:W-:Y:S04]  /*15b80*/  STL.64 [R1+0x2630], R10 ;  /* 0x0026300a01007387 */ /* 0x000fe80000100a00 */
[----:B------:R-:W-:Y:S04]  /*15b90*/  STL.64 [R1+0x2628], R8 ;  /* 0x0026280801007387 */ /* 0x000fe80000100a00 */
[----:B------:R-:W-:Y:S04]  /*15ba0*/  STL [R1+0x2624], R3 ;  /* 0x0026240301007387 */ /* 0x000fe80000100800 */
[----:B------:R-:W-:Y:S04]  /*15bb0*/  LDSM.16.MT88.4 R8, [R3+0x3080] ;  /* 0x003080000308783b */ /* 0x000fe80000004200 */
[----:B----4-:R-:W0:Y:S01]  /*15bc0*/  LDSM.16.M88.4 R24, [R28+0x20080] ;  /* 0x020080001c18783b */ /* 0x010e220000000200 */
[-C--:B--2---:R-:W-:Y:S03]  /*15bd0*/  HMMA.16816.F32.BF16 R16, R16, R6.reuse, R12 ;  /* 0x000000061010723c */ /* 0x084fe6000004180c */
[----:B0-----:R-:W-:Y:S04]  /*15be0*/  STL [R1+0x25ec], R26 ;  /* 0x0025ec1a01007387 */ /* 0x001fe80000100800 */
[----:B------:R-:W-:Y:S04]  /*15bf0*/  STL [R1+0x25e8], R27 ;  /* 0x0025e81b01007387 */ /* 0x000fe80000100800 */
[----:B------:R-:W-:Y:S04]  /*15c00*/  STL [R1+0x23d8], R28 ;  /* 0x0023d81c01007387 */ /* 0x000fe80000100800 */
[----:B------:R-:W2:Y:S04]  /*15c10*/  LDL.LU.64 R14, [R1+0x26d0] ;  /* 0x0026d000010e7983 */ /* 0x000ea80000300a00 */
[----:B------:R-:W2:Y:S04]  /*15c20*/  LDL.LU.64 R12, [R1+0x26c8] ;  /* 0x0026c800010c7983 */ /* 0x000ea80000300a00 */
[----:B------:R-:W-:Y:S04]  /*15c30*/  STL.64 [R1+0x60], R16 ;  /* 0x0000601001007387 */ /* 0x000fe80000100a00 */
[----:B------:R0:W-:Y:S04]  /*15c40*/  STL.64 [R1+0x68], R18 ;  /* 0x0000681201007387 */ /* 0x0001e80000100a00 */
[----:B0-----:R-:W2:Y:S04]  /*15c50*/  LDL.LU.64 R18, [R1+0x26c0] ;  /* 0x0026c00001127983 */ /* 0x001ea80000300a00 */
[----:B------:R-:W2:Y:S02]  /*15c60*/  LDL.LU.64 R16, [R1+0x26b8] ;  /* 0x0026b80001107983 */ /* 0x000ea40000300a00 */
[-C--:B--2---:R-:W-:Y:S02]  /*15c70*/  HMMA.16816.F32.BF16 R16, R16, R6.reuse, R12 ;  /* 0x000000061010723c */ /* 0x084fe4000004180c */
[----:B------:R-:W2:Y:S04]  /*15c80*/  LDL.LU.64 R14, [R1+0x26b0] ;  /* 0x0026b000010e7983 */ /* 0x000ea80000300a00 */
[----:B------:R-:W2:Y:S11]  /*15c90*/  LDL.LU.64 R12, [R1+0x26a8] ;  /* 0x0026a800010c7983 */ /* 0x000eb60000300a00 */
[----:B------:R-:W-:Y:S06]  /*15ca0*/  @!UPT UIADD3 URZ, URZ, URZ, URZ ;  /* 0x0000003f3f3ff290 */ /* 0x000fec000fffe03f */
[----:B------:R0:W-:Y:S01]  /*15cb0*/  STL.64 [R1+0xc8], R18 ;  /* 0x0000c81201007387 */ /* 0x0001e20000100a00 */
[----:B------:R-:W-:Y:S01]  /*15cc0*/  MOV R4, R16 ;  /* 0x0000001000047202 */ /* 0x000fe20000000f00 */
[----:B------:R-:W-:Y:S02]  /*15cd0*/  IMAD.MOV.U32 R5, RZ, RZ, R17 ;  /* 0x000000ffff057224 */ /* 0x000fe400078e0011 */
[----:B0-----:R-:W2:Y:S04]  /*15ce0*/  LDL.LU.64 R18, [R1+0x26a0] ;  /* 0x0026a00001127983 */ /* 0x001ea80000300a00 */
[----:B------:R-:W2:Y:S04]  /*15cf0*/  LDL.LU.64 R16, [R1+0x2698] ;  /* 0x0026980001107983 */ /* 0x000ea80000300a00 */
[----:B------:R-:W-:Y:S04]  /*15d00*/  STL [R1+0x261c], R5 ;  /* 0x00261c0501007387 */ /* 0x000fe80000100800 */
[----:B------:R-:W-:Y:S01]  /*15d10*/  STL [R1+0x2618], R4 ;  /* 0x0026180401007387 */ /* 0x000fe20000100800 */
[----:B--2---:R-:W-:Y:S03]  /*15d20*/  HMMA.16816.F32.BF16 R16, R16, R6, R12 ;  /* 0x000000061010723c */ /* 0x004fe6000004180c */
[----:B------:R-:W2:Y:S04]  /*15d30*/  LDL.LU.64 R14, [R1+0x2690] ;  /* 0x00269000010e7983 */ /* 0x000ea80000300a00 */
[----:B------:R-:W2:Y:S11]  /*15d40*/  LDL.LU.64 R12, [R1+0x2688] ;  /* 0x00268800010c7983 */ /* 0x000eb60000300a00 */
[----:B------:R-:W-:Y:S05]  /*15d50*/  @!UPT UIADD3 URZ, URZ, URZ, URZ ;  /* 0x0000003f3f3ff290 */ /* 0x000fea000fffe03f */
[----:B------:R-:W-:Y:S01]  /*15d60*/  STL [R1+0xd0], R16 ;  /* 0x0000d01001007387 */ /* 0x000fe20000100800 */
[----:B------:R-:W-:Y:S01]  /*15d70*/  IMAD.MOV.U32 R26, RZ, RZ, R17 ;  /* 0x000000ffff1a7224 */ /* 0x000fe200078e0011 */
[----:B------:R-:W-:Y:S01]  /*15d80*/  MOV R27, R18 ;  /* 0x00000012001b7202 */ /* 0x000fe20000000f00 */
[----:B------:R-:W-:Y:S02]  /*15d90*/  IMAD.MOV.U32 R28, RZ, RZ, R19 ;  /* 0x000000ffff1c7224 */ /* 0x000fe400078e0013 */
[----:B------:R-:W0:Y:S04]  /*15da0*/  LDSM.16.MT88.4 R16, [R2+0x4080] ;  /* 0x004080000210783b */ /* 0x000e280000004200 */
[----:B------:R-:W-:Y:S04]  /*15db0*/  STL [R1+0x25f8], R28 ;  /* 0x0025f81c01007387 */ /* 0x000fe80000100800 */
[----:B------:R-:W-:Y:S04]  /*15dc0*/  STL [R1+0x25f4], R26 ;  /* 0x0025f41a01007387 */ /* 0x000fe80000100800 */
[----:B------:R-:W-:Y:S01]  /*15dd0*/  STL [R1+0x25f0], R27 ;  /* 0x0025f01b01007387 */ /* 0x000fe20000100800 */
[----:B0-----:R-:W-:-:S03]  /*15de0*/  IMAD.MOV.U32 R3, RZ, RZ, R18 ;  /* 0x000000ffff037224 */ /* 0x001fc600078e0012 */
[----:B------:R0:W-:Y:S01]  /*15df0*/  STL.64 [R1+0x40], R16 ;  /* 0x0000401001007387 */ /* 0x0001e20000100a00 */
[----:B------:R-:W-:-:S03]  /*15e00*/  MOV R5, R19 ;  /* 0x0000001300057202 */ /* 0x000fc60000000f00 */
[----:B------:R-:W2:Y:S04]  /*15e10*/  LDL.LU.64 R18, [R1+0x2680] ;  /* 0x0026800001127983 */ /* 0x000ea80000300a00 */
[----:B0-----:R-:W2:Y:S02]  /*15e20*/  LDL.LU.64 R16, [R1+0x2678] ;  /* 0x0026780001107983 */ /* 0x001ea40000300a00 */
[-C--:B--2---:R-:W-:Y:S02]  /*15e30*/  HMMA.16816.F32.BF16 R16, R16, R6.reuse, R12 ;  /* 0x000000061010723c */ /* 0x084fe4000004180c */
[----:B------:R-:W2:Y:S04]  /*15e40*/  LDL.LU.64 R14, [R1+0x2670] ;  /* 0x00267000010e7983 */ /* 0x000ea80000300a00 */
[----:B------:R-:W2:Y:S11]  /*15e50*/  LDL.LU.64 R12, [R1+0x2668] ;  /* 0x00266800010c7983 */ /* 0x000eb60000300a00 */
[----:B------:R-:W-:Y:S06]  /*15e60*/  @!UPT UIADD3 URZ, URZ, URZ, URZ ;  /* 0x0000003f3f3ff290 */ /* 0x000fec000fffe03f */
        /* <DEDUP_REMOVED lines=8> */
[----:B------:R-:W-:Y:S01]  /*15ef0*/  STL [R1+0xa0], R16 ;  /* 0x0000a01001007387 */ /* 0x000fe20000100800 */
[----:B------:R-:W-:Y:S01]  /*15f00*/  IMAD.MOV.U32 R28, RZ, RZ, R17 ;  /* 0x000000ffff1c7224 */ /* 0x000fe200078e0011 */
[----:B------:R-:W-:Y:S01]  /*15f10*/  MOV R27, R19 ;  /* 0x00000013001b7202 */ /* 0x000fe20000000f00 */
[----:B------:R-:W-:Y:S02]  /*15f20*/  IMAD.MOV.U32 R26, RZ, RZ, R18 ;  /* 0x000000ffff1a7224 */ /* 0x000fe400078e0012 */
[----:B------:R-:W0:Y:S04]  /*15f30*/  LDSM.16.MT88.4 R16, [R29+0x4000] ;  /* 0x004000001d10783b */ /* 0x000e280000004200 */
[----:B------:R-:W-:Y:S04]  /*15f40*/  STL [R1+0x2604], R27 ;  /* 0x0026041b01007387 */ /* 0x000fe80000100800 */
[----:B------:R-:W-:Y:S04]  /*15f50*/  STL [R1+0x2600], R26 ;  /* 0x0026001a01007387 */ /* 0x000fe80000100800 */
[----:B------:R-:W-:Y:S04]  /*15f60*/  STL [R1+0x25fc], R28 ;  /* 0x0025fc1c01007387 */ /* 0x000fe80000100800 */
[----:B0-----:R0:W-:Y:S04]  /*15f70*/  STL [R1+0x2614], R16 ;  /* 0x0026141001007387 */ /* 0x0011e80000100800 */
[----:B------:R1:W-:Y:S04]  /*15f80*/  STL [R1+0x2610], R17 ;  /* 0x0026101101007387 */ /* 0x0003e80000100800 */
[----:B------:R3:W-:Y:S04]  /*15f90*/  STL [R1+0x260c], R18 ;  /* 0x00260c1201007387 */ /* 0x0007e80000100800 */
[----:B------:R4:W-:Y:S04]  /*15fa0*/  STL [R1+0x2608], R19 ;  /* 0x0026081301007387 */ /* 0x0009e80000100800 */
[----:B0-----:R-:W2:Y:S04]  /*15fb0*/  LDL.LU R16, [R1+0x10] ;  /* 0x0000100001107983 */ /* 0x001ea80000300800 */
[----:B-1----:R-:W2:Y:S04]  /*15fc0*/  LDL.LU R17, [R1+0x14] ;  /* 0x0000140001117983 */ /* 0x002ea80000300800 */
[----:B---3--:R-:W2:Y:S04]  /*15fd0*/  LDL.LU R18, [R1+0x18] ;  /* 0x0000180001127983 */ /* 0x008ea80000300800 */
[----:B----4-:R-:W2:Y:S02]  /*15fe0*/  LDL.LU R19, [R1+0x1c] ;  /* 0x00001c0001137983 */ /* 0x010ea40000300800 */
[----:B--2---:R-:W-:Y:S07]  /*15ff0*/  HMMA.16816.F32.BF16 R16, R16, R6, R12 ;  /* 0x000000061010723c */ /* 0x004fee000004180c */
[----:B------:R-:W-:Y:S01]  /*16000*/  IMAD.MOV.U32 R12, RZ, RZ, R23 ;  /* 0x000000ffff0c7224 */ /* 0x000fe200078e0017 */
[----:B------:R-:W-:Y:S01]  /*16010*/  MOV R14, R21 ;  /* 0x00000015000e7202 */ /* 0x000fe20000000f00 */
[----:B------:R-:W-:-:S02]  /*16020*/  IMAD.MOV.U32 R13, RZ, RZ, R22 ;  /* 0x000000ffff0d7224 */ /* 0x000fc400078e0016 */
[----:B------:R-:W-:Y:S02]  /*16030*/  IMAD.MOV.U32 R15, RZ, RZ, R20 ;  /* 0x000000ffff0f7224 */ /* 0x000fe400078e0014 */
[----:B------:R-:W0:Y:S10]  /*16040*/  LDSM.16.MT88.4 R20, [R29+0x4080] ;  /* 0x004080001d14783b */ /* 0x000e340000004200 */
[----:B------:R-:W-:Y:S04]  /*16050*/  STL.64 [R1+0xb0], R16 ;  /* 0x0000b01001007387 */ /* 0x000fe80000100a00 */
[----:B------:R1:W-:Y:S01]  /*16060*/  STL.64 [R1+0xb8], R18 ;  /* 0x0000b81201007387 */ /* 0x0003e20000100a00 */
[----:B0-----:R-:W-:Y:S01]  /*16070*/  IMAD.MOV.U32 R26, RZ, RZ, R22 ;  /* 0x000000ffff1a7224 */ /* 0x001fe200078e0016 */
[----:B------:R-:W-:Y:S01]  /*16080*/  MOV R27, R21 ;  /* 0x00000015001b7202 */ /* 0x000fe20000000f00 */
[----:B------:R-:W-:-:S02]  /*16090*/  IMAD.MOV.U32 R28, RZ, RZ, R23 ;  /* 0x000000ffff1c7224 */ /* 0x000fc400078e0017 */
[----:B-1----:R-:W-:Y:S01]  /*160a0*/  IMAD.MOV.U32 R19, RZ, RZ, R20 ;  /* 0x000000ffff137224 */ /* 0x002fe200078e0014 */
[----:B------:R-:W2:Y:S04]  /*160b0*/  LDL.LU.64 R22, [R1+0x2640] ;  /* 0x0026400001167983 */ /* 0x000ea80000300a00 */
[----:B------:R-:W2:Y:S04]  /*160c0*/  LDL.LU.64 R20, [R1+0x2638] ;  /* 0x0026380001147983 */ /* 0x000ea80000300a00 */
[----:B------:R-:W-:Y:S01]  /*160d0*/  STL [R1+0x2620], R29 ;  /* 0x0026201d01007387 */ /* 0x000fe20000100800 */
[----:B--2---:R-:W-:Y:S03]  /*160e0*/  HMMA.16816.F32.BF16 R20, R8, R6, R20 ;  /* 0x000000060814723c */ /* 0x004fe60000041814 */
[----:B------:R-:W2:Y:S04]  /*160f0*/  LDL.LU.64 R10, [R1+0x2630] ;  /* 0x00263000010a7983 */ /* 0x000ea80000300a00 */
[----:B------:R-:W2:Y:S11]  /*16100*/  LDL.LU.64 R8, [R1+0x2628] ;  /* 0x0026280001087983 */ /* 0x000eb60000300a00 */
[----:B------:R-:W-:Y:S06]  /*16110*/  @!UPT UIADD3 URZ, URZ, URZ, URZ ;  /* 0x0000003f3f3ff290 */ /* 0x000fec000fffe03f */
[----:B------:R-:W-:Y:S01]  /*16120*/  MOV R4, R20 ;  /* 0x0000001400047202 */ /* 0x000fe20000000f00 */
[----:B------:R-:W-:Y:S01]  /*16130*/  IMAD.MOV.U32 R16, RZ, RZ, R21 ;  /* 0x000000ffff107224 */ /* 0x000fe200078e0015 */
[----:B------:R-:W-:Y:S01]  /*16140*/  MOV R18, R23 ;  /* 0x0000001700127202 */ /* 0x000fe20000000f00 */
[----:B------:R-:W-:Y:S02]  /*16150*/  IMAD.MOV.U32 R17, RZ, RZ, R22 ;  /* 0x000000ffff117224 */ /* 0x000fe400078e0016 */
[----:B------:R-:W0:Y:S01]  /*16160*/  LDSM.16.MT88.4 R20, [R0+0x4000] ;  /* 0x004000000014783b */ /* 0x000e220000004200 */
[----:B--2---:R-:W-:Y:S03]  /*16170*/  HMMA.16816.F32.BF16 R12, R12, R24, R8 ;  /* 0x000000180c0c723c */ /* 0x004fe60000041808 */
[----:B------:R-:W2:Y:S04]  /*16180*/  LDL.LU R8, [R1+0x40] ;  /* 0x0000400001087983 */ /* 0x000ea80000300800 */
[----:B------:R-:W2:Y:S01]  /*16190*/  LDL.LU R9, [R1+0x44] ;  /* 0x0000440001097983 */ /* 0x000ea20000300800 */
[----:B------:R-:W-:-:S03]  /*161a0*/  IMAD.MOV.U32 R10, RZ, RZ, R3 ;  /* 0x000000ffff0a7224 */ /* 0x000fc600078e0003 */
[----:B------:R-:W3:Y:S11]  /*161b0*/  LDL.LU R3, [R1+0x2624] ;  /* 0x0026240001037983 */ /* 0x000ef60000300800 */
[----:B------:R-:W-:Y:S01]  /*161c0*/  @!UPT UIADD3 URZ, URZ, URZ, URZ ;  /* 0x0000003f3f3ff290 */ /* 0x000fe2000fffe03f */
[----:B------:R-:W-:Y:S04]  /*161d0*/  STL.64 [R1+0x2550], R14 ;  /* 0x0025500e01007387 */ /* 0x000fe80000100a00 */
[----:B------:R-:W-:Y:S04]  /*161e0*/  STL.64 [R1+0x2548], R12 ;  /* 0x0025480c01007387 */ /* 0x000fe80000100a00 */
[----:B------:R-:W1:Y:S04]  /*161f0*/  LDSM.16.MT88.4 R12, [R0+0x4080] ;  /* 0x00408000000c783b */ /* 0x000e680000004200 */
[----:B0-----:R-:W-:Y:S04]  /*16200*/  STL.64 [R1+0x25c0], R22 ;  /* 0x0025c01601007387 */ /* 0x001fe80000100a00 */
[----:B------:R1:W-:Y:S02]  /*16210*/  STL.64 [R1+0x25b8], R20 ;  /* 0x0025b81401007387 */ /* 0x0003e40000100a00 */
[----:B-1----:R-:W-:Y:S01]  /*16220*/  MOV R21, R12 ;  /* 0x0000000c00157202 */ /* 0x002fe20000000f00 */
[----:B------:R-:W-:Y:S01]  /*16230*/  IMAD.MOV.U32 R20, RZ, RZ, R13 ;  /* 0x000000ffff147224 */ /* 0x000fe200078e000d */
[----:B------:R-:W-:Y:S01]  /*16240*/  MOV R6, R15 ;  /* 0x0000000f00067202 */ /* 0x000fe20000000f00 */
[----:B------:R-:W-:-:S02]  /*16250*/  IMAD.MOV.U32 R7, RZ, RZ, R14 ;  /* 0x000000ffff077224 */ /* 0x000fc400078e000e */
[----:B------:R-:W-:Y:S01]  /*16260*/  IMAD.MOV.U32 R11, RZ, RZ, R5 ;  /* 0x000000ffff0b7224 */ /* 0x000fe200078e0005 */
[----:B---3--:R-:W0:Y:S02]  /*16270*/  LDSM.16.MT88.4 R12, [R3+0x4000] ;  /* 0x00400000030c783b */ /* 0x008e240000004200 */
[----:B0-----:R-:W-:Y:S01]  /*16280*/  IMAD.MOV.U32 R29, RZ, RZ, R12 ;  /* 0x000000ffff1d7224 */ /* 0x001fe200078e000c */
[----:B------:R-:W-:Y:S01]  /*16290*/  MOV R23, R14 ;  /* 0x0000000e00177202 */ /* 0x000fe20000000f00 */
[----:B------:R-:W-:Y:S02]  /*162a0*/  IMAD.MOV.U32 R5, RZ, RZ, R13 ;  /* 0x000000ffff057224 */ /* 0x000fe400078e000d */
[----:B------:R-:W-:Y:S02]  /*162b0*/  IMAD.MOV.U32 R22, RZ, RZ, R15 ;  /* 0x000000ffff167224 */ /* 0x000fe400078e000f */
[----:B------:R-:W0:Y:S04]  /*162c0*/  LDSM.16.MT88.4 R12, [R3+0x4080] ;  /* 0x00408000030c783b */ /* 0x000e280000004200 */
[----:B0-----:R-:W-:Y:S04]  /*162d0*/  STL.64 [R1+0x2570], R14 ;  /* 0x0025700e01007387 */ /* 0x001fe80000100a00 */
[----:B------:R0:W-:Y:S04]  /*162e0*/  STL.64 [R1+0x2568], R12 ;  /* 0x0025680c01007387 */ /* 0x0001e80000100a00 */
[----:B0-----:R-:W2:Y:S04]  /*162f0*/  LDL.LU R12, [R1+0x60] ;  /* 0x00006000010c7983 */ /* 0x001ea80000300800 */
[----:B------:R-:W2:Y:S04]  /*16300*/  LDL.LU R13, [R1+0x64] ;  /* 0x00006400010d7983 */ /* 0x000ea80000300800 */
[----:B------:R-:W2:Y:S04]  /*16310*/  LDL.LU R14, [R1+0x68] ;  /* 0x00006800010e7983 */ /* 0x000ea80000300800 */
[----:B------:R-:W2:Y:S04]  /*16320*/  LDL.LU R15, [R1+0x6c] ;  /* 0x00006c00010f7983 */ /* 0x000ea80000300800 */
[----:B------:R-:W-:Y:S01]  /*16330*/  STL [R1+0x2530], R3 ;  /* 0x0025300301007387 */ /* 0x000fe20000100800 */
[----:B--2---:R-:W-:Y:S07]  /*16340*/  HMMA.16816.F32.BF16 R8, R8, R24, R12 ;  /* 0x000000180808723c */ /* 0x004fee000004180c */
[----:B------:R-:W-:Y:S01]  /*16350*/  IMAD.MOV.U32 R14, RZ, RZ, R23 ;  /* 0x000000ffff0e7224 */ /* 0x000fe200078e0017 */
[----:B------:R-:W-:Y:S01]  /*16360*/  MOV R13, R5 ;  /* 0x00000005000d7202 */ /* 0x000fe20000000f00 */
[----:B------:R-:W-:-:S02]  /*16370*/  IMAD.MOV.U32 R15, RZ, RZ, R22 ;  /* 0x000000ffff0f7224 */ /* 0x000fc400078e0016 */
[----:B------:R-:W-:Y:S02]  /*16380*/  IMAD.MOV.U32 R12, RZ, RZ, R29 ;  /* 0x000000ffff0c7224 */ /* 0x000fe400078e001d */
[----:B------:R-:W2:Y:S04]  /*16390*/  LDL.LU R29, [R1+0x2620] ;  /* 0x00262000011d7983 */ /* 0x000ea80000300800 */
[----:B------:R-:W3:Y:S04]  /*163a0*/  LDL.LU R5, [R1+0x261c] ;  /* 0x00261c0001057983 */ /* 0x000ee80000300800 */
[----:B------:R0:W-:Y:S04]  /*163b0*/  STL.64 [R1+0x2590], R14 ;  /* 0x0025900e01007387 */ /* 0x0001e80000100a00 */
[----:B------:R1:W-:Y:S04]  /*163c0*/  STL.64 [R1+0x2588], R12 ;  /* 0x0025880c01007387 */ /* 0x0003e80000100a00 */
[----:B------:R-:W-:Y:S04]  /*163d0*/  STL.64 [R1+0x2540], R10 ;  /* 0x0025400a01007387 */ /* 0x000fe80000100a00 */
[----:B------:R-:W-:Y:S04]  /*163e0*/  STL.64 [R1+0x2538], R8 ;  /* 0x0025380801007387 */ /* 0x000fe80000100a00 */
[----:B------:R-:W4:Y:S01]  /*163f0*/  LDSM.16.MT88.4 R8, [R2+0x5000] ;  /* 0x005000000208783b */ /* 0x000f220000004200 */
[----:B0-----:R-:W-:Y:S01]  /*16400*/  MOV R14, R7 ;  /* 0x00000007000e7202 */ /* 0x001fe20000000f00 */
[----:B------:R-:W-:-:S02]  /*16410*/  IMAD.MOV.U32 R15, RZ, RZ, R6 ;  /* 0x000000ffff0f7224 */ /* 0x000fc400078e0006 */
[----:B-1----:R-:W-:Y:S02]  /*16420*/  IMAD.MOV.U32 R12, RZ, RZ, R21 ;  /* 0x000000ffff0c7224 */ /* 0x002fe400078e0015 */
[----:B------:R-:W-:Y:S01]  /*16430*/  IMAD.MOV.U32 R13, RZ, RZ, R20 ;  /* 0x000000ffff0d7224 */ /* 0x000fe200078e0014 */
[----:B----4-:R0:W-:Y:S04]  /*16440*/  STL.64 [R1+0x2560], R10 ;  /* 0x0025600a01007387 */ /* 0x0101e80000100a00 */
[----:B------:R1:W-:Y:S01]  /*16450*/  STL.64 [R1+0x2558], R8 ;  /* 0x0025580801007387 */ /* 0x0003e20000100a00 */
[----:B0-----:R-:W-:Y:S01]  /*16460*/  IMAD.MOV.U32 R10, RZ, RZ, R17 ;  /* 0x000000ffff0a7224 */ /* 0x001fe200078e0011 */
[----:B------:R-:W-:Y:S02]  /*16470*/  MOV R11, R18 ;  /* 0x00000012000b7202 */ /* 0x000fe40000000f00 */
[----:B-1----:R-:W-:Y:S01]  /*16480*/  MOV R8, R4 ;  /* 0x0000000400087202 */ /* 0x002fe20000000f00 */
[----:B------:R-:W-:Y:S01]  /*16490*/  IMAD.MOV.U32 R9, RZ, RZ, R16 ;  /* 0x000000ffff097224 */ /* 0x000fe200078e0010 */
[----:B------:R-:W3:Y:S04]  /*164a0*/  LDL.LU R4, [R1+0x2618] ;  /* 0x0026180001047983 */ /* 0x000ee80000300800 */
[----:B------:R-:W3:Y:S04]  /*164b0*/  LDL.LU R16, [R1+0x2614] ;  /* 0x0026140001107983 */ /* 0x000ee80000300800 */
[----:B------:R-:W3:Y:S04]  /*164c0*/  LDL.LU R17, [R1+0x2610] ;  /* 0x0026100001117983 */ /* 0x000ee80000300800 */
[----:B------:R-:W3:Y:S04]  /*164d0*/  LDL.LU R18, [R1+0x260c] ;  /* 0x00260c0001127983 */ /* 0x000ee80000300800 */
[----:B------:R-:W3:Y:S04]  /*164e0*/  LDL.LU R6, [R1+0xc8] ;  /* 0x0000c80001067983 */ /* 0x000ee80000300800 */
[----:B------:R-:W3:Y:S04]  /*164f0*/  LDL.LU R7, [R1+0xcc] ;  /* 0x0000cc0001077983 */ /* 0x000ee80000300800 */
[----:B------:R-:W-:Y:S04]  /*16500*/  STL.64 [R1+0x25b0], R14 ;  /* 0x0025b00e01007387 */ /* 0x000fe80000100a00 */
[----:B------:R0:W-:Y:S04]  /*16510*/  STL.64 [R1+0x25a8], R12 ;  /* 0x0025a80c01007387 */ /* 0x0001e80000100a00 */
[----:B0-----:R-:W4:Y:S04]  /*16520*/  LDL.LU R12, [R1+0xe0] ;  /* 0x0000e000010c7983 */ /* 0x001f280000300800 */
[----:B------:R-:W4:Y:S04]  /*16530*/  LDL.LU R13, [R1+0xe4] ;  /* 0x0000e400010d7983 */ /* 0x000f280000300800 */
[----:B------:R-:W2:Y:S04]  /*16540*/  LDL.LU R14, [R1+0xe8] ;  /* 0x0000e800010e7983 */ /* 0x000ea80000300800 */
[----:B------:R-:W2:Y:S01]  /*16550*/  LDL.LU R15, [R1+0xec] ;  /* 0x0000ec00010f7983 */ /* 0x000ea20000300800 */
[----:B------:R-:W-:Y:S01]  /*16560*/  IMAD.MOV.U32 R20, RZ, RZ, R19 ;  /* 0x000000ffff147224 */ /* 0x000fe200078e0013 */
[----:B------:R-:W-:Y:S01]  /*16570*/  MOV R21, R27 ;  /* 0x0000001b00157202 */ /* 0x000fe20000000f00 */
[----:B------:R-:W-:-:S02]  /*16580*/  IMAD.MOV.U32 R22, RZ, RZ, R26 ;  /* 0x000000ffff167224 */ /* 0x000fc400078e001a */
[----:B------:R-:W-:Y:S01]  /*16590*/  IMAD.MOV.U32 R23, RZ, RZ, R28 ;  /* 0x000000ffff177224 */ /* 0x000fe200078e001c */
[----:B--2---:R-:W-:Y:S04]  /*165a0*/  STL.64 [R1+0x25d0], R14 ;  /* 0x0025d00e01007387 */ /* 0x004fe80000100a00 */
[----:B----4-:R-:W-:Y:S04]  /*165b0*/  STL.64 [R1+0x25c8], R12 ;  /* 0x0025c80c01007387 */ /* 0x010fe80000100a00 */
[----:B------:R-:W3:Y:S04]  /*165c0*/  LDL.LU R19, [R1+0x2608] ;  /* 0x0026080001137983 */ /* 0x000ee80000300800 */
[----:B------:R-:W2:Y:S04]  /*165d0*/  LDL.LU R27, [R1+0x2604] ;  /* 0x00260400011b7983 */ /* 0x000ea80000300800 */
[----:B------:R-:W4:Y:S04]  /*165e0*/  LDL.LU R26, [R1+0x2600] ;  /* 0x00260000011a7983 */ /* 0x000f280000300800 */
[----:B------:R-:W2:Y:S04]  /*165f0*/  LDL.LU R28, [R1+0x25fc] ;  /* 0x0025fc00011c7983 */ /* 0x000ea80000300800 */
[----:B------:R-:W-:Y:S04]  /*16600*/  STL.64 [R1+0x25e0], R22 ;  /* 0x0025e01601007387 */ /* 0x000fe80000100a00 */
[----:B------:R-:W-:Y:S04]  /*16610*/  STL.64 [R1+0x25d8], R20 ;  /* 0x0025d81401007387 */ /* 0x000fe80000100a00 */
[----:B------:R-:W-:Y:S04]  /*16620*/  STL.64 [R1+0x2580], R10 ;  /* 0x0025800a01007387 */ /* 0x000fe80000100a00 */
[----:B------:R0:W-:Y:S04]  /*16630*/  STL.64 [R1+0x2578], R8 ;  /* 0x0025780801007387 */ /* 0x0001e80000100a00 */
[----:B------:R-:W1:Y:S04]  /*16640*/  LDSM.16.MT88.4 R20, [R2+0x5080] ;  /* 0x005080000214783b */ /* 0x000e680000004200 */
[----:B0-----:R-:W2:Y:S04]  /*16650*/  LDL.LU R8, [R1+0xb0] ;  /* 0x0000b00001087983 */ /* 0x001ea80000300800 */
[----:B------:R-:W2:Y:S04]  /*16660*/  LDL.LU R9, [R1+0xb4] ;  /* 0x0000b40001097983 */ /* 0x000ea80000300800 */
[----:B------:R-:W2:Y:S04]  /*16670*/  LDL.LU R10, [R1+0xb8] ;  /* 0x0000b800010a7983 */ /* 0x000ea80000300800 */
[----:B------:R-:W2:Y:S01]  /*16680*/  LDL.LU R11, [R1+0xbc] ;  /* 0x0000bc00010b7983 */ /* 0x000ea20000300800 */
[----:B-1----:R-:W-:Y:S01]  /*16690*/  MOV R14, R20 ;  /* 0x00000014000e7202 */ /* 0x002fe20000000f00 */
[----:B------:R-:W-:Y:S01]  /*166a0*/  IMAD.MOV.U32 R13, RZ, RZ, R21 ;  /* 0x000000ffff0d7224 */ /* 0x000fe200078e0015 */
[----:B------:R-:W-:Y:S01]  /*166b0*/  MOV R3, R23 ;  /* 0x0000001700037202 */ /* 0x000fe20000000f00 */
[----:B------:R-:W-:-:S02]  /*166c0*/  IMAD.MOV.U32 R12, RZ, RZ, R22 ;  /* 0x000000ffff0c7224 */ /* 0x000fc400078e0016 */
[----:B------:R-:W0:Y:S04]  /*166d0*/  LDSM.16.MT88.4 R20, [R29+0x5000] ;  /* 0x005000001d14783b */ /* 0x000e280000004200 */
[----:B--2---:R4:W-:Y:S04]  /*166e0*/  STL.64 [R1+0x25a0], R10 ;  /* 0x0025a00a01007387 */ /* 0x0049e80000100a00 */
[----:B------:R1:W-:Y:S01]  /*166f0*/  STL.64 [R1+0x2598], R8 ;  /* 0x0025980801007387 */ /* 0x0003e20000100a00 */
[----:B----4-:R-:W-:Y:S02]  /*16700*/  IMAD.MOV.U32 R10, RZ, RZ, R26 ;  /* 0x000000ffff0a7224 */ /* 0x010fe400078e001a */
[----:B------:R-:W-:Y:S01]  /*16710*/  IMAD.MOV.U32 R11, RZ, RZ, R27 ;  /* 0x000000ffff0b7224 */ /* 0x000fe200078e001b */
[----:B-1----:R-:W2:Y:S01]  /*16720*/  LDL.LU R8, [R1+0xa0] ;  /* 0x0000a00001087983 */ /* 0x002ea20000300800 */
[----:B------:R-:W-:-:S03]  /*16730*/  MOV R9, R28 ;  /* 0x0000001c00097202 */ /* 0x000fc60000000f00 */
[----:B------:R-:W4:Y:S04]  /*16740*/  LDL.LU R28, [R1+0x25f8] ;  /* 0x0025f800011c7983 */ /* 0x000f280000300800 */
[----:B------:R-:W2:Y:S04]  /*16750*/  LDL.LU R26, [R1+0x25f4] ;  /* 0x0025f400011a7983 */ /* 0x000ea80000300800 */
[----:B------:R-:W4:Y:S01]  /*16760*/  LDL.LU R27, [R1+0x25f0] ;  /* 0x0025f000011b7983 */ /* 0x000f220000300800 */
[----:B---3--:R-:W-:Y:S03]  /*16770*/  HMMA.16816.F32.BF16 R4, R16, R24, R4 ;  /* 0x000000181004723c */ /* 0x008fe60000041804 */
[----:B------:R-:W-:Y:S04]  /*16780*/  STL [R1+0x24fc], R2 ;  /* 0x0024fc0201007387 */ /* 0x000fe80000100800 */
[----:B------:R-:W3:Y:S01]  /*16790*/  LDL.LU R16, [R1+0xd0] ;  /* 0x0000d00001107983 */ /* 0x000ee20000300800 */
[----:B--2---:R-:W-:-:S03]  /*167a0*/  IMAD.MOV.U32 R17, RZ, RZ, R26 ;  /* 0x000000ffff117224 */ /* 0x004fc600078e001a */
[----:B------:R-:W2:Y:S01]  /*167b0*/  LDL.LU R26, [R1+0x25ec] ;  /* 0x0025ec00011a7983 */ /* 0x000ea20000300800 */
[----:B----4-:R-:W-:-:S03]  /*167c0*/  IMAD.MOV.U32 R18, RZ, RZ, R27 ;  /* 0x000000ffff127224 */ /* 0x010fc600078e001b */
[----:B------:R-:W2:Y:S08]  /*167d0*/  LDL.LU R27, [R1+0x25e8] ;  /* 0x0025e800011b7983 */ /* 0x000eb00000300800 */
[----:B------:R0:W-:Y:S04]  /*167e0*/  STL.64 [R1+0x2518], R6 ;  /* 0x0025180601007387 */ /* 0x0001e80000100a00 */
[----:B------:R1:W-:Y:S01]  /*167f0*/  STL.64 [R1+0x2510], R4 ;  /* 0x0025100401007387 */ /* 0x0003e20000100a00 */
[----:B0-----:R-:W-:-:S02]  /*16800*/  IMAD.MOV.U32 R7, RZ, RZ, R20 ;  /* 0x000000ffff077224 */ /* 0x001fc400078e0014 */
[----:B------:R-:W-:Y:S01]  /*16810*/  IMAD.MOV.U32 R6, RZ, RZ, R21 ;  /* 0x000000ffff067224 */ /* 0x000fe200078e0015 */
[----:B-1----:R-:W-:Y:S01]  /*16820*/  MOV R5, R22 ;  /* 0x0000001600057202 */ /* 0x002fe20000000f00 */
[----:B------:R-:W-:Y:S02]  /*16830*/  IMAD.MOV.U32 R4, RZ, RZ, R23 ;  /* 0x000000ffff047224 */ /* 0x000fe400078e0017 */
[----:B------:R-:W3:Y:S04]  /*16840*/  LDL.LU.64 R22, [R1+0x25e0] ;  /* 0x0025e00001167983 */ /* 0x000ee80000300a00 */
[----:B------:R-:W3:Y:S01]  /*16850*/  LDL.LU.64 R20, [R1+0x25d8] ;  /* 0x0025d80001147983 */ /* 0x000ee20000300a00 */
[----:B------:R-:W-:-:S03]  /*16860*/  MOV R19, R28 ;  /* 0x0000001c00137202 */ /* 0x000fc60000000f00 */
[----:B------:R0:W-:Y:S04]  /*16870*/  STL.64 [R1+0x2528], R6 ;  /* 0x0025280601007387 */ /* 0x0001e80000100a00 */
[----:B------:R1:W-:Y:S01]  /*16880*/  STL.64 [R1+0x2520], R4 ;  /* 0x0025200401007387 */ /* 0x0003e20000100a00 */
[----:B0-----:R-:W-:Y:S02]  /*16890*/  IMAD.MOV.U32 R6, RZ, RZ, R12 ;  /* 0x000000ffff067224 */ /* 0x001fe400078e000c */
[----:B-1----:R-:W-:Y:S01]  /*168a0*/  IMAD.MOV.U32 R4, RZ, RZ, R14 ;  /* 0x000000ffff047224 */ /* 0x002fe200078e000e */
[----:B------:R-:W-:Y:S02]  /*168b0*/  MOV R5, R13 ;  /* 0x0000000d00057202 */ /* 0x000fe40000000f00 */
[----:B------:R-:W0:Y:S01]  /*168c0*/  LDSM.16.MT88.4 R12, [R29+0x5080] ;  /* 0x005080001d0c783b */ /* 0x000e220000004200 */
[----:B------:R-:W-:-:S03]  /*168d0*/  IMAD.MOV.U32 R7, RZ, RZ, R3 ;  /* 0x000000ffff077224 */ /* 0x000fc600078e0003 */
[----:B0-----:R-:W-:Y:S01]  /*168e0*/  STL.64 [R1+0x30], R12 ;  /* 0x0000300c01007387 */ /* 0x001fe20000100a00 */
[----:B------:R-:W-:-:S03]  /*168f0*/  MOV R3, R14 ;  /* 0x0000000e00037202 */ /* 0x000fc60000000f00 */
[----:B------:R0:W-:Y:S04]  /*16900*/  STL [R1+0x3c], R15 ;  /* 0x00003c0f01007387 */ /* 0x0001e80000100800 */
[----:B0-----:R-:W4:Y:S04]  /*16910*/  LDL.LU.64 R14, [R1+0x25d0] ;  /* 0x0025d000010e7983 */ /* 0x001f280000300a00 */
[----:B------:R-:W4:Y:S04]  /*16920*/  LDL.LU.64 R12, [R1+0x25c8] ;  /* 0x0025c800010c7983 */ /* 0x000f280000300a00 */
[----:B------:R-:W-:Y:S01]  /*16930*/  STL [R1+0x2500], R29 ;  /* 0x0025001d01007387 */ /* 0x000fe20000100800 */
[-C--:B---3--:R-:W-:Y:S03]  /*16940*/  HMMA.16816.F32.BF16 R16, R20, R24.reuse, R16 ;  /* 0x000000181410723c */ /* 0x088fe60000041810 */
[----:B------:R-:W0:Y:S04]  /*16950*/  LDSM.16.MT88.4 R20, [R0+0x5000] ;  /* 0x005000000014783b */ /* 0x000e280000004200 */
[----:B0-----:R-:W-:Y:S04]  /*16960*/  STL.64 [R1+0x70], R20 ;  /* 0x0000701401007387 */ /* 0x001fe80000100a00 */
[----:B------:R0:W-:Y:S04]  /*16970*/  STL.64 [R1+0x78], R22 ;  /* 0x0000781601007387 */ /* 0x0001e80000100a00 */
[----:B0-----:R-:W4:Y:S04]  /*16980*/  LDL.LU.64 R22, [R1+0x25c0] ;  /* 0x0025c00001167983 */ /* 0x001f280000300a00 */
[----:B------:R-:W4:Y:S02]  /*16990*/  LDL.LU.64 R20, [R1+0x25b8] ;  /* 0x0025b80001147983 */ /* 0x000f240000300a00 */
[-C--:B----4-:R-:W-:Y:S02]  /*169a0*/  HMMA.16816.F32.BF16 R20, R20, R24.reuse, R12 ;  /* 0x000000181414723c */ /* 0x090fe4000004180c */
[----:B------:R-:W3:Y:S04]  /*169b0*/  LDL.LU.64 R14, [R1+0x25b0] ;  /* 0x0025b000010e7983 */ /* 0x000ee80000300a00 */
[----:B------:R-:W3:Y:S11]  /*169c0*/  LDL.LU.64 R12, [R1+0x25a8] ;  /* 0x0025a800010c7983 */ /* 0x000ef60000300a00 */
[----:B------:R-:W-:Y:S06]  /*169d0*/  @!UPT UIADD3 URZ, URZ, URZ, URZ ;  /* 0x0000003f3f3ff290 */ /* 0x000fec000fffe03f */
[----:B------:R-:W-:Y:S04]  /*169e0*/  STL [R1+0x2508], R22 ;  /* 0x0025081601007387 */ /* 0x000fe80000100800 */
[----:B------:R-:W-:Y:S01]  /*169f0*/  STL [R1+0x2504], R23 ;  /* 0x0025041701007387 */ /* 0x000fe20000100800 */
[-C--:B---3--:R-:W-:Y:S03]  /*16a00*/  HMMA.16816.F32.BF16 R12, R12, R24.reuse, R8 ;  /* 0x000000180c0c723c */ /* 0x088fe60000041808 */
[----:B------:R-:W3:Y:S04]  /*16a10*/  LDL.LU.64 R10, [R1+0x25a0] ;  /* 0x0025a000010a7983 */ /* 0x000ee80000300a00 */
[----:B------:R-:W3:Y:S11]  /*16a20*/  LDL.LU.64 R8, [R1+0x2598] ;  /* 0x0025980001087983 */ /* 0x000ef60000300a00 */
[----:B------:R-:W-:Y:S05]  /*16a30*/  @!UPT UIADD3 URZ, URZ, URZ, URZ ;  /* 0x0000003f3f3ff290 */ /* 0x000fea000fffe03f */
[----:B------:R-:W-:Y:S04]  /*16a40*/  STL.64 [R1+0xa0], R12 ;  /* 0x0000a00c01007387 */ /* 0x000fe80000100a00 */
[----:B------:R0:W-:Y:S04]  /*16a50*/  STL.64 [R1+0xa8], R14 ;  /* 0x0000a80e01007387 */ /* 0x0001e80000100a00 */
[----:B0-----:R-:W3:Y:S04]  /*16a60*/  LDL.LU.64 R14, [R1+0x2590] ;  /* 0x00259000010e7983 */ /* 0x001ee80000300a00 */
[----:B------:R-:W3:Y:S02]  /*16a70*/  LDL.LU.64 R12, [R1+0x2588] ;  /* 0x00258800010c7983 */ /* 0x000ee40000300a00 */
[----:B---3--:R-:W-:Y:S02]  /*16a80*/  HMMA.16816.F32.BF16 R12, R12, R24, R8 ;  /* 0x000000180c0c723c */ /* 0x008fe40000041808 */
[----:B------:R-:W3:Y:S04]  /*16a90*/  LDL.LU.64 R10, [R1+0x2580] ;  /* 0x00258000010a7983 */ /* 0x000ee80000300a00 */
[----:B------:R-:W3:Y:S11]  /*16aa0*/  LDL.LU.64 R8, [R1+0x2578] ;  /* 0x0025780001087983 */ /* 0x000ef60000300a00 */
[----:B------:R-:W-:Y:S06]  /*16ab0*/  @!UPT UIADD3 URZ, URZ, URZ, URZ ;  /* 0x0000003f3f3ff290 */ /* 0x000fec000fffe03f */
[----:B------:R-:W-:Y:S01]  /*16ac0*/  STL.64 [R1+0xd0], R12 ;  /* 0x0000d00c01007387 */ /* 0x000fe20000100a00 */
[----:B------:R-:W-:-:S03]  /*16ad0*/  IMAD.MOV.U32 R28, RZ, RZ, R15 ;  /* 0x000000ffff1c7224 */ /* 0x000fc600078e000f */
[----:B------:R0:W-:Y:S04]  /*16ae0*/  STL [R1+0xd8], R14 ;  /* 0x0000d80e01007387 */ /* 0x0001e80000100800 */
[----:B0-----:R-:W3:Y:S04]  /*16af0*/  LDL.LU.64 R14, [R1+0x2570] ;  /* 0x00257000010e7983 */ /* 0x001ee80000300a00 */
[----:B------:R-:W3:Y:S04]  /*16b00*/  LDL.LU.64 R12, [R1+0x2568] ;  /* 0x00256800010c7983 */ /* 0x000ee80000300a00 */
[----:B------:R-:W-:Y:S01]  /*16b10*/  STL [R1+0x24f8], R28 ;  /* 0x0024f81c01007387 */ /* 0x000fe20000100800 */
[----:B---3--:R-:W-:Y:S03]  /*16b20*/  HMMA.16816.F32.BF16 R12, R12, R24, R8 ;  /* 0x000000180c0c723c */ /* 0x008fe60000041808 */
[----:B------:R-:W2:Y:S04]  /*16b30*/  LDL.LU.64 R10, [R1+0x2560] ;  /* 0x00256000010a7983 */ /* 0x000ea80000300a00 */
[----:B------:R-:W2:Y:S11]  /*16b40*/  LDL.LU.64 R8, [R1+0x2558] ;  /* 0x0025580001087983 */ /* 0x000eb60000300a00 */
[----:B------:R-:W-:Y:S05]  /*16b50*/  @!UPT UIADD3 URZ, URZ, URZ, URZ ;  /* 0x0000003f3f3ff290 */ /* 0x000fea000fffe03f */
[----:B------:R-:W-:Y:S04]  /*16b60*/  STL.64 [R1+0x80], R12 ;  /* 0x0000800c01007387 */ /* 0x000fe80000100a00 */
[----:B------:R-:W-:Y:S04]  /*16b70*/  STL.64 [R1+0x88], R14 ;  /* 0x0000880e01007387 */ /* 0x000fe80000100a00 */
[----:B------:R-:W0:Y:S02]  /*16b80*/  LDSM.16.MT88.4 R12, [R0+0x5080] ;  /* 0x00508000000c783b */ /* 0x000e240000004200 */
[----:B0-----:R-:W-:Y:S01]  /*16b90*/  IMAD.MOV.U32 R29, RZ, RZ, R14 ;  /* 0x000000ffff1d7224 */ /* 0x001fe200078e000e */
[----:B------:R-:W-:Y:S01]  /*16ba0*/  MOV R23, R13 ;  /* 0x0000000d00177202 */ /* 0x000fe20000000f00 */
[----:B------:R-:W-:-:S02]  /*16bb0*/  IMAD.MOV.U32 R2, RZ, RZ, R15 ;  /* 0x000000ffff027224 */ /* 0x000fc400078e000f */
[----:B------:R-:W-:Y:S01]  /*16bc0*/  IMAD.MOV.U32 R22, RZ, RZ, R12 ;  /* 0x000000ffff167224 */ /* 0x000fe200078e000c */
[----:B------:R-:W2:Y:S04]  /*16bd0*/  LDL.LU.64 R14, [R1+0x2550] ;  /* 0x00255000010e7983 */ /* 0x000ea80000300a00 */
[----:B------:R-:W2:Y:S02]  /*16be0*/  LDL.LU.64 R12, [R1+0x2548] ;  /* 0x00254800010c7983 */ /* 0x000ea40000300a00 */
[----:B--2---:R-:W-:Y:S02]  /*16bf0*/  HMMA.16816.F32.BF16 R12, R8, R26, R12 ;  /* 0x0000001a080c723c */ /* 0x004fe4000004180c */
[----:B------:R-:W2:Y:S04]  /*16c00*/  LDL.LU.64 R10, [R1+0x2540] ;  /* 0x00254000010a7983 */ /* 0x000ea80000300a00 */
[----:B------:R-:W2:Y:S11]  /*16c10*/  LDL.LU.64 R8, [R1+0x2538] ;  /* 0x0025380001087983 */ /* 0x000eb60000300a00 */
[----:B------:R-:W-:Y:S06]  /*16c20*/  @!UPT UIADD3 URZ, URZ, URZ, URZ ;  /* 0x0000003f3f3ff290 */ /* 0x000fec000fffe03f */
[----:B------:R0:W-:Y:S04]  /*16c30*/  STL.64 [R1+0xe0], R12 ;  /* 0x0000e00c01007387 */ /* 0x0001e80000100a00 */
[----:B------:R1:W-:Y:S04]  /*16c40*/  STL.64 [R1+0xe8], R14 ;  /* 0x0000e80e01007387 */ /* 0x0003e80000100a00 */
[----:B0-----:R-:W3:Y:S04]  /*16c50*/  LDL.LU R12, [R1+0x30] ;  /* 0x00003000010c7983 */ /* 0x001ee80000300800 */
[----:B------:R-:W3:Y:S01]  /*16c60*/  LDL.LU R13, [R1+0x34] ;  /* 0x00003400010d7983 */ /* 0x000ee20000300800 */
[----:B-1----:R-:W-:-:S03]  /*16c70*/  MOV R14, R3 ;  /* 0x00000003000e7202 */ /* 0x002fc60000000f00 */
[----:B------:R-:W4:Y:S04]  /*16c80*/  LDL.LU R3, [R1+0x2530] ;  /* 0x0025300001037983 */ /* 0x000f280000300800 */
[----:B------:R-:W3:Y:S01]  /*16c90*/  LDL.LU R15, [R1+0x3c] ;  /* 0x00003c00010f7983 */ /* 0x000ee20000300800 */
[----:B--2---:R-:W-:Y:S03]  /*16ca0*/  HMMA.16816.F32.BF16 R8, R4, R26, R8 ;  /* 0x0000001a0408723c */ /* 0x004fe60000041808 */
[----:B------:R-:W2:Y:S04]  /*16cb0*/  LDL.LU.64 R6, [R1+0x2528] ;  /* 0x0025280001067983 */ /* 0x000ea80000300a00 */
[----:B------:R-:W3:Y:S11]  /*16cc0*/  LDL.LU.64 R4, [R1+0x2520] ;  /* 0x0025200001047983 */ /* 0x000ef60000300a00 */
[----:B------:R-:W-:Y:S05]  /*16cd0*/  @!UPT UIADD3 URZ, URZ, URZ, URZ ;  /* 0x0000003f3f3ff290 */ /* 0x000fea000fffe03f */
[----:B------:R2:W-:Y:S04]  /*16ce0*/  STL.64 [R1+0xc0], R8 ;  /* 0x0000c00801007387 */ /* 0x0005e80000100a00 */
[----:B------:R3:W-:Y:S01]  /*16cf0*/  STL.64 [R1+0xc8], R10 ;  /* 0x0000c80a01007387 */ /* 0x0007e20000100a00 */
[----:B--2---:R-:W-:Y:S02]  /*16d00*/  IMAD.MOV.U32 R8, RZ, RZ, R7 ;  /* 0x000000ffff087224 */ /* 0x004fe400078e0007 */
[----:B------:R-:W-:Y:S01]  /*16d10*/  IMAD.MOV.U32 R9, RZ, RZ, R6 ;  /* 0x000000ffff097224 */ /* 0x000fe200078e0006 */
[----:B---3--:R-:W-:Y:S01]  /*16d20*/  MOV R10, R5 ;  /* 0x00000005000a7202 */ /* 0x008fe20000000f00 */
[----:B------:R-:W-:Y:S02]  /*16d30*/  IMAD.MOV.U32 R11, RZ, RZ, R4 ;  /* 0x000000ffff0b7224 */ /* 0x000fe400078e0004 */
[----:B----4-:R-:W0:Y:S02]  /*16d40*/  LDSM.16.MT88.4 R4, [R3+0x5000] ;  /* 0x005000000304783b */ /* 0x010e240000004200 */
[----:B0-----:R-:W-:-:S02]  /*16d50*/  MOV R25, R6 ;  /* 0x0000000600197202 */ /* 0x001fc40000000f00 */
[----:B------:R0:W-:Y:S01]  /*16d60*/  STL [R1+0x50], R4 ;  /* 0x0000500401007387 */ /* 0x0001e20000100800 */
[----:B------:R-:W-:Y:S02]  /*16d70*/  IMAD.MOV.U32 R24, RZ, RZ, R7 ;  /* 0x000000ffff187224 */ /* 0x000fe400078e0007 */
[----:B------:R-:W-:Y:S01]  /*16d80*/  IMAD.MOV.U32 R28, RZ, RZ, R5 ;  /* 0x000000ffff1c7224 */ /* 0x000fe200078e0005 */
[----:B------:R-:W2:Y:S04]  /*16d90*/  LDL.LU.64 R6, [R1+0x2518] ;  /* 0x0025180001067983 */ /* 0x000ea80000300a00 */
[----:B0-----:R-:W2:Y:S02]  /*16da0*/  LDL.LU.64 R4, [R1+0x2510] ;  /* 0x0025100001047983 */ /* 0x001ea40000300a00 */
[-C--:B--2---:R-:W-:Y:S08]  /*16db0*/  HMMA.16816.F32.BF16 R8, R8, R26.reuse, R4 ;  /* 0x0000001a0808723c */ /* 0x084ff00000041804 */
[----:B------:R-:W-:Y:S01]  /*16dc0*/  HMMA.16816.F32.BF16 R4, R12, R26, R16 ;  /* 0x0000001a0c04723c */ /* 0x000fe20000041810 */
[----:B------:R-:W2:Y:S06]  /*16dd0*/  LDL.LU R16, [R1+0x70] ;  /* 0x0000700001107983 */ /* 0x000eac0000300800 */
[----:B------:R-:W-:Y:S01]  /*16de0*/  IMAD.MOV.U32 R12, RZ, RZ, R22 ;  /* 0x000000ffff0c7224 */ /* 0x000fe200078e0016 */
[----:B------:R-:W-:-:S07]  /*16df0*/  MOV R13, R23 ;  /* 0x00000017000d7202 */ /* 0x000fce0000000f00 */
[----:B------:R-:W-:Y:S04]  /*16e00*/  STL.64 [R1+0xb0], R8 ;  /* 0x0000b00801007387 */ /* 0x000fe80000100a00 */
[----:B------:R-:W-:Y:S04]  /*16e10*/  STL.64 [R1+0xb8], R10 ;  /* 0x0000b80a01007387 */ /* 0x000fe80000100a00 */
[----:B------:R-:W-:Y:S04]  /*16e20*/  STL.64 [R1+0x90], R4 ;  /* 0x0000900401007387 */ /* 0x000fe80000100a00 */
[----:B------:R0:W-:Y:S04]  /*16e30*/  STL.64 [R1+0x98], R6 ;  /* 0x0000980601007387 */ /* 0x0001e80000100a00 */
[----:B------:R-:W2:Y:S01]  /*16e40*/  LDL.LU R17, [R1+0x74] ;  /* 0x0000740001117983 */ /* 0x000ea20000300800 */
[----:B------:R-:W-:-:S03]  /*16e50*/  IMAD.MOV.U32 R14, RZ, RZ, R29 ;  /* 0x000000ffff0e7224 */ /* 0x000fc600078e001d */
[----:B------:R-:W2:Y:S01]  /*16e60*/  LDL.LU R18, [R1+0x78] ;  /* 0x0000780001127983 */ /* 0x000ea20000300800 */
[----:B------:R-:W-:-:S03]  /*16e70*/  IMAD.MOV.U32 R15, RZ, RZ, R2 ;  /* 0x000000ffff0f7224 */ /* 0x000fc600078e0002 */
[----:B------:R-:W2:Y:S04]  /*16e80*/  LDL.LU R19, [R1+0x7c] ;  /* 0x00007c0001137983 */ /* 0x000ea80000300800 */
[----:B------:R-:W2:Y:S04]  /*16e90*/  LDL.LU R22, [R1+0x2508] ;  /* 0x0025080001167983 */ /* 0x000ea80000300800 */
[----:B------:R-:W2:Y:S04]  /*16ea0*/  LDL.LU R23, [R1+0x2504] ;  /* 0x0025040001177983 */ /* 0x000ea80000300800 */
[----:B------:R-:W3:Y:S04]  /*16eb0*/  LDL.LU R29, [R1+0x2500] ;  /* 0x00250000011d7983 */ /* 0x000ee80000300800 */
[----:B------:R-:W4:Y:S04]  /*16ec0*/  LDL.LU R2, [R1+0x24fc] ;  /* 0x0024fc0001027983 */ /* 0x000f280000300800 */
[----:B0-----:R-:W0:Y:S04]  /*16ed0*/  S2R R7, SR_TID.X ;  /* 0x0000000000077919 */ /* 0x001e280000002100 */
[----:B------:R-:W1:Y:S04]  /*16ee0*/  S2R R6, SR_TID.X ;  /* 0x0000000000067919 */ /* 0x000e680000002100 */
[----:B------:R-:W1:Y:S01]  /*16ef0*/  LDSM.16.MT88.4 R8, [R3+0x5080] ;  /* 0x005080000308783b */ /* 0x000e620000004200 */
[----:B0-----:R-:W-:-:S02]  /*16f00*/  LOP3.LUT R5, R7, 0x7, RZ, 0xc0, !PT ;  /* 0x0000000707057812 */ /* 0x001fc400078ec0ff */
[C---:B-1----:R-:W-:Y:S02]  /*16f10*/  LOP3.LUT R7, R6.reuse, 0xe0, RZ, 0xc0, !PT ;  /* 0x000000e006077812 */ /* 0x042fe400078ec0ff */
[----:B------:R-:W-:Y:S01]  /*16f20*/  SHF.L.U32 R4, R5, 0x4, RZ ;  /* 0x0000000405047819 */ /* 0x000fe200000006ff */
[----:B------:R-:W-:-:S04]  /*16f30*/  IMAD.SHL.U32 R5, R6, 0x2, RZ ;  /* 0x0000000206057824 */ /* 0x000fc800078e00ff */
[----:B------:R-:W-:Y:S01]  /*16f40*/  IMAD R7, R7, 0x100, R4 ;  /* 0x0000010007077824 */ /* 0x000fe200078e0204 */
[----:B------:R-:W-:-:S04]  /*16f50*/  LOP3.LUT R6, R6, 0x7, RZ, 0xc0, !PT ;  /* 0x0000000706067812 */ /* 0x000fc800078ec0ff */
[----:B------:R-:W-:-:S04]  /*16f60*/  LOP3.LUT R7, R7, 0x30, R5, 0x78, !PT ;  /* 0x0000003007077812 */ /* 0x000fc800078e7805 */
[----:B------:R-:W-:Y:S01]  /*16f70*/  LEA R7, R6, R7, 0xa ;  /* 0x0000000706077211 */ /* 0x000fe200078e50ff */
[----:B------:R-:W-:Y:S03]  /*16f80*/  STL.64 [R1+0x24d8], R10 ;  /* 0x0024d80a01007387 */ /* 0x000fe60000100a00 */
[----:B------:R-:W-:Y:S01]  /*16f90*/  LOP3.LUT R7, R7, 0x40, RZ, 0x3c, !PT ;  /* 0x0000004007077812 */ /* 0x000fe200078e3cff */
[----:B------:R-:W-:Y:S05]  /*16fa0*/  STL.64 [R1+0x24d0], R8 ;  /* 0x0024d00801007387 */ /* 0x000fea0000100a00 */
[----:B------:R-:W-:Y:S01]  /*16fb0*/  LDSM.16.M88.4 R4, [R7+0x20080] ;  /* 0x020080000704783b */ /* 0x000fe20000000200 */
[----:B--2---:R-:W-:Y:S03]  /*16fc0*/  HMMA.16816.F32.BF16 R20, R16, R26, R20 ;  /* 0x0000001a1014723c */ /* 0x004fe60000041814 */
[----:B----4-:R-:W0:Y:S11]  /*16fd0*/  LDSM.16.MT88.4 R16, [R2+0x6000] ;  /* 0x006000000210783b */ /* 0x010e360000004200 */
[----:B------:R-:W-:Y:S09]  /*16fe0*/  @!UPT UIADD3 URZ, URZ, URZ, URZ ;  /* 0x0000003f3f3ff290 */ /* 0x000ff2000fffe03f */
[----:B------:R-:W-:Y:S04]  /*16ff0*/  STL.64 [R1+0x2440], R22 ;  /* 0x0024401601007387 */ /* 0x000fe80000100a00 */
[----:B------:R-:W-:Y:S04]  /*17000*/  STL.64 [R1+0x2438], R20 ;  /* 0x0024381401007387 */ /* 0x000fe80000100a00 */
[----:B---3--:R-:W-:Y:S04]  /*17010*/  LDSM.16.MT88.4 R20, [R29+0x6080] ;  /* 0x006080001d14783b */ /* 0x008fe80000004200 */
[----:B0-----:R-:W-:Y:S04]  /*17020*/  STL.64 [R1+0x24b0], R18 ;  /* 0x0024b01201007387 */ /* 0x001fe80000100a00 */
[----:B------:R-:W-:Y:S04]  /*17030*/  STL.64 [R1+0x24a8], R16 ;  /* 0x0024a81001007387 */ /* 0x000fe80000100a00 */
[----:B------:R-:W0:Y:S04]  /*17040*/  LDSM.16.MT88.4 R16, [R2+0x6080] ;  /* 0x006080000210783b */ /* 0x000e280000004200 */
[----:B------:R-:W-:Y:S04]  /*17050*/  STL [R1+0x24e0], R4 ;  /* 0x0024e00401007387 */ /* 0x000fe80000100800 */
[----:B------:R-:W-:Y:S04]  /*17060*/  STL [R1+0x24b8], R5 ;  /* 0x0024b80501007387 */ /* 0x000fe80000100800 */
[----:B------:R-:W-:Y:S04]  /*17070*/  STL [R1+0x240c], R6 ;  /* 0x00240c0601007387 */ /* 0x000fe80000100800 */
[----:B------:R-:W-:Y:S01]  /*17080*/  STL [R1+0x2408], R7 ;  /* 0x0024080701007387 */ /* 0x000fe20000100800 */
[----:B0-----:R-:W-:Y:S01]  /*17090*/  IMAD.MOV.U32 R11, RZ, RZ, R16 ;  /* 0x000000ffff0b7224 */ /* 0x001fe200078e0010 */
[----:B------:R-:W-:Y:S01]  /*170a0*/  MOV R9, R18 ;  /* 0x0000001200097202 */ /* 0x000fe20000000f00 */
[----:B------:R-:W-:-:S02]  /*170b0*/  IMAD.MOV.U32 R10, RZ, RZ, R17 ;  /* 0x000000ffff0a7224 */ /* 0x000fc400078e0011 */
[----:B------:R-:W-:Y:S02]  /*170c0*/  IMAD.MOV.U32 R8, RZ, RZ, R19 ;  /* 0x000000ffff087224 */ /* 0x000fe400078e0013 */
[----:B------:R-:W0:Y:S04]  /*170d0*/  LDSM.16.MT88.4 R16, [R29+0x6000] ;  /* 0x006000001d10783b */ /* 0x000e280000004200 */
[----:B------:R-:W-:Y:S04]  /*170e0*/  STL.64 [R1+0x24f0], R10 ;  /* 0x0024f00a01007387 */ /* 0x000fe80000100a00 */
[----:B------:R1:W-:Y:S04]  /*170f0*/  STL.64 [R1+0x24e8], R8 ;  /* 0x0024e80801007387 */ /* 0x0003e80000100a00 */
[----:B-1----:R-:W2:Y:S04]  /*17100*/  LDL.LU R8, [R1+0xa0] ;  /* 0x0000a00001087983 */ /* 0x002ea80000300800 */
[----:B------:R-:W2:Y:S04]  /*17110*/  LDL.LU R9, [R1+0xa4] ;  /* 0x0000a40001097983 */ /* 0x000ea80000300800 */
[----:B------:R-:W2:Y:S04]  /*17120*/  LDL.LU R10, [R1+0xa8] ;  /* 0x0000a800010a7983 */ /* 0x000ea80000300800 */
[----:B------:R-:W2:Y:S04]  /*17130*/  LDL.LU R11, [R1+0xac] ;  /* 0x0000ac00010b7983 */ /* 0x000ea80000300800 */
[----:B0-----:R-:W-:Y:S04]  /*17140*/  STL.64 [R1+0x30], R16 ;  /* 0x0000301001007387 */ /* 0x001fe80000100a00 */
[----:B------:R-:W-:Y:S04]  /*17150*/  STL.64 [R1+0x2460], R22 ;  /* 0x0024601601007387 */ /* 0x000fe80000100a00 */
[----:B------:R0:W-:Y:S04]  /*17160*/  STL.64 [R1+0x2458], R20 ;  /* 0x0024581401007387 */ /* 0x0001e80000100a00 */
[----:B0-----:R-:W3:Y:S01]  /*17170*/  LDL.LU R20, [R1+0x50] ;  /* 0x0000500001147983 */ /* 0x001ee20000300800 */
[----:B------:R-:W-:-:S03]  /*17180*/  IMAD.MOV.U32 R21, RZ, RZ, R28 ;  /* 0x000000ffff157224 */ /* 0x000fc600078e001c */
[----:B------:R-:W4:Y:S04]  /*17190*/  LDL.LU R28, [R1+0x24f8] ;  /* 0x0024f800011c7983 */ /* 0x000f280000300800 */
[----:B------:R-:W-:Y:S01]  /*171a0*/  STL [R1+0x2414], R29 ;  /* 0x0024141d01007387 */ /* 0x000fe20000100800 */
[----:B--2---:R-:W-:Y:S01]  /*171b0*/  HMMA.16816.F32.BF16 R12, R12, R26, R8 ;  /* 0x0000001a0c0c723c */ /* 0x004fe20000041808 */
[----:B------:R-:W-:Y:S01]  /*171c0*/  IMAD.MOV.U32 R22, RZ, RZ, R25 ;  /* 0x000000ffff167224 */ /* 0x000fe200078e0019 */
[----:B------:R-:W-:Y:S01]  /*171d0*/  MOV R23, R24 ;  /* 0x0000001800177202 */ /* 0x000fe20000000f00 */
[----:B------:R-:W-:Y:S11]  /*171e0*/  LDSM.16.MT88.4 R8, [R0+0x6080] ;  /* 0x006080000008783b */ /* 0x000ff60000004200 */
[----:B------:R-:W-:Y:S09]  /*171f0*/  @!UPT UIADD3 URZ, URZ, URZ, URZ ;  /* 0x0000003f3f3ff290 */ /* 0x000ff2000fffe03f */
[----:B------:R-:W-:Y:S04]  /*17200*/  STL.64 [R1+0x2430], R14 ;  /* 0x0024300e01007387 */ /* 0x000fe80000100a00 */
[----:B------:R-:W-:Y:S04]  /*17210*/  STL.64 [R1+0x2428], R12 ;  /* 0x0024280c01007387 */ /* 0x000fe80000100a00 */
[----:B------:R-:W0:Y:S04]  /*17220*/  LDSM.16.MT88.4 R12, [R0+0x6000] ;  /* 0x00600000000c783b */ /* 0x000e280000004200 */
[----:B0-----:R-:W-:Y:S04]  /*17230*/  STL.64 [R1+0x2450], R14 ;  /* 0x0024500e01007387 */ /* 0x001fe80000100a00 */
[----:B------:R0:W-:Y:S04]  /*17240*/  STL.64 [R1+0x2448], R12 ;  /* 0x0024480c01007387 */ /* 0x0001e80000100a00 */
[----:B0-----:R-:W3:Y:S04]  /*17250*/  LDL.LU R12, [R1+0xd0] ;  /* 0x0000d000010c7983 */ /* 0x001ee80000300800 */
[----:B------:R-:W3:Y:S04]  /*17260*/  LDL.LU R13, [R1+0xd4] ;  /* 0x0000d400010d7983 */ /* 0x000ee80000300800 */
[----:B------:R-:W3:Y:S01]  /*17270*/  LDL.LU R14, [R1+0xd8] ;  /* 0x0000d800010e7983 */ /* 0x000ee20000300800 */
[----:B----4-:R-:W-:Y:S01]  /*17280*/  IMAD.MOV.U32 R15, RZ, RZ, R28 ;  /* 0x000000ffff0f7224 */ /* 0x010fe200078e001c */
[----:B------:R-:W-:Y:S01]  /*17290*/  MOV R16, R19 ;  /* 0x0000001300107202 */ /* 0x000fe20000000f00 */
[----:B------:R-:W-:Y:S01]  /*172a0*/  IMAD.MOV.U32 R4, RZ, RZ, R18 ;  /* 0x000000ffff047224 */ /* 0x000fe200078e0012 */
[----:B------:R-:W-:Y:S01]  /*172b0*/  MOV R19, R9 ;  /* 0x0000000900137202 */ /* 0x000fe20000000f00 */
[----:B------:R-:W-:-:S02]  /*172c0*/  IMAD.MOV.U32 R18, RZ, RZ, R10 ;  /* 0x000000ffff127224 */ /* 0x000fc400078e000a */
[----:B------:R-:W-:Y:S02]  /*172d0*/  IMAD.MOV.U32 R17, RZ, RZ, R11 ;  /* 0x000000ffff117224 */ /* 0x000fe400078e000b */
[----:B------:R-:W-:Y:S01]  /*172e0*/  IMAD.MOV.U32 R24, RZ, RZ, R8 ;  /* 0x000000ffff187224 */ /* 0x000fe200078e0008 */
[----:B------:R-:W2:Y:S04]  /*172f0*/  LDL.LU.64 R10, [R1+0x24f0] ;  /* 0x0024f000010a7983 */ /* 0x000ea80000300a00 */
[----:B------:R-:W4:Y:S04]  /*17300*/  LDL.LU.64 R8, [R1+0x24e8] ;  /* 0x0024e80001087983 */ /* 0x000f280000300a00 */
[----:B------:R-:W-:Y:S01]  /*17310*/  STL [R1+0x2410], R0 ;  /* 0x0024100001007387 */ /* 0x000fe20000100800 */
[----:B---3--:R-:W-:Y:S11]  /*17320*/  HMMA.16816.F32.BF16 R12, R20, R26, R12 ;  /* 0x0000001a140c723c */ /* 0x008ff6000004180c */
[----:B------:R-:W-:Y:S11]  /*17330*/  @!UPT UIADD3 URZ, URZ, URZ, URZ ;  /* 0x0000003f3f3ff290 */ /* 0x000ff6000fffe03f */
[----:B------:R-:W-:Y:S02]  /*17340*/  @!UPT UIADD3 URZ, URZ, URZ, URZ ;  /* 0x0000003f3f3ff290 */ /* 0x000fe4000fffe03f */
[----:B------:R-:W-:Y:S01]  /*17350*/  MOV R5, R12 ;  /* 0x0000000c00057202 */ /* 0x000fe20000000f00 */
[----:B------:R-:W-:Y:S01]  /*17360*/  IMAD.MOV.U32 R29, RZ, RZ, R13 ;  /* 0x000000ffff1d7224 */ /* 0x000fe200078e000d */
[----:B------:R-:W-:Y:S01]  /*17370*/  MOV R25, R15 ;  /* 0x0000000f00197202 */ /* 0x000fe20000000f00 */
[----:B------:R-:W-:Y:S02]  /*17380*/  IMAD.MOV.U32 R28, RZ, RZ, R14 ;  /* 0x000000ffff1c7224 */ /* 0x000fe400078e000e */
[----:B------:R-:W0:Y:S04]  /*17390*/  LDSM.16.MT88.4 R12, [R3+0x6000] ;  /* 0x00600000030c783b */ /* 0x000e280000004200 */
[----:B0-----:R0:W-:Y:S04]  /*173a0*/  STL [R1+0x70], R12 ;  /* 0x0000700c01007387 */ /* 0x0011e80000100800 */
[----:B------:R-:W3:Y:S04]  /*173b0*/  LDL.LU R20, [R1+0x30] ;  /* 0x0000300001147983 */ /* 0x000ee80000300800 */
[----:B------:R-:W3:Y:S01]  /*173c0*/  LDL.LU R21, [R1+0x34] ;  /* 0x0000340001157983 */ /* 0x000ee20000300800 */
[----:B------:R-:W-:-:S02]  /*173d0*/  IMAD.MOV.U32 R22, RZ, RZ, R4 ;  /* 0x000000ffff167224 */ /* 0x000fc400078e0004 */
[----:B------:R-:W-:Y:S01]  /*173e0*/  IMAD.MOV.U32 R23, RZ, RZ, R16 ;  /* 0x000000ffff177224 */ /* 0x000fe200078e0010 */
[----:B------:R-:W2:Y:S01]  /*173f0*/  LDL.LU R4, [R1+0x24e0] ;  /* 0x0024e00001047983 */ /* 0x000ea20000300800 */
[----:B------:R-:W-:-:S03]  /*17400*/  IMAD.MOV.U32 R0, RZ, RZ, R13 ;  /* 0x000000ffff007224 */ /* 0x000fc600078e000d */
[----:B------:R4:W-:Y:S01]  /*17410*/  STL.64 [R1+0x2480], R22 ;  /* 0x0024801601007387 */ /* 0x0009e20000100a00 */
[----:B------:R-:W-:Y:S01]  /*17420*/  IMAD.MOV.U32 R6, RZ, RZ, R14 ;  /* 0x000000ffff067224 */ /* 0x000fe200078e000e */
[----:B------:R-:W-:Y:S02]  /*17430*/  MOV R7, R15 ;  /* 0x0000000f00077202 */ /* 0x000fe40000000f00 */
[----:B---3--:R2:W-:Y:S04]  /*17440*/  STL.64 [R1+0x2478], R20 ;  /* 0x0024781401007387 */ /* 0x0085e80000100a00 */
[----:B0-----:R-:W3:Y:S04]  /*17450*/  LDL.LU R12, [R1+0x90] ;  /* 0x00009000010c7983 */ /* 0x001ee80000300800 */
[----:B------:R-:W3:Y:S04]  /*17460*/  LDL.LU R13, [R1+0x94] ;  /* 0x00009400010d7983 */ /* 0x000ee80000300800 */
[----:B------:R-:W3:Y:S04]  /*17470*/  LDL.LU R14, [R1+0x98] ;  /* 0x00009800010e7983 */ /* 0x000ee80000300800 */
[----:B------:R-:W3:Y:S01]  /*17480*/  LDL.LU R15, [R1+0x9c] ;  /* 0x00009c00010f7983 */ /* 0x000ee20000300800 */
[----:B----4-:R-:W-:Y:S01]  /*17490*/  IMAD.MOV.U32 R22, RZ, RZ, R9 ;  /* 0x000000ffff167224 */ /* 0x010fe200078e0009 */
[----:B------:R-:W-:Y:S01]  /*174a0*/  MOV R23, R8 ;  /* 0x0000000800177202 */ /* 0x000fe20000000f00 */
[----:B--2---:R-:W-:Y:S01]  /*174b0*/  IMAD.MOV.U32 R21, RZ, RZ, R10 ;  /* 0x000000ffff157224 */ /* 0x004fe200078e000a */
[----:B------:R-:W-:-:S02]  /*174c0*/  MOV R20, R11 ;  /* 0x0000000b00147202 */ /* 0x000fc40000000f00 */
[----:B------:R-:W0:Y:S04]  /*174d0*/  LDSM.16.MT88.4 R8, [R3+0x6080] ;  /* 0x006080000308783b */ /* 0x000e280000004200 */
[----:B------:R-:W-:Y:S04]  /*174e0*/  STL.64 [R1+0x24a0], R22 ;  /* 0x0024a01601007387 */ /* 0x000fe80000100a00 */
[----:B------:R-:W-:Y:S04]  /*174f0*/  STL.64 [R1+0x2498], R20 ;  /* 0x0024981401007387 */ /* 0x000fe80000100a00 */
[----:B---3--:R-:W-:Y:S04]  /*17500*/  STL.64 [R1+0x2470], R14 ;  /* 0x0024700e01007387 */ /* 0x008fe80000100a00 */
[----:B------:R1:W-:Y:S04]  /*17510*/  STL.64 [R1+0x2468], R12 ;  /* 0x0024680c01007387 */ /* 0x0003e80000100a00 */
[----:B-1----:R-:W2:Y:S04]  /*17520*/  LDL.LU R12, [R1+0xb0] ;  /* 0x0000b000010c7983 */ /* 0x002ea80000300800 */
[----:B------:R-:W2:Y:S04]  /*17530*/  LDL.LU R13, [R1+0xb4] ;  /* 0x0000b400010d7983 */ /* 0x000ea80000300800 */
[----:B------:R-:W3:Y:S04]  /*17540*/  LDL.LU R14, [R1+0xb8] ;  /* 0x0000b800010e7983 */ /* 0x000ee80000300800 */
[----:B------:R-:W3:Y:S04]  /*17550*/  LDL.LU R15, [R1+0xbc] ;  /* 0x0000bc00010f7983 */ /* 0x000ee80000300800 */
[----:B------:R-:W4:Y:S04]  /*17560*/  LDL.LU R20, [R1+0xe0] ;  /* 0x0000e00001147983 */ /* 0x000f280000300800 */
[----:B------:R-:W4:Y:S04]  /*17570*/  LDL.LU R21, [R1+0xe4] ;  /* 0x0000e40001157983 */ /* 0x000f280000300800 */
[----:B------:R-:W2:Y:S04]  /*17580*/  LDL.LU R22, [R1+0xe8] ;  /* 0x0000e80001167983 */ /* 0x000ea80000300800 */
[----:B------:R-:W2:Y:S01]  /*17590*/  LDL.LU R23, [R1+0xec] ;  /* 0x0000ec0001177983 */ /* 0x000ea20000300800 */
[----:B0-----:R-:W-:-:S03]  /*175a0*/  IMAD.MOV.U32 R16, RZ, RZ, R8 ;  /* 0x000000ffff107224 */ /* 0x001fc600078e0008 */
[----:B--2---:R-:W-:Y:S04]  /*175b0*/  STL.64 [R1+0x24c8], R22 ;  /* 0x0024c81601007387 */ /* 0x004fe80000100a00 */
[----:B----4-:R0:W-:Y:S04]  /*175c0*/  STL.64 [R1+0x24c0], R20 ;  /* 0x0024c01401007387 */ /* 0x0101e80000100a00 */
[----:B0-----:R-:W2:Y:S04]  /*175d0*/  LDL.LU R20, [R1+0x80] ;  /* 0x0000800001147983 */ /* 0x001ea80000300800 */
[----:B------:R-:W2:Y:S04]  /*175e0*/  LDL.LU R21, [R1+0x84] ;  /* 0x0000840001157983 */ /* 0x000ea80000300800 */
[----:B------:R-:W2:Y:S04]  /*175f0*/  LDL.LU R22, [R1+0x88] ;  /* 0x0000880001167983 */ /* 0x000ea80000300800 */
[----:B------:R-:W2:Y:S04]  /*17600*/  LDL.LU R23, [R1+0x8c] ;  /* 0x00008c0001177983 */ /* 0x000ea80000300800 */
[----:B---3--:R-:W-:Y:S04]  /*17610*/  STL.64 [R1+0x2490], R14 ;  /* 0x0024900e01007387 */ /* 0x008fe80000100a00 */
[----:B------:R0:W-:Y:S04]  /*17620*/  STL.64 [R1+0x2488], R12 ;  /* 0x0024880c01007387 */ /* 0x0001e80000100a00 */
[----:B0-----:R-:W3:Y:S04]  /*17630*/  LDL.LU R12, [R1+0xc0] ;  /* 0x0000c000010c7983 */ /* 0x001ee80000300800 */
[----:B------:R-:W3:Y:S04]  /*17640*/  LDL.LU R13, [R1+0xc4] ;  /* 0x0000c400010d7983 */ /* 0x000ee80000300800 */
[----:B------:R-:W3:Y:S04]  /*17650*/  LDL.LU R14, [R1+0xc8] ;  /* 0x0000c800010e7983 */ /* 0x000ee80000300800 */
[----:B------:R-:W3:Y:S04]  /*17660*/  LDL.LU R15, [R1+0xcc] ;  /* 0x0000cc00010f7983 */ /* 0x000ee80000300800 */
[----:B------:R0:W-:Y:S04]  /*17670*/  STL [R1+0x2420], R7 ;  /* 0x0024200701007387 */ /* 0x0001e80000100800 */
[----:B------:R1:W-:Y:S04]  /*17680*/  STL [R1+0x241c], R0 ;  /* 0x00241c0001007387 */ /* 0x0003e80000100800 */
[----:B------:R4:W-:Y:S01]  /*17690*/  STL [R1+0x2418], R6 ;  /* 0x0024180601007387 */ /* 0x0009e20000100800 */
[----:B0-----:R-:W-:-:S02]  /*176a0*/  IMAD.MOV.U32 R7, RZ, RZ, R9 ;  /* 0x000000ffff077224 */ /* 0x001fc400078e0009 */
[----:B-1----:R-:W-:Y:S01]  /*176b0*/  IMAD.MOV.U32 R0, RZ, RZ, R11 ;  /* 0x000000ffff007224 */ /* 0x002fe200078e000b */
[----:B----4-:R-:W-:Y:S02]  /*176c0*/  MOV R6, R10 ;  /* 0x0000000a00067202 */ /* 0x010fe40000000f00 */
[----:B------:R-:W2:Y:S04]  /*176d0*/  LDL.LU.64 R10, [R1+0x24d8] ;  /* 0x0024d800010a7983 */ /* 0x000ea80000300a00 */
[----:B------:R-:W2:Y:S04]  /*176e0*/  LDL.LU.64 R8, [R1+0x24d0] ;  /* 0x0024d00001087983 */ /* 0x000ea80000300a00 */
[----:B------:R-:W-:Y:S01]  /*176f0*/  STL [R1+0x23e4], R3 ;  /* 0x0023e40301007387 */ /* 0x000fe20000100800 */
[----:B--2---:R-:W-:Y:S03]  /*17700*/  HMMA.16816.F32.BF16 R8, R8, R26, R20 ;  /* 0x0000001a0808723c */ /* 0x004fe60000041814 */
[----:B------:R-:W2:Y:S04]  /*17710*/  LDL.LU.64 R22, [R1+0x24c8] ;  /* 0x0024c80001167983 */ /* 0x000ea80000300a00 */
[----:B------:R-:W2:Y:S11]  /*17720*/  LDL.LU.64 R20, [R1+0x24c0] ;  /* 0x0024c00001147983 */ /* 0x000eb60000300a00 */
[----:B------:R-:W-:Y:S05]  /*17730*/  @!UPT UIADD3 URZ, URZ, URZ, URZ ;  /* 0x0000003f3f3ff290 */ /* 0x000fea000fffe03f */
[----:B------:R0:W-:Y:S04]  /*17740*/  STL.64 [R1+0x23f0], R10 ;  /* 0x0023f00a01007387 */ /* 0x0001e80000100a00 */
[----:B------:R1:W-:Y:S01]  /*17750*/  STL.64 [R1+0x23e8], R8 ;  /* 0x0023e80801007387 */ /* 0x0003e20000100a00 */
[----:B0-----:R-:W-:Y:S02]  /*17760*/  IMAD.MOV.U32 R10, RZ, RZ, R28 ;  /* 0x000000ffff0a7224 */ /* 0x001fe400078e001c */
[----:B------:R-:W-:Y:S02]  /*17770*/  IMAD.MOV.U32 R11, RZ, RZ, R25 ;  /* 0x000000ffff0b7224 */ /* 0x000fe400078e0019 */
[----:B-1----:R-:W-:Y:S01]  /*17780*/  IMAD.MOV.U32 R8, RZ, RZ, R5 ;  /* 0x000000ffff087224 */ /* 0x002fe200078e0005 */
[----:B------:R-:W-:Y:S01]  /*17790*/  MOV R9, R29 ;  /* 0x0000001d00097202 */ /* 0x000fe20000000f00 */
[----:B------:R-:W2:Y:S04]  /*177a0*/  LDL.LU R5, [R1+0x24b8] ;  /* 0x0024b80001057983 */ /* 0x000ea80000300800 */
[----:B------:R0:W-:Y:S04]  /*177b0*/  STL.64 [R1+0x2400], R10 ;  /* 0x0024000a01007387 */ /* 0x0001e80000100a00 */
[----:B------:R1:W-:Y:S01]  /*177c0*/  STL.64 [R1+0x23f8], R8 ;  /* 0x0023f80801007387 */ /* 0x0003e20000100a00 */
[----:B0-----:R-:W-:Y:S01]  /*177d0*/  IMAD.MOV.U32 R10, RZ, RZ, R18 ;  /* 0x000000ffff0a7224 */ /* 0x001fe200078e0012 */
[----:B------:R-:W-:-:S02]  /*177e0*/  MOV R11, R17 ;  /* 0x00000011000b7202 */ /* 0x000fc40000000f00 */
[----:B-1----:R-:W-:Y:S01]  /*177f0*/  MOV R8, R24 ;  /* 0x0000001800087202 */ /* 0x002fe20000000f00 */
[----:B------:R-:W-:Y:S02]  /*17800*/  IMAD.MOV.U32 R9, RZ, RZ, R19 ;  /* 0x000000ffff097224 */ /* 0x000fe400078e0013 */
[----:B------:R-:W-:Y:S02]  /*17810*/  IMAD.MOV.U32 R24, RZ, RZ, R16 ;  /* 0x000000ffff187224 */ /* 0x000fe400078e0010 */
[----:B------:R-:W0:Y:S01]  /*17820*/  LDSM.16.MT88.4 R16, [R2+0x7000] ;  /* 0x007000000210783b */ /* 0x000e220000004200 */
[----:B------:R-:W-:Y:S01]  /*17830*/  MOV R26, R6 ;  /* 0x00000006001a7202 */ /* 0x000fe20000000f00 */
[----:B------:R-:W-:Y:S02]  /*17840*/  IMAD.MOV.U32 R25, RZ, RZ, R7 ;  /* 0x000000ffff197224 */ /* 0x000fe400078e0007 */
[----:B------:R-:W-:Y:S02]  /*17850*/  IMAD.MOV.U32 R27, RZ, RZ, R0 ;  /* 0x000000ffff1b7224 */ /* 0x000fe400078e0000 */
[----:B0-----:R-:W-:Y:S01]  /*17860*/  IMAD.MOV.U32 R6, RZ, RZ, R18 ;  /* 0x000000ffff067224 */ /* 0x001fe200078e0012 */
[----:B------:R-:W-:Y:S01]  /*17870*/  MOV R0, R17 ;  /* 0x0000001100007202 */ /* 0x000fe20000000f00 */
[----:B------:R-:W-:-:S02]  /*17880*/  IMAD.MOV.U32 R29, RZ, RZ, R19 ;  /* 0x000000ffff1d7224 */ /* 0x000fc400078e0013 */
[----:B------:R-:W-:Y:S01]  /*17890*/  IMAD.MOV.U32 R7, RZ, RZ, R16 ;  /* 0x000000ffff077224 */ /* 0x000fe200078e0010 */
[----:B------:R-:W2:Y:S04]  /*178a0*/  LDL.LU.64 R18, [R1+0x24b0] ;  /* 0x0024b00001127983 */ /* 0x000ea80000300a00 */
[----:B------:R-:W2:Y:S02]  /*178b0*/  LDL.LU.64 R16, [R1+0x24a8] ;  /* 0x0024a80001107983 */ /* 0x000ea40000300a00 */
[-C--:B--2---:R-:W-:Y:S02]  /*178c0*/  HMMA.16816.F32.BF16 R16, R16, R4.reuse, R20 ;  /* 0x000000041010723c */ /* 0x084fe40000041814 */
[----:B------:R-:W3:Y:S04]  /*178d0*/  LDL.LU.64 R22, [R1+0x24a0] ;  /* 0x0024a00001167983 */ /* 0x000ee80000300a00 */
[----:B------:R-:W3:Y:S02]  /*178e0*/  LDL.LU.64 R20, [R1+0x2498] ;  /* 0x0024980001147983 */ /* 0x000ee40000300a00 */
[-C--:B---3--:R-:W-:Y:S02]  /*178f0*/  HMMA.16816.F32.BF16 R20, R20, R4.reuse, R12 ;  /* 0x000000041414723c */ /* 0x088fe4000004180c */
        /* <DEDUP_REMOVED lines=15> */
[----:B--2---:R-:W-:Y:S02]  /*179f0*/  HMMA.16816.F32.BF16 R20, R20, R4, R12 ;  /* 0x000000041414723c */ /* 0x004fe4000004180c */
[----:B------:R-:W2:Y:S04]  /*17a00*/  LDL.LU.64 R14, [R1+0x2450] ;  /* 0x00245000010e7983 */ /* 0x000ea80000300a00 */
[----:B------:R-:W2:Y:S11]  /*17a10*/  LDL.LU.64 R12, [R1+0x2448] ;  /* 0x00244800010c7983 */ /* 0x000eb60000300a00 */
[----:B------:R-:W-:Y:S06]  /*17a20*/  @!UPT UIADD3 URZ, URZ, URZ, URZ ;  /* 0x0000003f3f3ff290 */ /* 0x000fec000fffe03f */
[----:B------:R-:W-:Y:S01]  /*17a30*/  STL.64 [R1+0xd0], R20 ;  /* 0x0000d01401007387 */ /* 0x000fe20000100a00 */
[----:B------:R-:W-:-:S03]  /*17a40*/  MOV R28, R23 ;  /* 0x00000017001c7202 */ /* 0x000fc60000000f00 */
[----:B------:R-:W-:Y:S04]  /*17a50*/  STL [R1+0xd8], R22 ;  /* 0x0000d81601007387 */ /* 0x000fe80000100800 */
[----:B------:R-:W0:Y:S04]  /*17a60*/  LDSM.16.MT88.4 R20, [R2+0x7080] ;  /* 0x007080000214783b */ /* 0x000e280000004200 */
[----:B------:R-:W-:Y:S04]  /*17a70*/  STL [R1+0x23dc], R28 ;  /* 0x0023dc1c01007387 */ /* 0x000fe80000100800 */
[----:B0-----:R-:W-:Y:S01]  /*17a80*/  STL.64 [R1+0x40], R20 ;  /* 0x0000401401007387 */ /* 0x001fe20000100a00 */
[----:B------:R-:W-:-:S03]  /*17a90*/  IMAD.MOV.U32 R3, RZ, RZ, R23 ;  /* 0x000000ffff037224 */ /* 0x000fc600078e0017 */
[----:B------:R0:W-:Y:S04]  /*17aa0*/  STL [R1+0x48], R22 ;  /* 0x0000481601007387 */ /* 0x0001e80000100800 */
[----:B0-----:R-:W2:Y:S04]  /*17ab0*/  LDL.LU.64 R22, [R1+0x2440] ;  /* 0x0024400001167983 */ /* 0x001ea80000300a00 */
        /* <DEDUP_REMOVED lines=8> */
[----:B0-----:R-:W-:Y:S01]  /*17b40*/  IMAD.MOV.U32 R20, RZ, RZ, R7 ;  /* 0x000000ffff147224 */ /* 0x001fe200078e0007 */
[----:B------:R-:W-:Y:S02]  /*17b50*/  MOV R21, R0 ;  /* 0x0000000000157202 */ /* 0x000fe40000000f00 */
[----:B------:R-:W3:Y:S01]  /*17b60*/  LDL.LU R7, [R1+0x2420] ;  /* 0x0024200001077983 */ /* 0x000ee20000300800 */
[----:B-1----:R-:W-:-:S03]  /*17b70*/  IMAD.MOV.U32 R22, RZ, RZ, R6 ;  /* 0x000000ffff167224 */ /* 0x002fc600078e0006 */
[----:B------:R-:W4:Y:S01]  /*17b80*/  LDL.LU R0, [R1+0x241c] ;  /* 0x00241c0001007983 */ /* 0x000f220000300800 */
[----:B------:R-:W-:-:S03]  /*17b90*/  IMAD.MOV.U32 R23, RZ, RZ, R29 ;  /* 0x000000ffff177224 */ /* 0x000fc600078e001d */
[----:B------:R-:W3:Y:S04]  /*17ba0*/  LDL.LU R6, [R1+0x2418] ;  /* 0x0024180001067983 */ /* 0x000ee80000300800 */
[----:B------:R-:W3:Y:S01]  /*17bb0*/  LDL.LU R29, [R1+0x2414] ;  /* 0x00241400011d7983 */ /* 0x000ee20000300800 */
[----:B--2---:R-:W-:Y:S11]  /*17bc0*/  HMMA.16816.F32.BF16 R8, R8, R4, R12 ;  /* 0x000000040808723c */ /* 0x004ff6000004180c */
[----:B------:R-:W-:Y:S11]  /*17bd0*/  @!UPT UIADD3 URZ, URZ, URZ, URZ ;  /* 0x0000003f3f3ff290 */ /* 0x000ff6000fffe03f */
[----:B------:R-:W-:Y:S01]  /*17be0*/  @!UPT UIADD3 URZ, URZ, URZ, URZ ;  /* 0x0000003f3f3ff290 */ /* 0x000fe2000fffe03f */
[----:B------:R-:W-:Y:S01]  /*17bf0*/  STL.64 [R1+0xb0], R8 ;  /* 0x0000b00801007387 */ /* 0x000fe20000100a00 */
[----:B------:R-:W-:-:S03]  /*17c00*/  MOV R28, R11 ;  /* 0x0000000b001c7202 */ /* 0x000fc60000000f00 */
[----:B------:R-:W-:Y:S04]  /*17c10*/  STL [R1+0xb8], R10 ;  /* 0x0000b80a01007387 */ /* 0x000fe80000100800 */
[----:B------:R-:W2:Y:S04]  /*17c20*/  LDL.LU R12, [R1+0x70] ;  /* 0x00007000010c7983 */ /* 0x000ea80000300800 */
[----:B---3--:R-:W0:Y:S01]  /*17c30*/  LDSM.16.MT88.4 R8, [R29+0x7000] ;  /* 0x007000001d08783b */ /* 0x008e220000004200 */
[----:B----4-:R-:W-:Y:S01]  /*17c40*/  IMAD.MOV.U32 R13, RZ, RZ, R0 ;  /* 0x000000ffff0d7224 */ /* 0x010fe200078e0000 */
[----:B------:R-:W-:Y:S01]  /*17c50*/  MOV R15, R7 ;  /* 0x00000007000f7202 */ /* 0x000fe20000000f00 */
[----:B------:R-:W-:Y:S01]  /*17c60*/  IMAD.MOV.U32 R14, RZ, RZ, R6 ;  /* 0x000000ffff0e7224 */ /* 0x000fe200078e0006 */
[----:B------:R-:W3:Y:S04]  /*17c70*/  LDL.LU R0, [R1+0x2410] ;  /* 0x0024100001007983 */ /* 0x000ee80000300800 */
[----:B------:R-:W4:Y:S04]  /*17c80*/  LDL.LU R6, [R1+0x240c] ;  /* 0x00240c0001067983 */ /* 0x000f280000300800 */
[----:B------:R-:W4:Y:S04]  /*17c90*/  LDL.LU R7, [R1+0x2408] ;  /* 0x0024080001077983 */ /* 0x000f280000300800 */
[----:B0-----:R-:W-:Y:S01]  /*17ca0*/  STL.64 [R1+0x20], R8 ;  /* 0x0000200801007387 */ /* 0x001fe20000100a00 */
[----:B------:R-:W-:-:S03]  /*17cb0*/  IMAD.MOV.U32 R2, RZ, RZ, R10 ;  /* 0x000000ffff027224 */ /* 0x000fc600078e000a */
[----:B------:R0:W-:Y:S04]  /*17cc0*/  STL [R1+0x2c], R11 ;  /* 0x00002c0b01007387 */ /* 0x0001e80000100800 */
[----:B0-----:R-:W2:Y:S04]  /*17cd0*/  LDL.LU.64 R10, [R1+0x2400] ;  /* 0x00240000010a7983 */ /* 0x001ea80000300a00 */
[----:B------:R-:W2:Y:S02]  /*17ce0*/  LDL.LU.64 R8, [R1+0x23f8] ;  /* 0x0023f80001087983 */ /* 0x000ea40000300a00 */
[----:B--2---:R-:W-:Y:S02]  /*17cf0*/  HMMA.16816.F32.BF16 R12, R12, R4, R8 ;  /* 0x000000040c0c723c */ /* 0x004fe40000041808 */
[----:B------:R-:W2:Y:S04]  /*17d00*/  LDL.LU.64 R10, [R1+0x23f0] ;  /* 0x0023f000010a7983 */ /* 0x000ea80000300a00 */
[----:B------:R-:W2:Y:S02]  /*17d10*/  LDL.LU.64 R8, [R1+0x23e8] ;  /* 0x0023e80001087983 */ /* 0x000ea40000300a00 */
[----:B----4-:R-:W-:Y:S02]  /*17d20*/  HMMA.16816.F32.BF16 R16, R20, R6, R16 ;  /* 0x000000061410723c */ /* 0x010fe40000041810 */
[----:B---3--:R-:W-:Y:S11]  /*17d30*/  LDSM.16.MT88.4 R20, [R0+0x7080] ;  /* 0x007080000014783b */ /* 0x008ff60000004200 */
[----:B------:R-:W-:Y:S02]  /*17d40*/  @!UPT UIADD3 URZ, URZ, URZ, URZ ;  /* 0x0000003f3f3ff290 */ /* 0x000fe4000fffe03f */
[----:B------:R-:W-:Y:S04]  /*17d50*/  STL.64 [R1+0x90], R12 ;  /* 0x0000900c01007387 */ /* 0x000fe80000100a00 */
[----:B------:R-:W-:Y:S01]  /*17d60*/  STL.64 [R1+0x98], R14 ;  /* 0x0000980e01007387 */ /* 0x000fe20000100a00 */
[----:B--2---:R-:W-:Y:S03]  /*17d70*/  HMMA.16816.F32.BF16 R8, R24, R4, R8 ;  /* 0x000000041808723c */ /* 0x004fe60000041808 */
[----:B------:R-:W0:Y:S04]  /*17d80*/  LDSM.16.MT88.4 R24, [R29+0x7080] ;  /* 0x007080001d18783b */ /* 0x000e280000004200 */
[----:B0-----:R0:W-:Y:S11]  /*17d90*/  STL.64 [R1+0x23d0], R26 ;  /* 0x0023d01a01007387 */ /* 0x0011f60000100a00 */
[----:B------:R-:W-:Y:S05]  /*17da0*/  @!UPT UIADD3 URZ, URZ, URZ, URZ ;  /* 0x0000003f3f3ff290 */ /* 0x000fea000fffe03f */
[----:B------:R-:W-:Y:S04]  /*17db0*/  STL.64 [R1+0x10], R8 ;  /* 0x0000100801007387 */ /* 0x000fe80000100a00 */
[----:B------:R-:W-:Y:S04]  /*17dc0*/  STL.64 [R1+0x18], R10 ;  /* 0x0000180a01007387 */ /* 0x000fe80000100a00 */
[----:B------:R1:W-:Y:S01]  /*17dd0*/  STL.64 [R1+0x23c8], R24 ;  /* 0x0023c81801007387 */ /* 0x0003e20000100a00 */
[----:B0-----:R-:W-:-:S03]  /*17de0*/  IMAD.MOV.U32 R27, RZ, RZ, R3 ;  /* 0x000000ffff1b7224 */ /* 0x001fc600078e0003 */
[----:B------:R-:W0:Y:S04]  /*17df0*/  LDSM.16.MT88.4 R8, [R0+0x7000] ;  /* 0x007000000008783b */ /* 0x000e280000004200 */
[----:B-1----:R-:W2:Y:S04]  /*17e00*/  LDL.LU R24, [R1+0x40] ;  /* 0x0000400001187983 */ /* 0x002ea80000300800 */
[----:B------:R-:W2:Y:S04]  /*17e10*/  LDL.LU R25, [R1+0x44] ;  /* 0x0000440001197983 */ /* 0x000ea80000300800 */
[----:B------:R-:W2:Y:S04]  /*17e20*/  LDL.LU R26, [R1+0x48] ;  /* 0x00004800011a7983 */ /* 0x000ea80000300800 */
[----:B------:R-:W3:Y:S04]  /*17e30*/  LDL.LU R3, [R1+0x23e4] ;  /* 0x0023e40001037983 */ /* 0x000ee80000300800 */
[----:B------:R-:W-:Y:S04]  /*17e40*/  STL.64 [R1+0x30], R16 ;  /* 0x0000301001007387 */ /* 0x000fe80000100a00 */
[----:B------:R-:W-:Y:S04]  /*17e50*/  STL.64 [R1+0x38], R18 ;  /* 0x0000381201007387 */ /* 0x000fe80000100a00 */
        /* <DEDUP_REMOVED lines=9> */
[----:B------:R-:W-:Y:S01]  /*17ef0*/  IMAD.MOV.U32 R13, RZ, RZ, R10 ;  /* 0x000000ffff0d7224 */ /* 0x000fe200078e000a */
[----:B------:R-:W-:Y:S04]  /*17f00*/  STL [R1+0x2364], R0 ;  /* 0x0023640001007387 */ /* 0x000fe80000100800 */
[----:B---3--:R-:W0:Y:S04]  /*17f10*/  LDSM.16.MT88.4 R16, [R3+0x7000] ;  /* 0x007000000310783b */ /* 0x008e280000004200 */
[----:B------:R-:W1:Y:S04]  /*17f20*/  LDSM.16.MT88.4 R8, [R3+0x7080] ;  /* 0x007080000308783b */ /* 0x000e680000004200 */
[----:B0-----:R-:W-:Y:S04]  /*17f30*/  STL.64 [R1+0x2390], R18 ;  /* 0x0023901201007387 */ /* 0x001fe80000100a00 */
[----:B------:R-:W-:Y:S04]  /*17f40*/  STL.64 [R1+0x2388], R16 ;  /* 0x0023881001007387 */ /* 0x000fe80000100a00 */
[----:B-1----:R-:W-:Y:S04]  /*17f50*/  STL [R1+0x2374], R8 ;  /* 0x0023740801007387 */ /* 0x002fe80000100800 */
[----:B------:R-:W-:Y:S04]  /*17f60*/  STL [R1+0x2370], R9 ;  /* 0x0023700901007387 */ /* 0x000fe80000100800 */
[----:B------:R-:W-:Y:S04]  /*17f70*/  STL [R1+0x236c], R10 ;  /* 0x00236c0a01007387 */ /* 0x000fe80000100800 */
[----:B------:R2:W-:Y:S02]  /*17f80*/  STL [R1+0x2368], R11 ;  /* 0x0023680b01007387 */ /* 0x0005e40000100800 */
[----:B--2---:R-:W-:Y:S02]  /*17f90*/  HMMA.16816.F32.BF16 R8, R24, R6, R20 ;  /* 0x000000061808723c */ /* 0x004fe40000041814 */
[----:B------:R-:W-:Y:S04]  /*17fa0*/  STL [R1+0x2360], R3 ;  /* 0x0023600301007387 */ /* 0x000fe80000100800 */
[----:B------:R-:W2:Y:S01]  /*17fb0*/  LDL.LU R24, [R1+0x20] ;  /* 0x0000200001187983 */ /* 0x000ea20000300800 */
[----:B------:R-:W-:Y:S11]  /*17fc0*/  IMAD.MOV.U32 R26, RZ, RZ, R2 ;  /* 0x000000ffff1a7224 */ /* 0x000ff600078e0002 */
[----:B------:R-:W-:Y:S05]  /*17fd0*/  @!UPT UIADD3 URZ, URZ, URZ, URZ ;  /* 0x0000003f3f3ff290 */ /* 0x000fea000fffe03f */
[----:B------:R0:W-:Y:S04]  /*17fe0*/  STL.64 [R1+0x80], R8 ;  /* 0x0000800801007387 */ /* 0x0001e80000100a00 */
[----:B------:R1:W-:Y:S04]  /*17ff0*/  STL.64 [R1+0x88], R10 ;  /* 0x0000880a01007387 */ /* 0x0003e80000100a00 */
[----:B------:R-:W2:Y:S04]  /*18000*/  LDL.LU R25, [R1+0x24] ;  /* 0x0000240001197983 */ /* 0x000ea80000300800 */
[----:B------:R-:W3:Y:S04]  /*18010*/  LDL.LU R2, [R1+0x23e0] ;  /* 0x0023e00001027983 */ /* 0x000ee80000300800 */
[----:B------:R-:W2:Y:S04]  /*18020*/  LDL.LU R27, [R1+0x2c] ;  /* 0x00002c00011b7983 */ /* 0x000ea80000300800 */
[----:B0-----:R-:W2:Y:S04]  /*18030*/  LDL.LU R8, [R1+0xc0] ;  /* 0x0000c00001087983 */ /* 0x001ea80000300800 */
[----:B------:R-:W2:Y:S04]  /*18040*/  LDL.LU R9, [R1+0xc4] ;  /* 0x0000c40001097983 */ /* 0x000ea80000300800 */
[----:B-1----:R-:W2:Y:S04]  /*18050*/  LDL.LU R10, [R1+0xc8] ;  /* 0x0000c800010a7983 */ /* 0x002ea80000300800 */
[----:B------:R-:W2:Y:S04]  /*18060*/  LDL.LU R11, [R1+0xcc] ;  /* 0x0000cc00010b7983 */ /* 0x000ea80000300800 */
[----:B---3--:R-:W0:Y:S02]  /*18070*/  LDSM.16.MT88.4 R16, [R2+0x8000] ;  /* 0x008000000210783b */ /* 0x008e240000004200 */
[----:B0-----:R-:W-:-:S02]  /*18080*/  IMAD.MOV.U32 R4, RZ, RZ, R16 ;  /* 0x000000ffff047224 */ /* 0x001fc400078e0010 */
[----:B------:R0:W-:Y:S01]  /*18090*/  STL.64 [R1+0x78], R18 ;  /* 0x0000781201007387 */ /* 0x0001e20000100a00 */
[----:B------:R-:W-:-:S03]  /*180a0*/  MOV R5, R17 ;  /* 0x0000001100057202 */ /* 0x000fc60000000f00 */
[----:B------:R-:W3:Y:S04]  /*180b0*/  LDL.LU R16, [R1+0xb0] ;  /* 0x0000b00001107983 */ /* 0x000ee80000300800 */
[----:B------:R-:W3:Y:S04]  /*180c0*/  LDL.LU R17, [R1+0xb4] ;  /* 0x0000b40001117983 */ /* 0x000ee80000300800 */
[----:B0-----:R-:W4:Y:S01]  /*180d0*/  LDL.LU R18, [R1+0xb8] ;  /* 0x0000b80001127983 */ /* 0x001f220000300800 */
[----:B------:R-:W-:-:S03]  /*180e0*/  IMAD.MOV.U32 R19, RZ, RZ, R28 ;  /* 0x000000ffff137224 */ /* 0x000fc600078e001c */
[----:B------:R-:W2:Y:S01]  /*180f0*/  LDL.LU R28, [R1+0x23dc] ;  /* 0x0023dc00011c7983 */ /* 0x000ea20000300800 */
[----:B------:R-:W-:Y:S01]  /*18100*/  IMAD.MOV.U32 R22, RZ, RZ, R13 ;  /* 0x000000ffff167224 */ /* 0x000fe200078e000d */
[----:B------:R-:W-:Y:S01]  /*18110*/  MOV R21, R14 ;  /* 0x0000000e00157202 */ /* 0x000fe20000000f00 */
[----:B------:R-:W-:Y:S02]  /*18120*/  IMAD.MOV.U32 R23, RZ, RZ, R12 ;  /* 0x000000ffff177224 */ /* 0x000fe400078e000c */
[----:B------:R-:W-:Y:S01]  /*18130*/  IMAD.MOV.U32 R20, RZ, RZ, R15 ;  /* 0x000000ffff147224 */ /* 0x000fe200078e000f */
[----:B----4-:R-:W-:Y:S04]  /*18140*/  STL.64 [R1+0x23b0], R18 ;  /* 0x0023b01201007387 */ /* 0x010fe80000100a00 */
[----:B---3--:R-:W-:Y:S04]  /*18150*/  STL.64 [R1+0x23a8], R16 ;  /* 0x0023a81001007387 */ /* 0x008fe80000100a00 */
[----:B------:R2:W-:Y:S04]  /*18160*/  STL.64 [R1+0x23c0], R22 ;  /* 0x0023c01601007387 */ /* 0x0005e80000100a00 */
[----:B------:R0:W-:Y:S01]  /*18170*/  STL.64 [R1+0x23b8], R20 ;  /* 0x0023b81401007387 */ /* 0x0001e20000100a00 */
[----:B--2---:R-:W-:-:S03]  /*18180*/  MOV R23, R28 ;  /* 0x0000001c00177202 */ /* 0x004fc60000000f00 */
[----:B0-----:R-:W2:Y:S04]  /*18190*/  LDL.LU R20, [R1+0xd0] ;  /* 0x0000d00001147983 */ /* 0x001ea80000300800 */
[----:B------:R-:W2:Y:S04]  /*181a0*/  LDL.LU R21, [R1+0xd4] ;  /* 0x0000d40001157983 */ /* 0x000ea80000300800 */
[----:B------:R-:W2:Y:S04]  /*181b0*/  LDL.LU R22, [R1+0xd8] ;  /* 0x0000d80001167983 */ /* 0x000ea80000300800 */
[----:B------:R-:W3:Y:S01]  /*181c0*/  LDL.LU R28, [R1+0x23d8] ;  /* 0x0023d800011c7983 */ /* 0x000ee20000300800 */
[----:B------:R-:W-:Y:S03]  /*181d0*/  HMMA.16816.F32.BF16 R24, R24, R6, R8 ;  /* 0x000000061818723c */ /* 0x000fe60000041808 */
[----:B------:R-:W4:Y:S04]  /*181e0*/  LDL.LU R16, [R1+0xe0] ;  /* 0x0000e00001107983 */ /* 0x000f280000300800 */
[----:B------:R-:W4:Y:S04]  /*181f0*/  LDL.LU R17, [R1+0xe4] ;  /* 0x0000e40001117983 */ /* 0x000f280000300800 */
[----:B------:R-:W4:Y:S04]  /*18200*/  LDL.LU R18, [R1+0xe8] ;  /* 0x0000e80001127983 */ /* 0x000f280000300800 */
[----:B------:R-:W4:Y:S04]  /*18210*/  LDL.LU R19, [R1+0xec] ;  /* 0x0000ec0001137983 */ /* 0x000f280000300800 */
[----:B------:R-:W-:Y:S04]  /*18220*/  STL [R1+0x237c], R5 ;  /* 0x00237c0501007387 */ /* 0x000fe80000100800 */
[----:B------:R-:W-:Y:S04]  /*18230*/  STL [R1+0x2378], R4 ;  /* 0x0023780401007387 */ /* 0x000fe80000100800 */
[----:B------:R-:W0:Y:S02]  /*18240*/  LDSM.16.MT88.4 R8, [R2+0x8080] ;  /* 0x008080000208783b */ /* 0x000e240000004200 */
[----:B0-----:R-:W-:Y:S01]  /*18250*/  IMAD.MOV.U32 R5, RZ, RZ, R9 ;  /* 0x000000ffff057224 */ /* 0x001fe200078e0009 */
[----:B------:R-:W-:Y:S01]  /*18260*/  MOV R4, R10 ;  /* 0x0000000a00047202 */ /* 0x000fe20000000f00 */
[----:B---3--:R-:W0:Y:S04]  /*18270*/  LDSM.16.M88.4 R12, [R28+0x20100] ;  /* 0x020100001c0c783b */ /* 0x008e280000000200 */
[----:B0-----:R0:W-:Y:S04]  /*18280*/  STL [R1+0x2380], R13 ;  /* 0x0023800d01007387 */ /* 0x0011e80000100800 */
[----:B------:R-:W-:Y:S04]  /*18290*/  STL [R1+0x22e4], R14 ;  /* 0x0022e40e01007387 */ /* 0x000fe80000100800 */
[----:B------:R-:W-:Y:S04]  /*182a0*/  STL [R1+0x22e0], R15 ;  /* 0x0022e00f01007387 */ /* 0x000fe80000100800 */
[----:B------:R-:W-:Y:S04]  /*182b0*/  STL [R1+0x212c], R28 ;  /* 0x00212c1c01007387 */ /* 0x000fe80000100800 */
[----:B------:R-:W-:Y:S04]  /*182c0*/  STL.64 [R1+0x20], R24 ;  /* 0x0000201801007387 */ /* 0x000fe80000100a00 */
[----:B------:R-:W-:Y:S04]  /*182d0*/  STL.64 [R1+0x28], R26 ;  /* 0x0000281a01007387 */ /* 0x000fe80000100a00 */
[----:B------:R-:W1:Y:S01]  /*182e0*/  LDSM.16.MT88.4 R24, [R29+0x8000] ;  /* 0x008000001d18783b */ /* 0x000e620000004200 */
[----:B0-----:R-:W-:-:S02]  /*182f0*/  IMAD.MOV.U32 R13, RZ, RZ, R8 ;  /* 0x000000ffff0d7224 */ /* 0x001fc400078e0008 */
[----:B------:R-:W-:Y:S02]  /*18300*/  IMAD.MOV.U32 R8, RZ, RZ, R11 ;  /* 0x000000ffff087224 */ /* 0x000fe400078e000b */
[----:B-1----:R-:W-:Y:S01]  /*18310*/  IMAD.MOV.U32 R11, RZ, RZ, R26 ;  /* 0x000000ffff0b7224 */ /* 0x002fe200078e001a */
[----:B------:R-:W-:Y:S01]  /*18320*/  MOV R10, R25 ;  /* 0x00000019000a7202 */ /* 0x000fe20000000f00 */
[----:B------:R-:W-:Y:S02]  /*18330*/  IMAD.MOV.U32 R0, RZ, RZ, R27 ;  /* 0x000000ffff007224 */ /* 0x000fe400078e001b */
[----:B------:R-:W-:Y:S01]  /*18340*/  IMAD.MOV.U32 R9, RZ, RZ, R24 ;  /* 0x000000ffff097224 */ /* 0x000fe200078e0018 */
[----:B------:R-:W2:Y:S04]  /*18350*/  LDL.LU.64 R26, [R1+0x23d0] ;  /* 0x0023d000011a7983 */ /* 0x000ea80000300a00 */
[----:B------:R-:W2:Y:S02]  /*18360*/  LDL.LU.64 R24, [R1+0x23c8] ;  /* 0x0023c80001187983 */ /* 0x000ea40000300a00 */
[----:B--2---:R-:W-:Y:S02]  /*18370*/  HMMA.16816.F32.BF16 R24, R24, R6, R20 ;  /* 0x000000061818723c */ /* 0x004fe40000041814 */
[----:B------:R-:W0:Y:S11]  /*18380*/  LDSM.16.MT88.4 R20, [R29+0x8080] ;  /* 0x008080001d14783b */ /* 0x000e360000004200 */
[----:B------:R-:W-:Y:S10]  /*18390*/  @!UPT UIADD3 URZ, URZ, URZ, URZ ;  /* 0x0000003f3f3ff290 */ /* 0x000ff4000fffe03f */
[----:B------:R-:W-:Y:S04]  /*183a0*/  STL.64 [R1+0x2338], R26 ;  /* 0x0023381a01007387 */ /* 0x000fe80000100a00 */
[----:B------:R1:W-:Y:S04]  /*183b0*/  STL.64 [R1+0x2330], R24 ;  /* 0x0023301801007387 */ /* 0x0003e80000100a00 */
[----:B-1----:R-:W2:Y:S01]  /*183c0*/  LDL.LU R24, [R1+0x90] ;  /* 0x0000900001187983 */ /* 0x002ea20000300800 */
[----:B0-----:R-:W-:-:S03]  /*183d0*/  IMAD.MOV.U32 R15, RZ, RZ, R22 ;  /* 0x000000ffff0f7224 */ /* 0x001fc600078e0016 */
[----:B------:R-:W2:Y:S01]  /*183e0*/  LDL.LU R25, [R1+0x94] ;  /* 0x0000940001197983 */ /* 0x000ea20000300800 */
[----:B------:R-:W-:Y:S01]  /*183f0*/  MOV R14, R23 ;  /* 0x00000017000e7202 */ /* 0x000fe20000000f00 */
[----:B------:R-:W-:Y:S02]  /*18400*/  IMAD.MOV.U32 R28, RZ, RZ, R21 ;  /* 0x000000ffff1c7224 */ /* 0x000fe400078e0015 */
[----:B------:R-:W2:Y:S01]  /*18410*/  LDL.LU R26, [R1+0x98] ;  /* 0x00009800011a7983 */ /* 0x000ea20000300800 */
[----:B------:R-:W-:-:S03]  /*18420*/  MOV R3, R20 ;  /* 0x0000001400037202 */ /* 0x000fc60000000f00 */
[----:B------:R-:W2:Y:S04]  /*18430*/  LDL.LU R27, [R1+0x9c] ;  /* 0x00009c00011b7983 */ /* 0x000ea80000300800 */
[----:B------:R-:W4:Y:S04]  /*18440*/  LDL.LU.64 R22, [R1+0x23c0] ;  /* 0x0023c00001167983 */ /* 0x000f280000300a00 */
[----:B------:R-:W4:Y:S02]  /*18450*/  LDL.LU.64 R20, [R1+0x23b8] ;  /* 0x0023b80001147983 */ /* 0x000f240000300a00 */
[-C--:B----4-:R-:W-:Y:S02]  /*18460*/  HMMA.16816.F32.BF16 R20, R20, R6.reuse, R16 ;  /* 0x000000061414723c */ /* 0x090fe40000041810 */
[----:B------:R-:W3:Y:S04]  /*18470*/  LDL.LU.64 R18, [R1+0x23b0] ;  /* 0x0023b00001127983 */ /* 0x000ee80000300a00 */
[----:B------:R-:W3:Y:S11]  /*18480*/  LDL.LU.64 R16, [R1+0x23a8] ;  /* 0x0023a80001107983 */ /* 0x000ef60000300a00 */
[----:B------:R-:W-:Y:S06]  /*18490*/  @!UPT UIADD3 URZ, URZ, URZ, URZ ;  /* 0x0000003f3f3ff290 */ /* 0x000fec000fffe03f */
[----:B------:R-:W-:Y:S04]  /*184a0*/  STL.64 [R1+0xd0], R20 ;  /* 0x0000d01401007387 */ /* 0x000fe80000100a00 */
[----:B------:R0:W-:Y:S04]  /*184b0*/  STL.64 [R1+0xd8], R22 ;  /* 0x0000d81601007387 */ /* 0x0001e80000100a00 */
[----:B0-----:R-:W3:Y:S04]  /*184c0*/  LDL.LU.64 R22, [R1+0x23a0] ;  /* 0x0023a00001167983 */ /* 0x001ee80000300a00 */
[----:B------:R-:W3:Y:S02]  /*184d0*/  LDL.LU.64 R20, [R1+0x2398] ;  /* 0x0023980001147983 */ /* 0x000ee40000300a00 */
[-C--:B---3--:R-:W-:Y:S02]  /*184e0*/  HMMA.16816.F32.BF16 R20, R20, R6.reuse, R16 ;  /* 0x000000061414723c */ /* 0x088fe40000041810 */
[----:B------:R-:W2:Y:S04]  /*184f0*/  LDL.LU.64 R18, [R1+0x2390] ;  /* 0x0023900001127983 */ /* 0x000ea80000300a00 */
[----:B------:R-:W2:Y:S11]  /*18500*/  LDL.LU.64 R16, [R1+0x2388] ;  /* 0x0023880001107983 */ /* 0x000eb60000300a00 */
[----:B------:R-:W-:Y:S06]  /*18510*/  @!UPT UIADD3 URZ, URZ, URZ, URZ ;  /* 0x0000003f3f3ff290 */ /* 0x000fec000fffe03f */
[----:B------:R0:W-:Y:S04]  /*18520*/  STL.64 [R1], R20 ;  /* 0x0000001401007387 */ /* 0x0001e80000100a00 */
[----:B------:R1:W-:Y:S04]  /*18530*/  STL.64 [R1+0x8], R22 ;  /* 0x0000081601007387 */ /* 0x0003e80000100a00 */
[----:B0-----:R-:W3:Y:S04]  /*18540*/  LDL.LU R20, [R1+0x10] ;  /* 0x0000100001147983 */ /* 0x001ee80000300800 */
[----:B------:R-:W3:Y:S04]  /*18550*/  LDL.LU R21, [R1+0x14] ;  /* 0x0000140001157983 */ /* 0x000ee80000300800 */
[----:B-1----:R-:W3:Y:S04]  /*18560*/  LDL.LU R22, [R1+0x18] ;  /* 0x0000180001167983 */ /* 0x002ee80000300800 */
[----:B------:R-:W3:Y:S01]  /*18570*/  LDL.LU R23, [R1+0x1c] ;  /* 0x00001c0001177983 */ /* 0x000ee20000300800 */
[----:B--2---:R-:W-:Y:S07]  /*18580*/  HMMA.16816.F32.BF16 R16, R16, R6, R24 ;  /* 0x000000061010723c */ /* 0x004fee0000041818 */
[----:B------:R-:W-:Y:S01]  /*18590*/  IMAD.MOV.U32 R24, RZ, RZ, R13 ;  /* 0x000000ffff187224 */ /* 0x000fe200078e000d */
[----:B------:R-:W-:Y:S01]  /*185a0*/  MOV R26, R4 ;  /* 0x00000004001a7202 */ /* 0x000fe20000000f00 */
[----:B------:R-:W2:Y:S01]  /*185b0*/  LDL.LU R13, [R1+0x2380] ;  /* 0x00238000010d7983 */ /* 0x000ea20000300800 */
[----:B------:R-:W-:-:S02]  /*185c0*/  IMAD.MOV.U32 R27, RZ, RZ, R8 ;  /* 0x000000ffff1b7224 */ /* 0x000fc400078e0008 */
[----:B------:R-:W-:-:S11]  /*185d0*/  IMAD.MOV.U32 R25, RZ, RZ, R5 ;  /* 0x000000ffff197224 */ /* 0x000fd600078e0005 */
[----:B------:R0:W-:Y:S04]  /*185e0*/  STL.64 [R1+0xc0], R16 ;  /* 0x0000c01001007387 */ /* 0x0001e80000100a00 */
[----:B------:R1:W-:Y:S04]  /*185f0*/  STL.64 [R1+0xc8], R18 ;  /* 0x0000c81201007387 */ /* 0x0003e80000100a00 */
[----:B------:R-:W2:Y:S04]  /*18600*/  LDL.LU R5, [R1+0x237c] ;  /* 0x00237c0001057983 */ /* 0x000ea80000300800 */
[----:B------:R-:W2:Y:S04]  /*18610*/  LDL.LU R4, [R1+0x2378] ;  /* 0x0023780001047983 */ /* 0x000ea80000300800 */
[----:B------:R-:W3:Y:S04]  /*18620*/  LDL.LU R8, [R1+0x2374] ;  /* 0x0023740001087983 */ /* 0x000ee80000300800 */
[----:B------:R-:W-:Y:S04]  /*18630*/  STL.64 [R1+0x2358], R26 ;  /* 0x0023581a01007387 */ /* 0x000fe80000100a00 */
[----:B------:R4:W-:Y:S01]  /*18640*/  STL.64 [R1+0x2350], R24 ;  /* 0x0023501801007387 */ /* 0x0009e20000100a00 */
[----:B0-----:R-:W-:Y:S01]  /*18650*/  IMAD.MOV.U32 R16, RZ, RZ, R9 ;  /* 0x000000ffff107224 */ /* 0x001fe200078e0009 */
[----:B------:R-:W-:Y:S01]  /*18660*/  MOV R17, R10 ;  /* 0x0000000a00117202 */ /* 0x000fe20000000f00 */
[----:B-1----:R-:W-:Y:S01]  /*18670*/  IMAD.MOV.U32 R18, RZ, RZ, R11 ;  /* 0x000000ffff127224 */ /* 0x002fe200078e000b */
[----:B----4-:R-:W2:Y:S04]  /*18680*/  LDL.LU R24, [R1+0x30] ;  /* 0x0000300001187983 */ /* 0x010ea80000300800 */
[----:B------:R-:W2:Y:S04]  /*18690*/  LDL.LU R25, [R1+0x34] ;  /* 0x0000340001197983 */ /* 0x000ea80000300800 */
[----:B------:R-:W2:Y:S04]  /*186a0*/  LDL.LU R26, [R1+0x38] ;  /* 0x00003800011a7983 */ /* 0x000ea80000300800 */
[----:B------:R-:W2:Y:S04]  /*186b0*/  LDL.LU R27, [R1+0x3c] ;  /* 0x00003c00011b7983 */ /* 0x000ea80000300800 */
[----:B------:R-:W3:Y:S04]  /*186c0*/  LDL.LU R9, [R1+0x2370] ;  /* 0x0023700001097983 */ /* 0x000ee80000300800 */
[----:B------:R-:W3:Y:S04]  /*186d0*/  LDL.LU R10, [R1+0x236c] ;  /* 0x00236c00010a7983 */ /* 0x000ee80000300800 */
[----:B------:R-:W3:Y:S01]  /*186e0*/  LDL.LU R11, [R1+0x2368] ;  /* 0x00236800010b7983 */ /* 0x000ee20000300800 */
[----:B------:R-:W-:-:S03]  /*186f0*/  IMAD.MOV.U32 R19, RZ, RZ, R0 ;  /* 0x000000ffff137224 */ /* 0x000fc600078e0000 */
[----:B------:R-:W4:Y:S04]  /*18700*/  LDL.LU R0, [R1+0x2364] ;  /* 0x0023640001007983 */ /* 0x000f280000300800 */
[----:B------:R-:W-:Y:S04]  /*18710*/  STL.64 [R1+0x2348], R18 ;  /* 0x0023481201007387 */ /* 0x000fe80000100a00 */
[----:B------:R0:W-:Y:S04]  /*18720*/  STL.64 [R1+0x2340], R16 ;  /* 0x0023401001007387 */ /* 0x0001e80000100a00 */
[----:B0-----:R-:W2:Y:S04]  /*18730*/  LDL.LU R16, [R1+0x80] ;  /* 0x0000800001107983 */ /* 0x001ea80000300800 */
[----:B------:R-:W2:Y:S04]  /*18740*/  LDL.LU R17, [R1+0x84] ;  /* 0x0000840001117983 */ /* 0x000ea80000300800 */
[----:B------:R-:W2:Y:S04]  /*18750*/  LDL.LU R18, [R1+0x88] ;  /* 0x0000880001127983 */ /* 0x000ea80000300800 */
[----:B------:R-:W2:Y:S01]  /*18760*/  LDL.LU R19, [R1+0x8c] ;  /* 0x00008c0001137983 */ /* 0x000ea20000300800 */
[----:B---3--:R-:W-:Y:S03]  /*18770*/  HMMA.16816.F32.BF16 R8, R8, R6, R20 ;  /* 0x000000060808723c */ /* 0x008fe60000041814 */
[----:B----4-:R-:W0:Y:S11]  /*18780*/  LDSM.16.MT88.4 R20, [R0+0x8000] ;  /* 0x008000000014783b */ /* 0x010e360000004200 */
[----:B------:R-:W-:Y:S09]  /*18790*/  @!UPT UIADD3 URZ, URZ, URZ, URZ ;  /* 0x0000003f3f3ff290 */ /* 0x000ff2000fffe03f */
[----:B------:R-:W-:Y:S04]  /*187a0*/  STL.64 [R1+0xb0], R8 ;  /* 0x0000b00801007387 */ /* 0x000fe80000100a00 */
[----:B------:R-:W-:Y:S04]  /*187b0*/  STL.64 [R1+0xb8], R10 ;  /* 0x0000b80a01007387 */ /* 0x000fe80000100a00 */
[----:B------:R-:W2:Y:S04]  /*187c0*/  LDL.LU R6, [R1+0x78] ;  /* 0x0000780001067983 */ /* 0x000ea80000300800 */
[----:B------:R-:W2:Y:S04]  /*187d0*/  LDL.LU R7, [R1+0x7c] ;  /* 0x00007c0001077983 */ /* 0x000ea80000300800 */
[----:B------:R-:W-:Y:S04]  /*187e0*/  LDSM.16.MT88.4 R8, [R0+0x8080] ;  /* 0x008080000008783b */ /* 0x000fe80000004200 */
[----:B0-----:R-:W-:Y:S04]  /*187f0*/  STL.64 [R1+0x2328], R22 ;  /* 0x0023281601007387 */ /* 0x001fe80000100a00 */
[----:B------:R0:W-:Y:S02]  /*18800*/  STL.64 [R1+0x2320], R20 ;  /* 0x0023201401007387 */ /* 0x0001e40000100a00 */
[----:B0-----:R-:W-:-:S02]  /*18810*/  MOV R20, R3 ;  /* 0x0000000300147202 */ /* 0x001fc40000000f00 */
[----:B------:R-:W3:Y:S04]  /*18820*/  LDL.LU R3, [R1+0x2360] ;  /* 0x0023600001037983 */ /* 0x000ee80000300800 */
[----:B------:R-:W-:Y:S01]  /*18830*/  STL [R1+0x2308], R0 ;  /* 0x0023080001007387 */ /* 0x000fe20000100800 */
[----:B------:R-:W-:Y:S01]  /*18840*/  IMAD.MOV.U32 R21, RZ, RZ, R28 ;  /* 0x000000ffff157224 */ /* 0x000fe200078e001c */
[----:B------:R-:W-:Y:S01]  /*18850*/  MOV R23, R14 ;  /* 0x0000000e00177202 */ /* 0x000fe20000000f00 */
[----:B------:R-:W-:Y:S01]  /*18860*/  IMAD.MOV.U32 R22, RZ, RZ, R15 ;  /* 0x000000ffff167224 */ /* 0x000fe200078e000f */
[-C--:B--2---:R-:W-:Y:S01]  /*18870*/  HMMA.16816.F32.BF16 R4, R4, R12.reuse, R24 ;  /* 0x0000000c0404723c */ /* 0x084fe20000041818 */
[----:B------:R-:W2:Y:S04]  /*18880*/  LDL.LU.64 R26, [R1+0x2358] ;  /* 0x00235800011a7983 */ /* 0x000ea80000300a00 */
[----:B------:R-:W2:Y:S11]  /*18890*/  LDL.LU.64 R24, [R1+0x2350] ;  /* 0x0023500001187983 */ /* 0x000eb60000300a00 */
[----:B------:R-:W-:Y:S07]  /*188a0*/  @!UPT UIADD3 URZ, URZ, URZ, URZ ;  /* 0x0000003f3f3ff290 */ /* 0x000fee000fffe03f */
[----:B------:R-:W-:Y:S01]  /*188b0*/  STL [R1+0xa0], R4 ;  /* 0x0000a00401007387 */ /* 0x000fe20000100800 */
[----:B------:R-:W-:Y:S01]  /*188c0*/  IMAD.MOV.U32 R14, RZ, RZ, R5 ;  /* 0x000000ffff0e7224 */ /* 0x000fe200078e0005 */
[----:B------:R-:W-:Y:S01]  /*188d0*/  MOV R28, R7 ;  /* 0x00000007001c7202 */ /* 0x000fe20000000f00 */
[----:B------:R-:W-:Y:S02]  /*188e0*/  IMAD.MOV.U32 R15, RZ, RZ, R6 ;  /* 0x000000ffff0f7224 */ /* 0x000fe400078e0006 */
[----:B---3--:R-:W0:Y:S04]  /*188f0*/  LDSM.16.MT88.4 R4, [R3+0x8000] ;  /* 0x008000000304783b */ /* 0x008e280000004200 */
        /* <DEDUP_REMOVED lines=9> */
[----:B---3--:R-:W3:Y:S04]  /*18990*/  LDL.LU R6, [R1+0x28] ;  /* 0x0000280001067983 */ /* 0x008ee80000300800 */
[----:B----4-:R-:W3:Y:S01]  /*189a0*/  LDL.LU R7, [R1+0x2c] ;  /* 0x00002c0001077983 */ /* 0x010ee20000300800 */
[-C--:B--2---:R-:W-:Y:S03]  /*189b0*/  HMMA.16816.F32.BF16 R24, R24, R12.reuse, R16 ;  /* 0x0000000c1818723c */ /* 0x084fe60000041810 */
[----:B------:R-:W3:Y:S04]  /*189c0*/  LDL.LU.64 R18, [R1+0x2348] ;  /* 0x0023480001127983 */ /* 0x000ee80000300a00 */
[----:B------:R-:W3:Y:S11]  /*189d0*/  LDL.LU.64 R16, [R1+0x2340] ;  /* 0x0023400001107983 */ /* 0x000ef60000300a00 */
[----:B------:R-:W-:Y:S05]  /*189e0*/  @!UPT UIADD3 URZ, URZ, URZ, URZ ;  /* 0x0000003f3f3ff290 */ /* 0x000fea000fffe03f */
[----:B------:R-:W-:Y:S04]  /*189f0*/  STL.64 [R1+0x90], R24 ;  /* 0x0000901801007387 */ /* 0x000fe80000100a00 */
[----:B------:R0:W-:Y:S04]  /*18a00*/  STL.64 [R1+0x98], R26 ;  /* 0x0000981a01007387 */ /* 0x0001e80000100a00 */
[----:B0-----:R-:W2:Y:S04]  /*18a10*/  LDL.LU.64 R26, [R1+0x2338] ;  /* 0x00233800011a7983 */ /* 0x001ea80000300a00 */
[----:B------:R-:W2:Y:S01]  /*18a20*/  LDL.LU.64 R24, [R1+0x2330] ;  /* 0x0023300001187983 */ /* 0x000ea20000300a00 */
[-C--:B---3--:R-:W-:Y:S11]  /*18a30*/  HMMA.16816.F32.BF16 R16, R16, R12.reuse, R4 ;  /* 0x0000000c1010723c */ /* 0x088ff60000041804 */
[----:B------:R-:W-:Y:S11]  /*18a40*/  @!UPT UIADD3 URZ, URZ, URZ, URZ ;  /* 0x0000003f3f3ff290 */ /* 0x000ff6000fffe03f */
[----:B------:R-:W-:Y:S02]  /*18a50*/  @!UPT UIADD3 URZ, URZ, URZ, URZ ;  /* 0x0000003f3f3ff290 */ /* 0x000fe4000fffe03f */
[----:B------:R-:W-:Y:S01]  /*18a60*/  IMAD.MOV.U32 R7, RZ, RZ, R16 ;  /* 0x000000ffff077224 */ /* 0x000fe200078e0010 */
[----:B------:R-:W-:Y:S01]  /*18a70*/  MOV R15, R18 ;  /* 0x00000012000f7202 */ /* 0x000fe20000000f00 */
[----:B------:R-:W-:Y:S02]  /*18a80*/  IMAD.MOV.U32 R28, RZ, RZ, R17 ;  /* 0x000000ffff1c7224 */ /* 0x000fe400078e0011 */
[----:B------:R-:W-:Y:S02]  /*18a90*/  IMAD.MOV.U32 R14, RZ, RZ, R19 ;  /* 0x000000ffff0e7224 */ /* 0x000fe400078e0013 */
[----:B------:R-:W0:Y:S04]  /*18aa0*/  LDSM.16.MT88.4 R16, [R3+0x8080] ;  /* 0x008080000310783b */ /* 0x000e280000004200 */
[----:B------:R-:W-:Y:S04]  /*18ab0*/  STL [R1+0x2314], R14 ;  /* 0x0023140e01007387 */ /* 0x000fe80000100800 */
[----:B------:R-:W-:Y:S04]  /*18ac0*/  STL [R1+0x2310], R15 ;  /* 0x0023100f01007387 */ /* 0x000fe80000100800 */
[----:B------:R-:W-:Y:S04]  /*18ad0*/  STL [R1+0x230c], R28 ;  /* 0x00230c1c01007387 */ /* 0x000fe80000100800 */
[----:B------:R-:W-:Y:S04]  /*18ae0*/  STL [R1+0x2304], R7 ;  /* 0x0023040701007387 */ /* 0x000fe80000100800 */
[----:B------:R-:W1:Y:S01]  /*18af0*/  LDSM.16.MT88.4 R4, [R2+0x9000] ;  /* 0x009000000204783b */ /* 0x000e620000004200 */
[----:B--2---:R-:W-:Y:S03]  /*18b00*/  HMMA.16816.F32.BF16 R24, R20, R12, R24 ;  /* 0x0000000c1418723c */ /* 0x004fe60000041818 */
[----:B------:R-:W-:Y:S04]  /*18b10*/  STL [R1+0x2318], R3 ;  /* 0x0023180301007387 */ /* 0x000fe80000100800 */
[----:B------:R-:W-:Y:S04]  /*18b20*/  LDSM.16.MT88.4 R20, [R29+0x9080] ;  /* 0x009080001d14783b */ /* 0x000fe80000004200 */
[----:B0-----:R-:W-:Y:S04]  /*18b30*/  STL.64 [R1+0x22c8], R18 ;  /* 0x0022c81201007387 */ /* 0x001fe80000100a00 */
[----:B------:R0:W-:Y:S04]  /*18b40*/  STL.64 [R1+0x22c0], R16 ;  /* 0x0022c01001007387 */ /* 0x0001e80000100a00 */
[----:B0-----:R-:W2:Y:S04]  /*18b50*/  LDL.LU R16, [R1+0xd0] ;  /* 0x0000d00001107983 */ /* 0x001ea80000300800 */
[----:B------:R-:W2:Y:S04]  /*18b60*/  LDL.LU R17, [R1+0xd4] ;  /* 0x0000d40001117983 */ /* 0x000ea80000300800 */
[----:B------:R-:W2:Y:S04]  /*18b70*/  LDL.LU R18, [R1+0xd8] ;  /* 0x0000d80001127983 */ /* 0x000ea80000300800 */
[----:B------:R-:W2:Y:S04]  /*18b80*/  LDL.LU R19, [R1+0xdc] ;  /* 0x0000dc0001137983 */ /* 0x000ea80000300800 */
[----:B------:R-:W-:Y:S04]  /*18b90*/  STL.64 [R1+0x2268], R26 ;  /* 0x0022681a01007387 */ /* 0x000fe80000100a00 */
[----:B------:R-:W-:Y:S01]  /*18ba0*/  STL.64 [R1+0x2260], R24 ;  /* 0x0022601801007387 */ /* 0x000fe20000100a00 */
[----:B-1----:R-:W-:-:S03]  /*18bb0*/  IMAD.MOV.U32 R0, RZ, RZ, R7 ;  /* 0x000000ffff007224 */ /* 0x002fc600078e0007 */
[----:B------:R-:W0:Y:S04]  /*18bc0*/  LDSM.16.MT88.4 R24, [R29+0x9000] ;  /* 0x009000001d18783b */ /* 0x000e280000004200 */
[----:B------:R-:W-:Y:S04]  /*18bd0*/  STL.64 [R1+0x70], R4 ;  /* 0x0000700401007387 */ /* 0x000fe80000100a00 */
[----:B------:R-:W-:Y:S04]  /*18be0*/  STL [R1+0x78], R6 ;  /* 0x0000780601007387 */ /* 0x000fe80000100800 */
[----:B------:R-:W1:Y:S04]  /*18bf0*/  LDSM.16.MT88.4 R4, [R2+0x9080] ;  /* 0x009080000204783b */ /* 0x000e680000004200 */
[----:B0-----:R-:W-:Y:S04]  /*18c00*/  STL.64 [R1+0x2288], R26 ;  /* 0x0022881a01007387 */ /* 0x001fe80000100a00 */
[----:B------:R0:W-:Y:S01]  /*18c10*/  STL.64 [R1+0x2280], R24 ;  /* 0x0022801801007387 */ /* 0x0001e20000100a00 */
[----:B-1----:R-:W-:Y:S01]  /*18c20*/  IMAD.MOV.U32 R14, RZ, RZ, R5 ;  /* 0x000000ffff0e7224 */ /* 0x002fe200078e0005 */
[----:B------:R-:W-:Y:S01]  /*18c30*/  MOV R3, R4 ;  /* 0x0000000400037202 */ /* 0x000fe20000000f00 */
[----:B------:R-:W-:Y:S01]  /*18c40*/  IMAD.MOV.U32 R15, RZ, RZ, R6 ;  /* 0x000000ffff0f7224 */ /* 0x000fe200078e0006 */
[----:B0-----:R-:W3:Y:S01]  /*18c50*/  LDL.LU R24, [R1] ;  /* 0x0000000001187983 */ /* 0x001ee20000300800 */
[----:B------:R-:W-:Y:S01]  /*18c60*/  MOV R28, R7 ;  /* 0x00000007001c7202 */ /* 0x000fe20000000f00 */
[----:B------:R-:W-:-:S02]  /*18c70*/  IMAD.MOV.U32 R6, RZ, RZ, R23 ;  /* 0x000000ffff067224 */ /* 0x000fc400078e0017 */
[----:B------:R-:W3:Y:S01]  /*18c80*/  LDL.LU R25, [R1+0x4] ;  /* 0x0000040001197983 */ /* 0x000ee20000300800 */
[----:B------:R-:W-:Y:S01]  /*18c90*/  MOV R5, R22 ;  /* 0x0000001600057202 */ /* 0x000fe20000000f00 */
[----:B------:R-:W-:Y:S02]  /*18ca0*/  IMAD.MOV.U32 R7, RZ, RZ, R20 ;  /* 0x000000ffff077224 */ /* 0x000fe400078e0014 */
[----:B------:R-:W3:Y:S01]  /*18cb0*/  LDL.LU R26, [R1+0x8] ;  /* 0x00000800011a7983 */ /* 0x000ee20000300800 */
[----:B------:R-:W-:-:S03]  /*18cc0*/  IMAD.MOV.U32 R4, RZ, RZ, R21 ;  /* 0x000000ffff047224 */ /* 0x000fc600078e0015 */
[----:B------:R-:W3:Y:S04]  /*18cd0*/  LDL.LU R27, [R1+0xc] ;  /* 0x00000c00011b7983 */ /* 0x000ee80000300800 */
[----:B------:R-:W2:Y:S04]  /*18ce0*/  LDL.LU.64 R22, [R1+0x2328] ;  /* 0x0023280001167983 */ /* 0x000ea80000300a00 */
[----:B------:R-:W2:Y:S02]  /*18cf0*/  LDL.LU.64 R20, [R1+0x2320] ;  /* 0x0023200001147983 */ /* 0x000ea40000300a00 */
[-C--:B--2---:R-:W-:Y:S08]  /*18d00*/  HMMA.16816.F32.BF16 R20, R20, R12.reuse, R16 ;  /* 0x0000000c1414723c */ /* 0x084ff00000041810 */
[----:B---3--:R-:W-:Y:S07]  /*18d10*/  HMMA.16816.F32.BF16 R8, R8, R12, R24 ;  /* 0x0000000c0808723c */ /* 0x008fee0000041818 */
[----:B------:R-:W-:Y:S01]  /*18d20*/  MOV R24, R3 ;  /* 0x0000000300187202 */ /* 0x000fe20000000f00 */
[----:B------:R-:W-:Y:S01]  /*18d30*/  IMAD.MOV.U32 R26, RZ, RZ, R15 ;  /* 0x000000ffff1a7224 */ /* 0x000fe200078e000f */
[----:B------:R-:W-:-:S07]  /*18d40*/  MOV R27, R28 ;  /* 0x0000001c001b7202 */ /* 0x000fce0000000f00 */
[----:B------:R-:W-:Y:S01]  /*18d50*/  IMAD.MOV.U32 R19, RZ, RZ, R20 ;  /* 0x000000ffff137224 */ /* 0x000fe200078e0014 */
[----:B------:R-:W-:Y:S01]  /*18d60*/  MOV R18, R21 ;  /* 0x0000001500127202 */ /* 0x000fe20000000f00 */
[----:B------:R-:W-:Y:S02]  /*18d70*/  IMAD.MOV.U32 R17, RZ, RZ, R22 ;  /* 0x000000ffff117224 */ /* 0x000fe400078e0016 */
[----:B------:R-:W-:Y:S02]  /*18d80*/  IMAD.MOV.U32 R16, RZ, RZ, R23 ;  /* 0x000000ffff107224 */ /* 0x000fe400078e0017 */
[----:B------:R-:W-:Y:S01]  /*18d90*/  STL.64 [R1+0x22d8], R18 ;  /* 0x0022d81201007387 */ /* 0x000fe20000100a00 */
[----:B------:R-:W-:-:S03]  /*18da0*/  IMAD.MOV.U32 R25, RZ, RZ, R14 ;  /* 0x000000ffff197224 */ /* 0x000fc600078e000e */
[----:B------:R-:W-:Y:S04]  /*18db0*/  STL.64 [R1+0x22d0], R16 ;  /* 0x0022d01001007387 */ /* 0x000fe80000100a00 */
[----:B------:R-:W2:Y:S04]  /*18dc0*/  LDL.LU R3, [R1+0x2318] ;  /* 0x0023180001037983 */ /* 0x000ea80000300800 */
[----:B------:R-:W3:Y:S04]  /*18dd0*/  LDL.LU R14, [R1+0x2314] ;  /* 0x00231400010e7983 */ /* 0x000ee80000300800 */
[----:B------:R-:W4:Y:S04]  /*18de0*/  LDL.LU R15, [R1+0x2310] ;  /* 0x00231000010f7983 */ /* 0x000f280000300800 */
[----:B------:R-:W2:Y:S04]  /*18df0*/  LDL.LU R28, [R1+0x230c] ;  /* 0x00230c00011c7983 */ /* 0x000ea80000300800 */
[----:B------:R0:W-:Y:S04]  /*18e00*/  STL.64 [R1+0x22a8], R26 ;  /* 0x0022a81a01007387 */ /* 0x0001e80000100a00 */
[----:B------:R1:W-:Y:S01]  /*18e10*/  STL.64 [R1+0x22a0], R24 ;  /* 0x0022a01801007387 */ /* 0x0003e20000100a00 */
[----:B0-----:R-:W-:-:S03]  /*18e20*/  IMAD.MOV.U32 R27, RZ, RZ, R0 ;  /* 0x000000ffff1b7224 */ /* 0x001fc600078e0000 */
[----:B-1----:R-:W2:Y:S04]  /*18e30*/  LDL.LU R24, [R1+0x70] ;  /* 0x0000700001187983 */ /* 0x002ea80000300800 */
[----:B------:R-:W2:Y:S04]  /*18e40*/  LDL.LU R25, [R1+0x74] ;  /* 0x0000740001197983 */ /* 0x000ea80000300800 */
[----:B------:R-:W2:Y:S04]  /*18e50*/  LDL.LU R26, [R1+0x78] ;  /* 0x00007800011a7983 */ /* 0x000ea80000300800 */
[----:B------:R-:W2:Y:S04]  /*18e60*/  LDL.LU R0, [R1+0x2308] ;  /* 0x0023080001007983 */ /* 0x000ea80000300800 */
[----:B------:R-:W3:Y:S04]  /*18e70*/  LDL.LU R16, [R1+0xc0] ;  /* 0x0000c00001107983 */ /* 0x000ee80000300800 */
[----:B------:R-:W3:Y:S04]  /*18e80*/  LDL.LU R17, [R1+0xc4] ;  /* 0x0000c40001117983 */ /* 0x000ee80000300800 */
[----:B------:R-:W3:Y:S04]  /*18e90*/  LDL.LU R18, [R1+0xc8] ;  /* 0x0000c80001127983 */ /* 0x000ee80000300800 */
[----:B------:R-:W3:Y:S04]  /*18ea0*/  LDL.LU R19, [R1+0xcc] ;  /* 0x0000cc0001137983 */ /* 0x000ee80000300800 */
[----:B------:R-:W-:Y:S04]  /*18eb0*/  STL.64 [R1+0x2238], R10 ;  /* 0x0022380a01007387 */ /* 0x000fe80000100a00 */
[----:B------:R-:W-:Y:S04]  /*18ec0*/  STL.64 [R1+0x2230], R8 ;  /* 0x0022300801007387 */ /* 0x000fe80000100a00 */
[----:B--2---:R-:W0:Y:S04]  /*18ed0*/  LDSM.16.MT88.4 R8, [R0+0x9000] ;  /* 0x009000000008783b */ /* 0x004e280000004200 */
[----:B0-----:R-:W-:Y:S04]  /*18ee0*/  STL.64 [R1+0x2258], R10 ;  /* 0x0022580a01007387 */ /* 0x001fe80000100a00 */
[----:B------:R0:W-:Y:S02]  /*18ef0*/  STL.64 [R1+0x2250], R8 ;  /* 0x0022500801007387 */ /* 0x0001e40000100a00 */
[----:B0-----:R-:W-:-:S02]  /*18f00*/  IMAD.MOV.U32 R8, RZ, RZ, R7 ;  /* 0x000000ffff087224 */ /* 0x001fc400078e0007 */
[----:B------:R-:W2:Y:S01]  /*18f10*/  LDL.LU R7, [R1+0x2304] ;  /* 0x0023040001077983 */ /* 0x000ea20000300800 */
[----:B------:R-:W-:Y:S01]  /*18f20*/  MOV R9, R4 ;  /* 0x0000000400097202 */ /* 0x000fe20000000f00 */
[----:B------:R-:W-:Y:S02]  /*18f30*/  IMAD.MOV.U32 R10, RZ, RZ, R5 ;  /* 0x000000ffff0a7224 */ /* 0x000fe400078e0005 */
[----:B------:R-:W2:Y:S01]  /*18f40*/  LDL.LU R4, [R1+0x2300] ;  /* 0x0023000001047983 */ /* 0x000ea20000300800 */
[----:B------:R-:W-:-:S03]  /*18f50*/  IMAD.MOV.U32 R11, RZ, RZ, R6 ;  /* 0x000000ffff0b7224 */ /* 0x000fc600078e0006 */
[----:B------:R-:W2:Y:S04]  /*18f60*/  LDL.LU R5, [R1+0x22fc] ;  /* 0x0022fc0001057983 */ /* 0x000ea80000300800 */
[----:B------:R-:W2:Y:S04]  /*18f70*/  LDL.LU R6, [R1+0x22f8] ;  /* 0x0022f80001067983 */ /* 0x000ea80000300800 */
[----:B------:R-:W2:Y:S04]  /*18f80*/  LDL.LU R20, [R1+0xb0] ;  /* 0x0000b00001147983 */ /* 0x000ea80000300800 */
[----:B------:R-:W2:Y:S04]  /*18f90*/  LDL.LU R21, [R1+0xb4] ;  /* 0x0000b40001157983 */ /* 0x000ea80000300800 */
[----:B------:R-:W2:Y:S04]  /*18fa0*/  LDL.LU R22, [R1+0xb8] ;  /* 0x0000b80001167983 */ /* 0x000ea80000300800 */
[----:B------:R-:W2:Y:S04]  /*18fb0*/  LDL.LU R23, [R1+0xbc] ;  /* 0x0000bc0001177983 */ /* 0x000ea80000300800 */
[----:B------:R4:W-:Y:S04]  /*18fc0*/  STL.64 [R1+0x2278], R10 ;  /* 0x0022780a01007387 */ /* 0x0009e80000100a00 */
[----:B------:R0:W-:Y:S01]  /*18fd0*/  STL.64 [R1+0x2270], R8 ;  /* 0x0022700801007387 */ /* 0x0001e20000100a00 */
[----:B----4-:R-:W-:Y:S01]  /*18fe0*/  IMAD.MOV.U32 R10, RZ, RZ, R15 ;  /* 0x000000ffff0a7224 */ /* 0x010fe200078e000f */
[----:B---3--:R-:W-:Y:S01]  /*18ff0*/  MOV R11, R14 ;  /* 0x0000000e000b7202 */ /* 0x008fe20000000f00 */
[----:B0-----:R-:W-:Y:S01]  /*19000*/  IMAD.MOV.U32 R9, RZ, RZ, R28 ;  /* 0x000000ffff097224 */ /* 0x001fe200078e001c */
[----:B--2---:R-:W-:-:S02]  /*19010*/  MOV R8, R7 ;  /* 0x0000000700087202 */ /* 0x004fc40000000f00 */
[----:B------:R-:W2:Y:S04]  /*19020*/  LDL.LU R7, [R1+0x22f4] ;  /* 0x0022f40001077983 */ /* 0x000ea80000300800 */
[----:B------:R-:W3:Y:S04]  /*19030*/  LDL.LU R28, [R1+0x22f0] ;  /* 0x0022f000011c7983 */ /* 0x000ee80000300800 */
[----:B------:R-:W4:Y:S04]  /*19040*/  LDL.LU R15, [R1+0x22ec] ;  /* 0x0022ec00010f7983 */ /* 0x000f280000300800 */
[----:B------:R-:W3:Y:S04]  /*19050*/  LDL.LU R14, [R1+0x22e8] ;  /* 0x0022e800010e7983 */ /* 0x000ee80000300800 */
[----:B------:R-:W-:Y:S04]  /*19060*/  STL.64 [R1+0x2298], R10 ;  /* 0x0022980a01007387 */ /* 0x000fe80000100a00 */
[----:B------:R0:W-:Y:S04]  /*19070*/  STL.64 [R1+0x2290], R8 ;  /* 0x0022900801007387 */ /* 0x0001e80000100a00 */
[----:B0-----:R-:W3:Y:S04]  /*19080*/  LDL.LU R8, [R1+0x90] ;  /* 0x0000900001087983 */ /* 0x001ee80000300800 */
[----:B------:R-:W3:Y:S04]  /*19090*/  LDL.LU R9, [R1+0x94] ;  /* 0x0000940001097983 */ /* 0x000ee80000300800 */
[----:B------:R-:W3:Y:S04]  /*190a0*/  LDL.LU R10, [R1+0x98] ;  /* 0x00009800010a7983 */ /* 0x000ee80000300800 */
[----:B------:R-:W3:Y:S01]  /*190b0*/  LDL.LU R11, [R1+0x9c] ;  /* 0x00009c00010b7983 */ /* 0x000ee20000300800 */
[----:B--2---:R-:W-:Y:S03]  /*190c0*/  HMMA.16816.F32.BF16 R4, R4, R12, R16 ;  /* 0x0000000c0404723c */ /* 0x004fe60000041810 */
[----:B---3--:R4:W-:Y:S04]  /*190d0*/  STL.64 [R1+0x22b8], R10 ;  /* 0x0022b80a01007387 */ /* 0x0089e80000100a00 */
[----:B------:R0:W-:Y:S01]  /*190e0*/  STL.64 [R1+0x22b0], R8 ;  /* 0x0022b00801007387 */ /* 0x0001e20000100a00 */
[----:B----4-:R-:W-:-:S03]  /*190f0*/  IMAD.MOV.U32 R10, RZ, RZ, R15 ;  /* 0x000000ffff0a7224 */ /* 0x010fc600078e000f */
[----:B0-----:R-:W2:Y:S01]  /*19100*/  LDL.LU R8, [R1+0xa0] ;  /* 0x0000a00001087983 */ /* 0x001ea20000300800 */
[----:B------:R-:W-:-:S03]  /*19110*/  IMAD.MOV.U32 R9, RZ, RZ, R14 ;  /* 0x000000ffff097224 */ /* 0x000fc600078e000e */
[----:B------:R-:W2:Y:S04]  /*19120*/  LDL.LU R14, [R1+0x22e4] ;  /* 0x0022e400010e7983 */ /* 0x000ea80000300800 */
[----:B------:R-:W2:Y:S04]  /*19130*/  LDL.LU R15, [R1+0x22e0] ;  /* 0x0022e000010f7983 */ /* 0x000ea80000300800 */
[----:B------:R-:W3:Y:S04]  /*19140*/  LDL.LU.64 R18, [R1+0x22d8] ;  /* 0x0022d80001127983 */ /* 0x000ee80000300a00 */
[----:B------:R-:W4:Y:S04]  /*19150*/  LDL.LU.64 R16, [R1+0x22d0] ;  /* 0x0022d00001107983 */ /* 0x000f280000300a00 */
[----:B------:R-:W-:Y:S04]  /*19160*/  STL.64 [R1+0x2228], R6 ;  /* 0x0022280601007387 */ /* 0x000fe80000100a00 */
[----:B------:R-:W-:Y:S04]  /*19170*/  STL.64 [R1+0x2220], R4 ;  /* 0x0022200401007387 */ /* 0x000fe80000100a00 */
[----:B------:R-:W0:Y:S01]  /*19180*/  LDSM.16.MT88.4 R4, [R0+0x9080] ;  /* 0x009080000004783b */ /* 0x000e220000004200 */
[----:B------:R-:W-:-:S03]  /*19190*/  MOV R11, R28 ;  /* 0x0000001c000b7202 */ /* 0x000fc60000000f00 */
[----:B0-----:R-:W-:Y:S04]  /*191a0*/  STL.64 [R1+0x2248], R6 ;  /* 0x0022480601007387 */ /* 0x001fe80000100a00 */
[----:B------:R3:W-:Y:S04]  /*191b0*/  STL.64 [R1+0x2240], R4 ;  /* 0x0022400401007387 */ /* 0x0007e80000100a00 */
[----:B------:R-:W-:Y:S01]  /*191c0*/  STL [R1+0x2218], R0 ;  /* 0x0022180001007387 */ /* 0x000fe20000100800 */
[----:B---3--:R-:W-:Y:S02]  /*191d0*/  IMAD.MOV.U32 R4, RZ, RZ, R19 ;  /* 0x000000ffff047224 */ /* 0x008fe400078e0013 */
[----:B------:R-:W-:Y:S01]  /*191e0*/  IMAD.MOV.U32 R5, RZ, RZ, R18 ;  /* 0x000000ffff057224 */ /* 0x000fe200078e0012 */
[----:B----4-:R-:W-:Y:S01]  /*191f0*/  MOV R6, R17 ;  /* 0x0000001100067202 */ /* 0x010fe20000000f00 */
[----:B------:R-:W-:-:S02]  /*19200*/  IMAD.MOV.U32 R7, RZ, RZ, R16 ;  /* 0x000000ffff077224 */ /* 0x000fc400078e0010 */
[----:B------:R-:W0:Y:S01]  /*19210*/  LDSM.16.MT88.4 R16, [R3+0x9000] ;  /* 0x009000000310783b */ /* 0x000e220000004200 */
[----:B--2---:R-:W-:Y:S11]  /*19220*/  HMMA.16816.F32.BF16 R24, R24, R14, R8 ;  /* 0x0000000e1818723c */ /* 0x004ff60000041808 */
[----:B------:R-:W-:Y:S11]  /*19230*/  @!UPT UIADD3 URZ, URZ, URZ, URZ ;  /* 0x0000003f3f3ff290 */ /* 0x000ff6000fffe03f */
[----:B------:R-:W-:Y:S02]  /*19240*/  @!UPT UIADD3 URZ, URZ, URZ, URZ ;  /* 0x0000003f3f3ff290 */ /* 0x000fe4000fffe03f */
[----:B------:R-:W-:Y:S01]  /*19250*/  IMAD.MOV.U32 R28, RZ, RZ, R27 ;  /* 0x000000ffff1c7224 */ /* 0x000fe200078e001b */
[----:B0-----:R-:W-:Y:S04]  /*19260*/  STL.64 [R1], R16 ;  /* 0x0000001001007387 */ /* 0x001fe80000100a00 */
[----:B------:R0:W-:Y:S04]  /*19270*/  STL.64 [R1+0x8], R18 ;  /* 0x0000081201007387 */ /* 0x0001e80000100a00 */
[----:B0-----:R-:W2:Y:S04]  /*19280*/  LDL.LU.64 R18, [R1+0x22c8] ;  /* 0x0022c80001127983 */ /* 0x001ea80000300a00 */
[----:B------:R-:W2:Y:S04]  /*19290*/  LDL.LU.64 R16, [R1+0x22c0] ;  /* 0x0022c00001107983 */ /* 0x000ea80000300a00 */
[----:B------:R-:W-:Y:S04]  /*192a0*/  STL [R1+0x2214], R3 ;  /* 0x0022140301007387 */ /* 0x000fe80000100800 */
[----:B------:R-:W3:Y:S04]  /*192b0*/  LDL.LU.64 R10, [R1+0x22b8] ;  /* 0x0022b800010a7983 */ /* 0x000ee80000300a00 */
[----:B------:R-:W3:Y:S04]  /*192c0*/  LDL.LU.64 R8, [R1+0x22b0] ;  /* 0x0022b00001087983 */ /* 0x000ee80000300a00 */
[----:B------:R-:W-:Y:S04]  /*192d0*/  STL.64 [R1+0x70], R24 ;  /* 0x0000701801007387 */ /* 0x000fe80000100a00 */
[----:B------:R0:W-:Y:S04]  /*192e0*/  STL [R1+0x78], R26 ;  /* 0x0000781a01007387 */ /* 0x0001e80000100800 */
[----:B0-----:R-:W3:Y:S04]  /*192f0*/  LDL.LU.64 R26, [R1+0x22a8] ;  /* 0x0022a800011a7983 */ /* 0x001ee80000300a00 */
[----:B------:R-:W3:Y:S04]  /*19300*/  LDL.LU.64 R24, [R1+0x22a0] ;  /* 0x0022a00001187983 */ /* 0x000ee80000300a00 */
[----:B------:R-:W-:Y:S01]  /*19310*/  STL [R1+0x2210], R28 ;  /* 0x0022101c01007387 */ /* 0x000fe20000100800 */
[----:B--2---:R-:W-:Y:S03]  /*19320*/  HMMA.16816.F32.BF16 R16, R16, R12, R20 ;  /* 0x0000000c1010723c */ /* 0x004fe60000041814 */
[----:B------:R0:W-:Y:S05]  /*19330*/  LDSM.16.MT88.4 R20, [R3+0x9080] ;  /* 0x009080000314783b */ /* 0x0001ea0000004200 */
[----:B---3--:R-:W-:Y:S01]  /*19340*/  HMMA.16816.F32.BF16 R24, R24, R14, R8 ;  /* 0x0000000e1818723c */ /* 0x008fe20000041808 */
[----:B------:R-:W2:Y:S04]  /*19350*/  LDL.LU.64 R10, [R1+0x2298] ;  /* 0x00229800010a7983 */ /* 0x000ea80000300a00 */
[----:B------:R-:W2:Y:S11]  /*19360*/  LDL.LU.64 R8, [R1+0x2290] ;  /* 0x0022900001087983 */ /* 0x000eb60000300a00 */
[----:B------:R-:W-:Y:S07]  /*19370*/  @!UPT UIADD3 URZ, URZ, URZ, URZ ;  /* 0x0000003f3f3ff290 */ /* 0x000fee000fffe03f */
[----:B------:R-:W-:Y:S01]  /*19380*/  STL.64 [R1+0x60], R24 ;  /* 0x0000601801007387 */ /* 0x000fe20000100a00 */
[----:B0-----:R-:W-:-:S03]  /*19390*/  MOV R3, R27 ;  /* 0x0000001b00037202 */ /* 0x001fc60000000f00 */
        /* <DEDUP_REMOVED lines=8> */
[----:B------:R-:W-:Y:S04]  /*19420*/  STL.64 [R1+0xc0], R24 ;  /* 0x0000c01801007387 */ /* 0x000fe80000100a00 */
[----:B------:R0:W-:Y:S04]  /*19430*/  STL.64 [R1+0xc8], R26 ;  /* 0x0000c81a01007387 */ /* 0x0001e80000100a00 */
[----:B0-----:R-:W2:Y:S04]  /*19440*/  LDL.LU.64 R26, [R1+0x2268] ;  /* 0x00226800011a7983 */ /* 0x001ea80000300a00 */
[----:B------:R-:W2:Y:S04]  /*19450*/  LDL.LU.64 R24, [R1+0x2260] ;  /* 0x0022600001187983 */ /* 0x000ea80000300a00 */
[----:B------:R-:W0:Y:S04]  /*19460*/  S2R R0, SR_TID.X ;  /* 0x0000000000007919 */ /* 0x000e280000002100 */
[----:B------:R-:W1:Y:S01]  /*19470*/  S2R R13, SR_TID.X ;  /* 0x00000000000d7919 */ /* 0x000e620000002100 */
[----:B0-----:R-:W-:-:S02]  /*19480*/  LOP3.LUT R12, R0, 0x7, RZ, 0xc0, !PT ;  /* 0x00000007000c7812 */ /* 0x001fc400078ec0ff */
[----:B-1----:R-:W-:-:S03]  /*19490*/  LOP3.LUT R0, R13, 0xe0, RZ, 0xc0, !PT ;  /* 0x000000e00d007812 */ /* 0x002fc600078ec0ff */
[----:B------:R-:W-:Y:S02]  /*194a0*/  IMAD.SHL.U32 R28, R12, 0x10, RZ ;  /* 0x000000100c1c7824 */ /* 0x000fe400078e00ff */
[----:B------:R-:W-:-:S03]  /*194b0*/  IMAD.SHL.U32 R12, R13, 0x2, RZ ;  /* 0x000000020d0c7824 */ /* 0x000fc600078e00ff */
[----:B------:R-:W-:Y:S01]  /*194c0*/  LEA R0, R0, R28, 0x8 ;  /* 0x0000001c00007211 */ /* 0x000fe200078e40ff */
[----:B--2---:R-:W-:Y:S01]  /*194d0*/  HMMA.16816.F32.BF16 R24, R8, R14, R24 ;  /* 0x0000000e0818723c */ /* 0x004fe20000041818 */
[----:B------:R-:W2:Y:S04]  /*194e0*/  LDL.LU.64 R10, [R1+0x2258] ;  /* 0x00225800010a7983 */ /* 0x000ea80000300a00 */
[----:B------:R-:W2:Y:S11]  /*194f0*/  LDL.LU.64 R8, [R1+0x2250] ;  /* 0x0022500001087983 */ /* 0x000eb60000300a00 */
[----:B------:R-:W-:Y:S07]  /*19500*/  @!UPT UIADD3 URZ, URZ, URZ, URZ ;  /* 0x0000003f3f3ff290 */ /* 0x000fee000fffe03f */
[----:B------:R-:W-:Y:S04]  /*19510*/  STL.64 [R1+0xb0], R24 ;  /* 0x0000b01801007387 */ /* 0x000fe80000100a00 */
[----:B------:R-:W-:Y:S04]  /*19520*/  STL.64 [R1+0xb8], R26 ;  /* 0x0000b81a01007387 */ /* 0x000fe80000100a00 */
[----:B------:R-:W0:Y:S01]  /*19530*/  LDSM.16.MT88.4 R24, [R2+0xa000] ;  /* 0x00a000000218783b */ /* 0x000e220000004200 */
[----:B------:R-:W-:Y:S02]  /*19540*/  LOP3.LUT R13, R13, 0x7, RZ, 0xc0, !PT ;  /* 0x000000070d0d7812 */ /* 0x000fe400078ec0ff */
[----:B------:R-:W-:-:S05]  /*19550*/  LOP3.LUT R0, R0, 0x30, R12, 0x78, !PT ;  /* 0x0000003000007812 */ /* 0x000fca00078e780c */
[----:B------:R-:W-:-:S05]  /*19560*/  IMAD R0, R13, 0x400, R0 ;  /* 0x000004000d007824 */ /* 0x000fca00078e0200 */
[----:B------:R-:W-:Y:S01]  /*19570*/  LOP3.LUT R0, R0, 0x40, RZ, 0x3c, !PT ;  /* 0x0000004000007812 */ /* 0x000fe200078e3cff */
[----:B0-----:R-:W-:Y:S01]  /*19580*/  IMAD.MOV.U32 R28, RZ, RZ, R25 ;  /* 0x000000ffff1c7224 */ /* 0x001fe200078e0019 */
[----:B------:R-:W-:Y:S01]  /*19590*/  MOV R13, R26 ;  /* 0x0000001a000d7202 */ /* 0x000fe20000000f00 */
[----:B------:R-:W-:Y:S01]  /*195a0*/  STL [R1+0x50], R24 ;  /* 0x0000501801007387 */ /* 0x000fe20000100800 */
[----:B------:R-:W-:-:S03]  /*195b0*/  IMAD.MOV.U32 R12, RZ, RZ, R27 ;  /* 0x000000ffff0c7224 */ /* 0x000fc600078e001b */
[----:B------:R-:W0:Y:S04]  /*195c0*/  LDSM.16.M88.4 R24, [R0+0x20100] ;  /* 0x020100000018783b */ /* 0x000e280000000200 */
[----:B0-----:R-:W-:Y:S04]  /*195d0*/  STL [R1+0x2170], R26 ;  /* 0x0021701a01007387 */ /* 0x001fe80000100800 */
        /* <DEDUP_REMOVED lines=14> */
[-C--:B--2---:R-:W-:Y:S02]  /*196c0*/  HMMA.16816.F32.BF16 R8, R4, R14.reuse, R8 ;  /* 0x0000000e0408723c */ /* 0x084fe40000041808 */
[----:B------:R-:W2:Y:S04]  /*196d0*/  LDL.LU.64 R6, [R1+0x2228] ;  /* 0x0022280001067983 */ /* 0x000ea80000300a00 */
[----:B------:R-:W2:Y:S11]  /*196e0*/  LDL.LU.64 R4, [R1+0x2220] ;  /* 0x0022200001047983 */ /* 0x000eb60000300a00 */
[----:B------:R-:W-:Y:S06]  /*196f0*/  @!UPT UIADD3 URZ, URZ, URZ, URZ ;  /* 0x0000003f3f3ff290 */ /* 0x000fec000fffe03f */
[----:B------:R0:W-:Y:S04]  /*19700*/  STL.64 [R1+0x90], R8 ;  /* 0x0000900801007387 */ /* 0x0001e80000100a00 */
[----:B------:R1:W-:Y:S04]  /*19710*/  STL.64 [R1+0x98], R10 ;  /* 0x0000980a01007387 */ /* 0x0003e80000100a00 */
[----:B0-----:R-:W2:Y:S04]  /*19720*/  LDL.LU R8, [R1] ;  /* 0x0000000001087983 */ /* 0x001ea80000300800 */
[----:B------:R-:W2:Y:S04]  /*19730*/  LDL.LU R9, [R1+0x4] ;  /* 0x0000040001097983 */ /* 0x000ea80000300800 */
[----:B-1----:R-:W2:Y:S04]  /*19740*/  LDL.LU R10, [R1+0x8] ;  /* 0x00000800010a7983 */ /* 0x002ea80000300800 */
[----:B------:R-:W2:Y:S01]  /*19750*/  LDL.LU R11, [R1+0xc] ;  /* 0x00000c00010b7983 */ /* 0x000ea20000300800 */
[-C--:B------:R-:W-:Y:S07]  /*19760*/  HMMA.16816.F32.BF16 R16, R20, R14.reuse, R16 ;  /* 0x0000000e1410723c */ /* 0x080fee0000041810 */
[----:B------:R-:W-:Y:S01]  /*19770*/  MOV R20, R3 ;  /* 0x0000000300147202 */ /* 0x000fe20000000f00 */
[----:B--2---:R-:W-:Y:S01]  /*19780*/  HMMA.16816.F32.BF16 R8, R8, R14, R4 ;  /* 0x0000000e0808723c */ /* 0x004fe20000041804 */
[----:B------:R-:W0:Y:S11]  /*19790*/  LDSM.16.MT88.4 R4, [R29+0xa000] ;  /* 0x00a000001d04783b */ /* 0x000e360000004200 */
[----:B------:R-:W-:Y:S11]  /*197a0*/  @!UPT UIADD3 URZ, URZ, URZ, URZ ;  /* 0x0000003f3f3ff290 */ /* 0x000ff6000fffe03f */
[----:B------:R-:W-:Y:S04]  /*197b0*/  STL.64 [R1+0x80], R8 ;  /* 0x0000800801007387 */ /* 0x000fe80000100a00 */
[----:B------:R-:W-:Y:S04]  /*197c0*/  STL.64 [R1+0x88], R10 ;  /* 0x0000880a01007387 */ /* 0x000fe80000100a00 */
[----:B0-----:R-:W-:Y:S04]  /*197d0*/  STL.64 [R1+0x20], R4 ;  /* 0x0000200401007387 */ /* 0x001fe80000100a00 */
[----:B------:R-:W-:Y:S04]  /*197e0*/  STL.64 [R1+0x28], R6 ;  /* 0x0000280601007387 */ /* 0x000fe80000100a00 */
[----:B------:R-:W2:Y:S01]  /*197f0*/  LDL.LU R3, [R1+0x221c] ;  /* 0x00221c0001037983 */ /* 0x000ea20000300800 */
[----:B------:R-:W-:-:S03]  /*19800*/  IMAD.MOV.U32 R21, RZ, RZ, R0 ;  /* 0x000000ffff157224 */ /* 0x000fc600078e0000 */
[----:B------:R-:W3:Y:S04]  /*19810*/  LDL.LU R0, [R1+0x2218] ;  /* 0x0022180001007983 */ /* 0x000ee80000300800 */
[----:B------:R-:W-:Y:S04]  /*19820*/  STL.64 [R1+0x2188], R18 ;  /* 0x0021881201007387 */ /* 0x000fe80000100a00 */
[----:B------:R0:W-:Y:S04]  /*19830*/  STL.64 [R1+0x2180], R16 ;  /* 0x0021801001007387 */ /* 0x0001e80000100a00 */
[----:B------:R-:W1:Y:S04]  /*19840*/  LDSM.16.MT88.4 R4, [R29+0xa080] ;  /* 0x00a080001d04783b */ /* 0x000e680000004200 */
[----:B0-----:R-:W4:Y:S04]  /*19850*/  LDL.LU R16, [R1+0x60] ;  /* 0x0000600001107983 */ /* 0x001f280000300800 */
[----:B------:R-:W4:Y:S04]  /*19860*/  LDL.LU R17, [R1+0x64] ;  /* 0x0000640001117983 */ /* 0x000f280000300800 */
[----:B------:R-:W4:Y:S01]  /*19870*/  LDL.LU R18, [R1+0x68] ;  /* 0x0000680001127983 */ /* 0x000f220000300800 */
[----:B--2---:R-:W-:-:S03]  /*19880*/  IMAD.MOV.U32 R19, RZ, RZ, R3 ;  /* 0x000000ffff137224 */ /* 0x004fc600078e0003 */
[----:B------:R-:W2:Y:S04]  /*19890*/  LDL.LU R3, [R1+0x2214] ;  /* 0x0022140001037983 */ /* 0x000ea80000300800 */
[----:B-1----:R-:W-:Y:S04]  /*198a0*/  STL.64 [R1+0x21f0], R6 ;  /* 0x0021f00601007387 */ /* 0x002fe80000100a00 */
[----:B------:R-:W-:Y:S04]  /*198b0*/  STL.64 [R1+0x21e8], R4 ;  /* 0x0021e80401007387 */ /* 0x000fe80000100a00 */
[----:B---3--:R-:W0:Y:S04]  /*198c0*/  LDSM.16.MT88.4 R4, [R0+0xa000] ;  /* 0x00a000000004783b */ /* 0x008e280000004200 */
[----:B------:R-:W1:Y:S04]  /*198d0*/  LDSM.16.MT88.4 R8, [R0+0xa080] ;  /* 0x00a080000008783b */ /* 0x000e680000004200 */
[----:B0-----:R1:W-:Y:S04]  /*198e0*/  STL.64 [R1+0x10], R4 ;  /* 0x0000100401007387 */ /* 0x0013e80000100a00 */
[----:B------:R0:W-:Y:S01]  /*198f0*/  STL.64 [R1+0x18], R6 ;  /* 0x0000180601007387 */ /* 0x0001e20000100a00 */
[----:B-1----:R-:W-:-:S02]  /*19900*/  IMAD.MOV.U32 R5, RZ, RZ, R10 ;  /* 0x000000ffff057224 */ /* 0x002fc400078e000a */
[----:B------:R-:W-:Y:S02]  /*19910*/  IMAD.MOV.U32 R4, RZ, RZ, R11 ;  /* 0x000000ffff047224 */ /* 0x000fe400078e000b */
[----:B0-----:R-:W-:Y:S01]  /*19920*/  IMAD.MOV.U32 R7, RZ, RZ, R8 ;  /* 0x000000ffff077224 */ /* 0x001fe200078e0008 */
[----:B------:R-:W-:Y:S01]  /*19930*/  MOV R6, R9 ;  /* 0x0000000900067202 */ /* 0x000fe20000000f00 */
[----:B------:R-:W-:Y:S04]  /*19940*/  STL [R1+0x2174], R0 ;  /* 0x0021740001007387 */ /* 0x000fe80000100800 */
[----:B--2---:R-:W0:Y:S04]  /*19950*/  LDSM.16.MT88.4 R8, [R3+0xa000] ;  /* 0x00a000000308783b */ /* 0x004e280000004200 */
[----:B0-----:R0:W-:Y:S02]  /*19960*/  STL.64 [R1+0x2198], R10 ;  /* 0x0021980a01007387 */ /* 0x0011e40000100a00 */
[----:B0-----:R-:W-:-:S02]  /*19970*/  IMAD.MOV.U32 R10, RZ, RZ, R13 ;  /* 0x000000ffff0a7224 */ /* 0x001fc400078e000d */
[----:B------:R-:W-:Y:S02]  /*19980*/  IMAD.MOV.U32 R11, RZ, RZ, R12 ;  /* 0x000000ffff0b7224 */ /* 0x000fe400078e000c */
[----:B------:R-:W0:Y:S04]  /*19990*/  LDSM.16.MT88.4 R12, [R3+0xa080] ;  /* 0x00a08000030c783b */ /* 0x000e280000004200 */
[----:B------:R1:W-:Y:S04]  /*199a0*/  STL.64 [R1+0x2190], R8 ;  /* 0x0021900801007387 */ /* 0x0003e80000100a00 */
[----:B-1----:R-:W2:Y:S01]  /*199b0*/  LDL.LU R8, [R1+0x50] ;  /* 0x0000500001087983 */ /* 0x002ea20000300800 */
[----:B------:R-:W-:-:S03]  /*199c0*/  MOV R9, R28 ;  /* 0x0000001c00097202 */ /* 0x000fc60000000f00 */
[----:B------:R-:W3:Y:S04]  /*199d0*/  LDL.LU R28, [R1+0x2210] ;  /* 0x00221000011c7983 */ /* 0x000ee80000300800 */
[----:B0-----:R-:W-:Y:S04]  /*199e0*/  STL.64 [R1+0x21a8], R14 ;  /* 0x0021a80e01007387 */ /* 0x001fe80000100a00 */
[----:B------:R0:W-:Y:S04]  /*199f0*/  STL.64 [R1+0x21a0], R12 ;  /* 0x0021a00c01007387 */ /* 0x0001e80000100a00 */
[----:B0-----:R-:W2:Y:S04]  /*19a00*/  LDL.LU R12, [R1+0x70] ;  /* 0x00007000010c7983 */ /* 0x001ea80000300800 */
[----:B------:R-:W2:Y:S04]  /*19a10*/  LDL.LU R13, [R1+0x74] ;  /* 0x00007400010d7983 */ /* 0x000ea80000300800 */
[----:B------:R-:W2:Y:S01]  /*19a20*/  LDL.LU R14, [R1+0x78] ;  /* 0x00007800010e7983 */ /* 0x000ea20000300800 */
[----:B------:R-:W-:Y:S01]  /*19a30*/  IMAD.MOV.U32 R22, RZ, RZ, R27 ;  /* 0x000000ffff167224 */ /* 0x000fe200078e001b */
[----:B------:R-:W-:-:S02]  /*19a40*/  MOV R23, R26 ;  /* 0x0000001a00177202 */ /* 0x000fc40000000f00 */
[----:B------:R-:W-:Y:S05]  /*19a50*/  STL [R1+0x2168], R3 ;  /* 0x0021680301007387 */ /* 0x000fea0000100800 */
[----:B----4-:R-:W-:Y:S01]  /*19a60*/  HMMA.16816.F32.BF16 R20, R20, R24, R16 ;  /* 0x000000181414723c */ /* 0x010fe20000041810 */
[----:B---3--:R-:W-:-:S07]  /*19a70*/  MOV R15, R28 ;  /* 0x0000001c000f7202 */ /* 0x008fce0000000f00 */
[----:B--2---:R-:W-:Y:S11]  /*19a80*/  HMMA.16816.F32.BF16 R8, R8, R24, R12 ;  /* 0x000000180808723c */ /* 0x004ff6000004180c */
[----:B------:R-:W-:Y:S11]  /*19a90*/  @!UPT UIADD3 URZ, URZ, URZ, URZ ;  /* 0x0000003f3f3ff290 */ /* 0x000ff6000fffe03f */
[----:B------:R-:W-:Y:S02]  /*19aa0*/  @!UPT UIADD3 URZ, URZ, URZ, URZ ;  /* 0x0000003f3f3ff290 */ /* 0x000fe4000fffe03f */
[----:B------:R-:W-:Y:S01]  /*19ab0*/  IMAD.MOV.U32 R28, RZ, RZ, R11 ;  /* 0x000000ffff1c7224 */ /* 0x000fe200078e000b */
[----:B------:R-:W-:Y:S04]  /*19ac0*/  STL.64 [R1+0x30], R8 ;  /* 0x0000300801007387 */ /* 0x000fe80000100a00 */
[----:B------:R-:W-:Y:S04]  /*19ad0*/  STL [R1+0x38], R10 ;  /* 0x0000380a01007387 */ /* 0x000fe80000100800 */
[----:B------:R-:W-:Y:S04]  /*19ae0*/  STL [R1+0x21d0], R28 ;  /* 0x0021d01c01007387 */ /* 0x000fe80000100800 */
[----:B------:R-:W-:Y:S04]  /*19af0*/  STL.64 [R1+0x2208], R24 ;  /* 0x0022081801007387 */ /* 0x000fe80000100a00 */
[----:B------:R-:W2:Y:S04]  /*19b00*/  LDL.LU R16, [R1+0x80] ;  /* 0x0000800001107983 */ /* 0x000ea80000300800 */
[----:B------:R-:W2:Y:S04]  /*19b10*/  LDL.LU R17, [R1+0x84] ;  /* 0x0000840001117983 */ /* 0x000ea80000300800 */
[----:B------:R-:W3:Y:S04]  /*19b20*/  LDL.LU R18, [R1+0x88] ;  /* 0x0000880001127983 */ /* 0x000ee80000300800 */
[----:B------:R-:W3:Y:S04]  /*19b30*/  LDL.LU R19, [R1+0x8c] ;  /* 0x00008c0001137983 */ /* 0x000ee80000300800 */
[----:B------:R-:W0:Y:S02]  /*19b40*/  LDSM.16.MT88.4 R8, [R2+0xb000] ;  /* 0x00b000000208783b */ /* 0x000e240000004200 */
[----:B0-----:R-:W-:Y:S01]  /*19b50*/  IMAD.MOV.U32 R3, RZ, RZ, R10 ;  /* 0x000000ffff037224 */ /* 0x001fe200078e000a */
[----:B------:R-:W-:Y:S01]  /*19b60*/  MOV R26, R9 ;  /* 0x00000009001a7202 */ /* 0x000fe20000000f00 */
[----:B------:R-:W-:Y:S01]  /*19b70*/  IMAD.MOV.U32 R0, RZ, RZ, R11 ;  /* 0x000000ffff007224 */ /* 0x000fe200078e000b */
[----:B------:R-:W-:Y:S01]  /*19b80*/  MOV R11, R4 ;  /* 0x00000004000b7202 */ /* 0x000fe20000000f00 */
[----:B------:R-:W-:Y:S01]  /*19b90*/  IMAD.MOV.U32 R27, RZ, RZ, R8 ;  /* 0x000000ffff1b7224 */ /* 0x000fe200078e0008 */
[----:B------:R-:W-:Y:S01]  /*19ba0*/  MOV R8, R7 ;  /* 0x0000000700087202 */ /* 0x000fe20000000f00 */
[----:B------:R-:W-:-:S02]  /*19bb0*/  IMAD.MOV.U32 R10, RZ, RZ, R5 ;  /* 0x000000ffff0a7224 */ /* 0x000fc400078e0005 */
[----:B------:R-:W-:Y:S01]  /*19bc0*/  IMAD.MOV.U32 R9, RZ, RZ, R6 ;  /* 0x000000ffff097224 */ /* 0x000fe200078e0006 */
[----:B---3--:R-:W-:Y:S04]  /*19bd0*/  STL.64 [R1+0x21b8], R18 ;  /* 0x0021b81201007387 */ /* 0x008fe80000100a00 */
[----:B--2---:R-:W-:Y:S04]  /*19be0*/  STL.64 [R1+0x21b0], R16 ;  /* 0x0021b01001007387 */ /* 0x004fe80000100a00 */
[----:B------:R-:W2:Y:S04]  /*19bf0*/  LDL.LU R4, [R1+0x20] ;  /* 0x0000200001047983 */ /* 0x000ea80000300800 */
[----:B------:R-:W2:Y:S04]  /*19c00*/  LDL.LU R5, [R1+0x24] ;  /* 0x0000240001057983 */ /* 0x000ea80000300800 */
[----:B------:R-:W2:Y:S04]  /*19c10*/  LDL.LU R6, [R1+0x28] ;  /* 0x0000280001067983 */ /* 0x000ea80000300800 */
[----:B------:R-:W2:Y:S04]  /*19c20*/  LDL.LU R7, [R1+0x2c] ;  /* 0x00002c0001077983 */ /* 0x000ea80000300800 */
[----:B------:R-:W-:Y:S04]  /*19c30*/  STL.64 [R1+0x21c8], R10 ;  /* 0x0021c80a01007387 */ /* 0x000fe80000100a00 */
[----:B------:R-:W-:Y:S04]  /*19c40*/  STL.64 [R1+0x21c0], R8 ;  /* 0x0021c00801007387 */ /* 0x000fe80000100a00 */
[----:B------:R-:W3:Y:S04]  /*19c50*/  LDL.LU R12, [R1+0x90] ;  /* 0x00009000010c7983 */ /* 0x000ee80000300800 */
[----:B------:R-:W3:Y:S04]  /*19c60*/  LDL.LU R13, [R1+0x94] ;  /* 0x00009400010d7983 */ /* 0x000ee80000300800 */
[----:B------:R-:W4:Y:S04]  /*19c70*/  LDL.LU R14, [R1+0x98] ;  /* 0x00009800010e7983 */ /* 0x000f280000300800 */
[----:B------:R-:W4:Y:S04]  /*19c80*/  LDL.LU R15, [R1+0x9c] ;  /* 0x00009c00010f7983 */ /* 0x000f280000300800 */
[----:B----4-:R-:W-:Y:S04]  /*19c90*/  STL.64 [R1+0x21e0], R14 ;  /* 0x0021e00e01007387 */ /* 0x010fe80000100a00 */
[----:B---3--:R0:W-:Y:S04]  /*19ca0*/  STL.64 [R1+0x21d8], R12 ;  /* 0x0021d80c01007387 */ /* 0x0081e80000100a00 */
[----:B0-----:R-:W3:Y:S04]  /*19cb0*/  LDL.LU R12, [R1+0xb0] ;  /* 0x0000b000010c7983 */ /* 0x001ee80000300800 */
[----:B------:R-:W3:Y:S04]  /*19cc0*/  LDL.LU R13, [R1+0xb4] ;  /* 0x0000b400010d7983 */ /* 0x000ee80000300800 */
[----:B------:R-:W4:Y:S04]  /*19cd0*/  LDL.LU R14, [R1+0xb8] ;  /* 0x0000b800010e7983 */ /* 0x000f280000300800 */
[----:B------:R-:W4:Y:S04]  /*19ce0*/  LDL.LU R15, [R1+0xbc] ;  /* 0x0000bc00010f7983 */ /* 0x000f280000300800 */
[----:B----4-:R-:W-:Y:S04]  /*19cf0*/  STL.64 [R1+0x2200], R14 ;  /* 0x0022000e01007387 */ /* 0x010fe80000100a00 */
[----:B---3--:R0:W-:Y:S04]  /*19d00*/  STL.64 [R1+0x21f8], R12 ;  /* 0x0021f80c01007387 */ /* 0x0081e80000100a00 */
[----:B0-----:R-:W2:Y:S04]  /*19d10*/  LDL.LU R12, [R1+0xc0] ;  /* 0x0000c000010c7983 */ /* 0x001ea80000300800 */
[----:B------:R-:W2:Y:S04]  /*19d20*/  LDL.LU R13, [R1+0xc4] ;  /* 0x0000c400010d7983 */ /* 0x000ea80000300800 */
[----:B------:R-:W2:Y:S04]  /*19d30*/  LDL.LU R14, [R1+0xc8] ;  /* 0x0000c800010e7983 */ /* 0x000ea80000300800 */
[----:B------:R-:W2:Y:S04]  /*19d40*/  LDL.LU R15, [R1+0xcc] ;  /* 0x0000cc00010f7983 */ /* 0x000ea80000300800 */
        /* <DEDUP_REMOVED lines=8> */
[----:B------:R-:W-:Y:S04]  /*19dd0*/  STL.64 [R1+0x2150], R22 ;  /* 0x0021501601007387 */ /* 0x000fe80000100a00 */
[----:B------:R0:W-:Y:S02]  /*19de0*/  STL.64 [R1+0x2148], R20 ;  /* 0x0021481401007387 */ /* 0x0001e40000100a00 */
[----:B0-----:R-:W-:-:S02]  /*19df0*/  IMAD.MOV.U32 R20, RZ, RZ, R27 ;  /* 0x000000ffff147224 */ /* 0x001fc400078e001b */
[----:B------:R-:W-:Y:S02]  /*19e00*/  IMAD.MOV.U32 R21, RZ, RZ, R26 ;  /* 0x000000ffff157224 */ /* 0x000fe400078e001a */
[----:B------:R-:W0:Y:S04]  /*19e10*/  LDSM.16.MT88.4 R24, [R2+0xb080] ;  /* 0x00b080000218783b */ /* 0x000e280000004200 */
[----:B------:R-:W-:Y:S04]  /*19e20*/  STL [R1+0x2178], R20 ;  /* 0x0021781401007387 */ /* 0x000fe80000100800 */
[----:B0-----:R-:W-:Y:S01]  /*19e30*/  STL.64 [R1+0x60], R24 ;  /* 0x0000601801007387 */ /* 0x001fe20000100a00 */
[----:B------:R-:W-:-:S03]  /*19e40*/  IMAD.MOV.U32 R28, RZ, RZ, R26 ;  /* 0x000000ffff1c7224 */ /* 0x000fc600078e001a */
[----:B------:R-:W-:Y:S04]  /*19e50*/  STL [R1+0x6c], R27 ;  /* 0x00006c1b01007387 */ /* 0x000fe80000100800 */
[----:B------:R-:W0:Y:S04]  /*19e60*/  LDSM.16.MT88.4 R24, [R29+0xb000] ;  /* 0x00b000001d18783b */ /* 0x000e280000004200 */
[----:B------:R-:W-:Y:S04]  /*19e70*/  STL [R1+0x2130], R2 ;  /* 0x0021300201007387 */ /* 0x000fe80000100800 */
[----:B0-----:R0:W-:Y:S04]  /*19e80*/  STL.64 [R1+0x50], R24 ;  /* 0x0000501801007387 */ /* 0x0011e80000100a00 */
[----:B------:R-:W-:Y:S04]  /*19e90*/  STL [R1+0x58], R26 ;  /* 0x0000581a01007387 */ /* 0x000fe80000100800 */
[----:B0-----:R-:W2:Y:S01]  /*19ea0*/  LDL.LU.64 R24, [R1+0x2208] ;  /* 0x0022080001187983 */ /* 0x001ea20000300a00 */
[----:B------:R-:W-:Y:S01]  /*19eb0*/  MOV R22, R3 ;  /* 0x0000000300167202 */ /* 0x000fe20000000f00 */
[----:B------:R-:W-:Y:S01]  /*19ec0*/  IMAD.MOV.U32 R23, RZ, RZ, R0 ;  /* 0x000000ffff177224 */ /* 0x000fe200078e0000 */
[----:B------:R-:W-:Y:S01]  /*19ed0*/  MOV R3, R27 ;  /* 0x0000001b00037202 */ /* 0x000fe20000000f00 */
[----:B--2---:R-:W-:Y:S01]  /*19ee0*/  HMMA.16816.F32.BF16 R4, R4, R24, R12 ;  /* 0x000000180404723c */ /* 0x004fe2000004180c */
[----:B------:R-:W2:Y:S04]  /*19ef0*/  LDL.LU.64 R14, [R1+0x2200] ;  /* 0x00220000010e7983 */ /* 0x000ea80000300a00 */
[----:B------:R-:W2:Y:S11]  /*19f00*/  LDL.LU.64 R12, [R1+0x21f8] ;  /* 0x0021f800010c7983 */ /* 0x000eb60000300a00 */
[----:B------:R-:W-:Y:S07]  /*19f10*/  @!UPT UIADD3 URZ, URZ, URZ, URZ ;  /* 0x0000003f3f3ff290 */ /* 0x000fee000fffe03f */
[----:B------:R-:W-:Y:S04]  /*19f20*/  STL.64 [R1+0x20], R4 ;  /* 0x0000200401007387 */ /* 0x000fe80000100a00 */
[----:B------:R-:W-:Y:S04]  /*19f30*/  STL.64 [R1+0x28], R6 ;  /* 0x0000280601007387 */ /* 0x000fe80000100a00 */
[----:B------:R-:W0:Y:S02]  /*19f40*/  LDSM.16.MT88.4 R4, [R29+0xb080] ;  /* 0x00b080001d04783b */ /* 0x000e240000004200 */
[----:B0-----:R-:W-:Y:S01]  /*19f50*/  MOV R26, R6 ;  /* 0x00000006001a7202 */ /* 0x001fe20000000f00 */
[----:B------:R-:W-:-:S02]  /*19f60*/  IMAD.MOV.U32 R27, RZ, RZ, R7 ;  /* 0x000000ffff1b7224 */ /* 0x000fc400078e0007 */
[----:B------:R-:W-:Y:S01]  /*19f70*/  IMAD.MOV.U32 R20, RZ, RZ, R4 ;  /* 0x000000ffff147224 */ /* 0x000fe200078e0004 */
[----:B------:R-:W2:Y:S01]  /*19f80*/  LDL.LU.64 R6, [R1+0x21f0] ;  /* 0x0021f00001067983 */ /* 0x000ea20000300a00 */
[----:B------:R-:W-:-:S03]  /*19f90*/  IMAD.MOV.U32 R0, RZ, RZ, R5 ;  /* 0x000000ffff007224 */ /* 0x000fc600078e0005 */
[----:B------:R-:W2:Y:S02]  /*19fa0*/  LDL.LU.64 R4, [R1+0x21e8] ;  /* 0x0021e80001047983 */ /* 0x000ea40000300a00 */
[----:B--2---:R-:W-:Y:S02]  /*19fb0*/  HMMA.16816.F32.BF16 R4, R4, R24, R12 ;  /* 0x000000180404723c */ /* 0x004fe4000004180c */
[----:B------:R-:W2:Y:S04]  /*19fc0*/  LDL.LU.64 R14, [R1+0x21e0] ;  /* 0x0021e000010e7983 */ /* 0x000ea80000300a00 */
[----:B------:R-:W2:Y:S11]  /*19fd0*/  LDL.LU.64 R12, [R1+0x21d8] ;  /* 0x0021d800010c7983 */ /* 0x000eb60000300a00 */
[----:B------:R-:W-:Y:S06]  /*19fe0*/  @!UPT UIADD3 URZ, URZ, URZ, URZ ;  /* 0x0000003f3f3ff290 */ /* 0x000fec000fffe03f */
[----:B------:R0:W-:Y:S04]  /*19ff0*/  STL.64 [R1+0x2140], R6 ;  /* 0x0021400601007387 */ /* 0x0001e80000100a00 */
[----:B------:R1:W-:Y:S01]  /*1a000*/  STL.64 [R1+0x2138], R4 ;  /* 0x0021380401007387 */ /* 0x0003e20000100a00 */
[----:B0-----:R-:W-:-:S03]  /*1a010*/  IMAD.MOV.U32 R6, RZ, RZ, R28 ;  /* 0x000000ffff067224 */ /* 0x001fc600078e001c */
[----:B-1----:R-:W4:Y:S04]  /*1a020*/  LDL.LU R4, [R1+0x60] ;  /* 0x0000600001047983 */ /* 0x002f280000300800 */
[----:B------:R-:W4:Y:S04]  /*1a030*/  LDL.LU R5, [R1+0x64] ;  /* 0x0000640001057983 */ /* 0x000f280000300800 */
[----:B------:R-:W2:Y:S04]  /*1a040*/  LDL.LU R28, [R1+0x21d0] ;  /* 0x0021d000011c7983 */ /* 0x000ea80000300800 */
[----:B------:R-:W2:Y:S01]  /*1a050*/  LDL.LU R7, [R1+0x6c] ;  /* 0x00006c0001077983 */ /* 0x000ea20000300800 */
[----:B---3--:R-:W-:Y:S03]  /*1a060*/  HMMA.16816.F32.BF16 R16, R16, R24, R8 ;  /* 0x000000181010723c */ /* 0x008fe60000041808 */
[----:B--2---:R-:W-:Y:S04]  /*1a070*/  STL.64 [R1+0x2160], R6 ;  /* 0x0021600601007387 */ /* 0x004fe80000100a00 */
[----:B----4-:R0:W-:Y:S04]  /*1a080*/  STL.64 [R1+0x2158], R4 ;  /* 0x0021580401007387 */ /* 0x0101e80000100a00 */
[----:B0-----:R-:W2:Y:S04]  /*1a090*/  LDL.LU R4, [R1+0x30] ;  /* 0x0000300001047983 */ /* 0x001ea80000300800 */
[----:B------:R-:W2:Y:S04]  /*1a0a0*/  LDL.LU R5, [R1+0x34] ;  /* 0x0000340001057983 */ /* 0x000ea80000300800 */
[----:B------:R-:W2:Y:S04]  /*1a0b0*/  LDL.LU R6, [R1+0x38] ;  /* 0x0000380001067983 */ /* 0x000ea80000300800 */
[----:B------:R-:W3:Y:S04]  /*1a0c0*/  LDL.LU.64 R10, [R1+0x21c8] ;  /* 0x0021c800010a7983 */ /* 0x000ee80000300a00 */
[----:B------:R-:W3:Y:S01]  /*1a0d0*/  LDL.LU.64 R8, [R1+0x21c0] ;  /* 0x0021c00001087983 */ /* 0x000ee20000300a00 */
[----:B------:R-:W-:Y:S01]  /*1a0e0*/  MOV R7, R28 ;  /* 0x0000001c00077202 */ /* 0x000fe20000000f00 */
[----:B------:R-:W-:-:S02]  /*1a0f0*/  IMAD.MOV.U32 R2, RZ, RZ, R18 ;  /* 0x000000ffff027224 */ /* 0x000fc400078e0012 */
[----:B------:R0:W-:Y:S01]  /*1a100*/  STL.64 [R1+0xb0], R16 ;  /* 0x0000b01001007387 */ /* 0x0001e20000100a00 */
[----:B------:R-:W-:-:S03]  /*1a110*/  IMAD.MOV.U32 R28, RZ, RZ, R19 ;  /* 0x000000ffff1c7224 */ /* 0x000fc600078e0013 */
[----:B------:R-:W4:Y:S04]  /*1a120*/  LDL.LU.64 R18, [R1+0x21b8] ;  /* 0x0021b80001127983 */ /* 0x000f280000300a00 */
[----:B0-----:R-:W4:Y:S01]  /*1a130*/  LDL.LU.64 R16, [R1+0x21b0] ;  /* 0x0021b00001107983 */ /* 0x001f220000300a00 */
[-C--:B---3--:R-:W-:Y:S03]  /*1a140*/  HMMA.16816.F32.BF16 R8, R8, R24.reuse, R12 ;  /* 0x000000180808723c */ /* 0x088fe6000004180c */
[----:B------:R-:W3:Y:S04]  /*1a150*/  LDL.LU.64 R14, [R1+0x21a8] ;  /* 0x0021a800010e7983 */ /* 0x000ee80000300a00 */
[----:B------:R-:W3:Y:S11]  /*1a160*/  LDL.LU.64 R12, [R1+0x21a0] ;  /* 0x0021a000010c7983 */ /* 0x000ef60000300a00 */
[----:B------:R-:W-:Y:S05]  /*1a170*/  @!UPT UIADD3 URZ, URZ, URZ, URZ ;  /* 0x0000003f3f3ff290 */ /* 0x000fea000fffe03f */
[----:B------:R-:W-:Y:S04]  /*1a180*/  STL.64 [R1+0x10], R8 ;  /* 0x0000100801007387 */ /* 0x000fe80000100a00 */
[----:B------:R0:W-:Y:S04]  /*1a190*/  STL.64 [R1+0x18], R10 ;  /* 0x0000180a01007387 */ /* 0x0001e80000100a00 */
[----:B0-----:R-:W4:Y:S04]  /*1a1a0*/  LDL.LU.64 R10, [R1+0x2198] ;  /* 0x00219800010a7983 */ /* 0x001f280000300a00 */
[----:B------:R-:W4:Y:S02]  /*1a1b0*/  LDL.LU.64 R8, [R1+0x2190] ;  /* 0x0021900001087983 */ /* 0x000f240000300a00 */
[----:B----4-:R-:W-:Y:S02]  /*1a1c0*/  HMMA.16816.F32.BF16 R8, R8, R24, R16 ;  /* 0x000000180808723c */ /* 0x010fe40000041810 */
[----:B------:R-:W3:Y:S04]  /*1a1d0*/  LDL.LU.64 R18, [R1+0x2188] ;  /* 0x0021880001127983 */ /* 0x000ee80000300a00 */
[----:B------:R-:W3:Y:S11]  /*1a1e0*/  LDL.LU.64 R16, [R1+0x2180] ;  /* 0x0021800001107983 */ /* 0x000ef60000300a00 */
[----:B------:R-:W-:Y:S06]  /*1a1f0*/  @!UPT UIADD3 URZ, URZ, URZ, URZ ;  /* 0x0000003f3f3ff290 */ /* 0x000fec000fffe03f */
[----:B------:R0:W-:Y:S04]  /*1a200*/  STL.64 [R1+0xd0], R8 ;  /* 0x0000d00801007387 */ /* 0x0001e80000100a00 */
[----:B------:R1:W-:Y:S01]  /*1a210*/  STL.64 [R1+0xd8], R10 ;  /* 0x0000d80a01007387 */ /* 0x0003e20000100a00 */
[----:B0-----:R-:W-:Y:S01]  /*1a220*/  MOV R8, R20 ;  /* 0x0000001400087202 */ /* 0x001fe20000000f00 */
[----:B------:R-:W-:Y:S02]  /*1a230*/  IMAD.MOV.U32 R9, RZ, RZ, R0 ;  /* 0x000000ffff097224 */ /* 0x000fe400078e0000 */
[----:B------:R-:W2:Y:S01]  /*1a240*/  LDL.LU R20, [R1+0x2178] ;  /* 0x0021780001147983 */ /* 0x000ea20000300800 */
[----:B-1----:R-:W-:Y:S01]  /*1a250*/  IMAD.MOV.U32 R10, RZ, RZ, R26 ;  /* 0x000000ffff0a7224 */ /* 0x002fe200078e001a */
[----:B------:R-:W-:-:S02]  /*1a260*/  MOV R11, R27 ;  /* 0x0000001b000b7202 */ /* 0x000fc40000000f00 */
[----:B------:R-:W4:Y:S04]  /*1a270*/  LDL.LU R0, [R1+0x2174] ;  /* 0x0021740001007983 */ /* 0x000f280000300800 */
[----:B------:R-:W2:Y:S04]  /*1a280*/  LDL.LU R26, [R1+0x2170] ;  /* 0x00217000011a7983 */ /* 0x000ea80000300800 */
[----:B------:R-:W2:Y:S01]  /*1a290*/  LDL.LU R27, [R1+0x216c] ;  /* 0x00216c00011b7983 */ /* 0x000ea20000300800 */
[----:B---3--:R-:W-:Y:S03]  /*1a2a0*/  HMMA.16816.F32.BF16 R12, R12, R24, R16 ;  /* 0x000000180c0c723c */ /* 0x008fe60000041810 */
[----:B------:R-:W3:Y:S04]  /*1a2b0*/  LDL.LU R16, [R1+0x50] ;  /* 0x0000500001107983 */ /* 0x000ee80000300800 */
[----:B------:R-:W-:Y:S11]  /*1a2c0*/  IMAD.MOV.U32 R19, RZ, RZ, R3 ;  /* 0x000000ffff137224 */ /* 0x000ff600078e0003 */
[----:B------:R-:W-:Y:S05]  /*1a2d0*/  @!UPT UIADD3 URZ, URZ, URZ, URZ ;  /* 0x0000003f3f3ff290 */ /* 0x000fea000fffe03f */
[----:B------:R-:W-:Y:S04]  /*1a2e0*/  STL.64 [R1+0xc0], R12 ;  /* 0x0000c00c01007387 */ /* 0x000fe80000100a00 */
[----:B------:R-:W-:Y:S04]  /*1a2f0*/  STL.64 [R1+0xc8], R14 ;  /* 0x0000c80e01007387 */ /* 0x000fe80000100a00 */
[----:B------:R-:W3:Y:S04]  /*1a300*/  LDL.LU R17, [R1+0x54] ;  /* 0x0000540001117983 */ /* 0x000ee80000300800 */
[----:B------:R-:W3:Y:S04]  /*1a310*/  LDL.LU R18, [R1+0x58] ;  /* 0x0000580001127983 */ /* 0x000ee80000300800 */
[----:B------:R-:W3:Y:S04]  /*1a320*/  LDL.LU R3, [R1+0x2168] ;  /* 0x0021680001037983 */ /* 0x000ee80000300800 */
[----:B----4-:R-:W-:Y:S01]  /*1a330*/  LDSM.16.MT88.4 R12, [R0+0xb000] ;  /* 0x00b00000000c783b */ /* 0x010fe20000004200 */
[-C--:B--2---:R-:W-:Y:S03]  /*1a340*/  HMMA.16816.F32.BF16 R20, R20, R26.reuse, R4 ;  /* 0x0000001a1414723c */ /* 0x084fe60000041804 */
[----:B------:R-:W2:Y:S04]  /*1a350*/  LDL.LU.64 R6, [R1+0x2160] ;  /* 0x0021600001067983 */ /* 0x000ea80000300a00 */
[----:B------:R-:W2:Y:S11]  /*1a360*/  LDL.LU.64 R4, [R1+0x2158] ;  /* 0x0021580001047983 */ /* 0x000eb60000300a00 */
[----:B------:R-:W-:Y:S05]  /*1a370*/  @!UPT UIADD3 URZ, URZ, URZ, URZ ;  /* 0x0000003f3f3ff290 */ /* 0x000fea000fffe03f */
[----:B------:R-:W-:Y:S04]  /*1a380*/  STL.64 [R1+0xa0], R20 ;  /* 0x0000a01401007387 */ /* 0x000fe80000100a00 */
[----:B------:R-:W-:Y:S04]  /*1a390*/  STL.64 [R1+0xa8], R22 ;  /* 0x0000a81601007387 */ /* 0x000fe80000100a00 */
[----:B------:R-:W0:Y:S04]  /*1a3a0*/  LDSM.16.MT88.4 R20, [R0+0xb080] ;  /* 0x00b080000014783b */ /* 0x000e280000004200 */
[----:B0-----:R-:W-:Y:S04]  /*1a3b0*/  STL.64 [R1], R20 ;  /* 0x0000001401007387 */ /* 0x001fe80000100a00 */
[----:B------:R0:W-:Y:S04]  /*1a3c0*/  STL.64 [R1+0x8], R22 ;  /* 0x0000081601007387 */ /* 0x0001e80000100a00 */
[----:B0-----:R-:W2:Y:S04]  /*1a3d0*/  LDL.LU.64 R22, [R1+0x2150] ;  /* 0x0021500001167983 */ /* 0x001ea80000300a00 */
[----:B------:R-:W2:Y:S04]  /*1a3e0*/  LDL.LU.64 R20, [R1+0x2148] ;  /* 0x0021480001147983 */ /* 0x000ea80000300a00 */
[----:B------:R-:W-:Y:S01]  /*1a3f0*/  STL [R1+0x2120], R0 ;  /* 0x0021200001007387 */ /* 0x000fe20000100800 */
[-C--:B--2---:R-:W-:Y:S03]  /*1a400*/  HMMA.16816.F32.BF16 R20, R4, R26.reuse, R20 ;  /* 0x0000001a0414723c */ /* 0x084fe60000041814 */
[----:B------:R-:W2:Y:S04]  /*1a410*/  LDL.LU.64 R6, [R1+0x2140] ;  /* 0x0021400001067983 */ /* 0x000ea80000300a00 */
[----:B------:R-:W2:Y:S11]  /*1a420*/  LDL.LU.64 R4, [R1+0x2138] ;  /* 0x0021380001047983 */ /* 0x000eb60000300a00 */
[----:B------:R-:W-:Y:S05]  /*1a430*/  @!UPT UIADD3 URZ, URZ, URZ, URZ ;  /* 0x0000003f3f3ff290 */ /* 0x000fea000fffe03f */
[----:B------:R0:W-:Y:S04]  /*1a440*/  STL.64 [R1+0x90], R20 ;  /* 0x0000901401007387 */ /* 0x0001e80000100a00 */
[----:B------:R1:W-:Y:S04]  /*1a450*/  STL.64 [R1+0x98], R22 ;  /* 0x0000981601007387 */ /* 0x0003e80000100a00 */
[----:B0-----:R-:W4:Y:S04]  /*1a460*/  LDL.LU R20, [R1+0x20] ;  /* 0x0000200001147983 */ /* 0x001f280000300800 */
[----:B------:R-:W4:Y:S04]  /*1a470*/  LDL.LU R21, [R1+0x24] ;  /* 0x0000240001157983 */ /* 0x000f280000300800 */
[----:B-1----:R-:W4:Y:S04]  /*1a480*/  LDL.LU R22, [R1+0x28] ;  /* 0x0000280001167983 */ /* 0x002f280000300800 */
[----:B------:R-:W4:Y:S01]  /*1a490*/  LDL.LU R23, [R1+0x2c] ;  /* 0x00002c0001177983 */ /* 0x000f220000300800 */
[-C--:B--2---:R-:W-:Y:S03]  /*1a4a0*/  HMMA.16816.F32.BF16 R4, R8, R26.reuse, R4 ;  /* 0x0000001a0804723c */ /* 0x084fe60000041804 */
[----:B---3--:R-:W-:Y:S05]  /*1a4b0*/  LDSM.16.MT88.4 R8, [R3+0xb080] ;  /* 0x00b080000308783b */ /* 0x008fea0000004200 */
[----:B----4-:R-:W-:Y:S01]  /*1a4c0*/  HMMA.16816.F32.BF16 R20, R16, R26, R20 ;  /* 0x0000001a1014723c */ /* 0x010fe20000041814 */
[----:B------:R-:W0:Y:S04]  /*1a4d0*/  LDSM.16.MT88.4 R16, [R3+0xb000] ;  /* 0x00b000000310783b */ /* 0x000e280000004200 */
[----:B0-----:R0:W-:Y:S11]  /*1a4e0*/  STL.64 [R1+0x2108], R18 ;  /* 0x0021081201007387 */ /* 0x0011f60000100a00 */
[----:B------:R-:W-:Y:S07]  /*1a4f0*/  @!UPT UIADD3 URZ, URZ, URZ, URZ ;  /* 0x0000003f3f3ff290 */ /* 0x000fee000fffe03f */
[----:B------:R-:W-:Y:S04]  /*1a500*/  STL.64 [R1+0x80], R20 ;  /* 0x0000801401007387 */ /* 0x000fe80000100a00 */
[----:B------:R-:W-:Y:S04]  /*1a510*/  STL.64 [R1+0x88], R22 ;  /* 0x0000881601007387 */ /* 0x000fe80000100a00 */
[----:B------:R1:W-:Y:S01]  /*1a520*/  STL.64 [R1+0x2100], R16 ;  /* 0x0021001001007387 */ /* 0x0003e20000100a00 */
[----:B0-----:R-:W-:Y:S01]  /*1a530*/  IMAD.MOV.U32 R19, RZ, RZ, R4 ;  /* 0x000000ffff137224 */ /* 0x001fe200078e0004 */
[----:B------:R-:W-:-:S02]  /*1a540*/  MOV R18, R5 ;  /* 0x0000000500127202 */ /* 0x000fc40000000f00 */
[----:B------:R-:W2:Y:S04]  /*1a550*/  LDL.LU R4, [R1+0xb0] ;  /* 0x0000b00001047983 */ /* 0x000ea80000300800 */
[----:B------:R-:W2:Y:S01]  /*1a560*/  LDL.LU R5, [R1+0xb4] ;  /* 0x0000b40001057983 */ /* 0x000ea20000300800 */
[----:B-1----:R-:W-:Y:S01]  /*1a570*/  IMAD.MOV.U32 R17, RZ, RZ, R6 ;  /* 0x000000ffff117224 */ /* 0x002fe200078e0006 */
[----:B------:R-:W-:Y:S02]  /*1a580*/  MOV R6, R2 ;  /* 0x0000000200067202 */ /* 0x000fe40000000f00 */
[----:B------:R-:W3:Y:S01]  /*1a590*/  LDL.LU R2, [R1+0x2130] ;  /* 0x0021300001027983 */ /* 0x000ee20000300800 */
[----:B------:R-:W-:Y:S02]  /*1a5a0*/  IMAD.MOV.U32 R16, RZ, RZ, R7 ;  /* 0x000000ffff107224 */ /* 0x000fe400078e0007 */
[----:B------:R-:W-:-:S02]  /*1a5b0*/  IMAD.MOV.U32 R7, RZ, RZ, R28 ;  /* 0x000000ffff077224 */ /* 0x000fc400078e001c */
[----:B------:R-:W4:Y:S01]  /*1a5c0*/  LDL.LU R28, [R1+0x212c] ;  /* 0x00212c00011c7983 */ /* 0x000f220000300800 */
[----:B------:R-:W-:-:S03]  /*1a5d0*/  IMAD.MOV.U32 R0, RZ, RZ, R11 ;  /* 0x000000ffff007224 */ /* 0x000fc600078e000b */
[----:B------:R-:W-:Y:S04]  /*1a5e0*/  STL.64 [R1+0x2118], R18 ;  /* 0x0021181201007387 */ /* 0x000fe80000100a00 */
[----:B------:R-:W-:Y:S04]  /*1a5f0*/  STL.64 [R1+0x2110], R16 ;  /* 0x0021101001007387 */ /* 0x000fe80000100a00 */
[----:B------:R-:W-:Y:S04]  /*1a600*/  STL.64 [R1+0x40], R8 ;  /* 0x0000400801007387 */ /* 0x000fe80000100a00 */
[----:B------:R-:W-:Y:S04]  /*1a610*/  STL [R1+0x48], R10 ;  /* 0x0000480a01007387 */ /* 0x000fe80000100800 */
[----:B------:R-:W-:Y:S04]  /*1a620*/  STL [R1+0x2128], R0 ;  /* 0x0021280001007387 */ /* 0x000fe80000100800 */
[----:B------:R-:W-:Y:S04]  /*1a630*/  STL [R1+0x2124], R3 ;  /* 0x0021240301007387 */ /* 0x000fe80000100800 */
[----:B---3--:R-:W0:Y:S04]  /*1a640*/  LDSM.16.MT88.4 R8, [R2+0xc000] ;  /* 0x00c000000208783b */ /* 0x008e280000004200 */
[----:B------:R-:W1:Y:S01]  /*1a650*/  LDSM.16.MT88.4 R16, [R2+0xc080] ;  /* 0x00c080000210783b */ /* 0x000e620000004200 */
[----:B0-----:R-:W-:Y:S01]  /*1a660*/  MOV R23, R8 ;  /* 0x0000000800177202 */ /* 0x001fe20000000f00 */
[----:B------:R-:W-:Y:S01]  /*1a670*/  IMAD.MOV.U32 R22, RZ, RZ, R9 ;  /* 0x000000ffff167224 */ /* 0x000fe200078e0009 */
[----:B------:R-:W-:Y:S01]  /*1a680*/  MOV R20, R11 ;  /* 0x0000000b00147202 */ /* 0x000fe20000000f00 */
[----:B------:R-:W-:-:S02]  /*1a690*/  IMAD.MOV.U32 R21, RZ, RZ, R10 ;  /* 0x000000ffff157224 */ /* 0x000fc400078e000a */
[----:B----4-:R-:W0:Y:S01]  /*1a6a0*/  LDSM.16.M88.4 R8, [R28+0x20180] ;  /* 0x020180001c08783b */ /* 0x010e220000000200 */
[----:B-1----:R-:W-:Y:S02]  /*1a6b0*/  IMAD.MOV.U32 R0, RZ, RZ, R16 ;  /* 0x000000ffff007224 */ /* 0x002fe400078e0010 */
[----:B------:R-:W-:Y:S01]  /*1a6c0*/  IMAD.MOV.U32 R3, RZ, RZ, R18 ;  /* 0x000000ffff037224 */ /* 0x000fe200078e0012 */
[----:B--2---:R-:W-:Y:S01]  /*1a6d0*/  HMMA.16816.F32.BF16 R12, R12, R26, R4 ;  /* 0x0000001a0c0c723c */ /* 0x004fe20000041804 */
[----:B0-----:R-:W-:Y:S04]  /*1a6e0*/  STL [R1+0x202c], R10 ;  /* 0x00202c0a01007387 */ /* 0x001fe80000100800 */
[----:B------:R-:W-:Y:S04]  /*1a6f0*/  STL [R1+0x2028], R11 ;  /* 0x0020280b01007387 */ /* 0x000fe80000100800 */
[----:B------:R0:W-:Y:S04]  /*1a700*/  STL [R1+0x1e30], R28 ;  /* 0x001e301c01007387 */ /* 0x0001e80000100800 */
[----:B------:R-:W-:Y:S01]  /*1a710*/  STL [R1+0x64], R17 ;  /* 0x0000641101007387 */ /* 0x000fe20000100800 */
[----:B0-----:R-:W-:-:S03]  /*1a720*/  MOV R28, R19 ;  /* 0x00000013001c7202 */ /* 0x001fc60000000f00 */
[----:B------:R-:W0:Y:S02]  /*1a730*/  LDSM.16.MT88.4 R16, [R29+0xc000] ;  /* 0x00c000001d10783b */ /* 0x000e240000004200 */
[----:B0-----:R-:W-:Y:S01]  /*1a740*/  MOV R11, R18 ;  /* 0x00000012000b7202 */ /* 0x001fe20000000f00 */
[----:B------:R-:W-:-:S05]  /*1a750*/  IMAD.MOV.U32 R10, RZ, RZ, R19 ;  /* 0x000000ffff0a7224 */ /* 0x000fca00078e0013 */
[----:B------:R-:W-:Y:S04]  /*1a760*/  STL.64 [R1+0x20e8], R10 ;  /* 0x0020e80a01007387 */ /* 0x000fe80000100a00 */
[----:B------:R-:W-:Y:S01]  /*1a770*/  STL.64 [R1+0x20e0], R8 ;  /* 0x0020e00801007387 */ /* 0x000fe20000100a00 */
[----:B------:R-:W-:-:S03]  /*1a780*/  IMAD.MOV.U32 R24, RZ, RZ, R16 ;  /* 0x000000ffff187224 */ /* 0x000fc600078e0010 */
[----:B------:R-:W2:Y:S01]  /*1a790*/  LDL.LU R4, [R1] ;  /* 0x0000000001047983 */ /* 0x000ea20000300800 */
[----:B------:R-:W-:-:S03]  /*1a7a0*/  IMAD.MOV.U32 R25, RZ, RZ, R17 ;  /* 0x000000ffff197224 */ /* 0x000fc600078e0011 */
        /* <DEDUP_REMOVED lines=9> */
[----:B------:R-:W0:Y:S04]  /*1a840*/  LDSM.16.MT88.4 R12, [R29+0xc080] ;  /* 0x00c080001d0c783b */ /* 0x000e280000004200 */
[----:B0-----:R-:W-:Y:S04]  /*1a850*/  STL.64 [R1+0x2098], R14 ;  /* 0x0020980e01007387 */ /* 0x001fe80000100a00 */
[----:B------:R0:W-:Y:S04]  /*1a860*/  STL.64 [R1+0x2090], R12 ;  /* 0x0020900c01007387 */ /* 0x0001e80000100a00 */
[----:B0-----:R-:W3:Y:S04]  /*1a870*/  LDL.LU R12, [R1+0x80] ;  /* 0x00008000010c7983 */ /* 0x001ee80000300800 */
[----:B------:R-:W3:Y:S04]  /*1a880*/  LDL.LU R13, [R1+0x84] ;  /* 0x00008400010d7983 */ /* 0x000ee80000300800 */
[----:B------:R-:W4:Y:S04]  /*1a890*/  LDL.LU R14, [R1+0x88] ;  /* 0x00008800010e7983 */ /* 0x000f280000300800 */
[----:B------:R-:W4:Y:S04]  /*1a8a0*/  LDL.LU R15, [R1+0x8c] ;  /* 0x00008c00010f7983 */ /* 0x000f280000300800 */
[----:B----4-:R-:W-:Y:S04]  /*1a8b0*/  STL.64 [R1+0x20a8], R14 ;  /* 0x0020a80e01007387 */ /* 0x010fe80000100a00 */
[----:B---3--:R0:W-:Y:S02]  /*1a8c0*/  STL.64 [R1+0x20a0], R12 ;  /* 0x0020a00c01007387 */ /* 0x0081e40000100a00 */
[----:B0-----:R-:W-:-:S02]  /*1a8d0*/  IMAD.MOV.U32 R12, RZ, RZ, R0 ;  /* 0x000000ffff0c7224 */ /* 0x001fc400078e0000 */
[----:B------:R-:W3:Y:S04]  /*1a8e0*/  LDL.LU R0, [R1+0x2128] ;  /* 0x0021280001007983 */ /* 0x000ee80000300800 */
[----:B------:R-:W4:Y:S01]  /*1a8f0*/  LDL.LU R13, [R1+0x64] ;  /* 0x00006400010d7983 */ /* 0x000f220000300800 */
[----:B------:R-:W-:-:S03]  /*1a900*/  MOV R14, R3 ;  /* 0x00000003000e7202 */ /* 0x000fc60000000f00 */
[----:B------:R-:W4:Y:S04]  /*1a910*/  LDL.LU R3, [R1+0x2124] ;  /* 0x0021240001037983 */ /* 0x000f280000300800 */
[----:B------:R-:W4:Y:S04]  /*1a920*/  LDL.LU R8, [R1+0x40] ;  /* 0x0000400001087983 */ /* 0x000f280000300800 */
[----:B------:R-:W4:Y:S04]  /*1a930*/  LDL.LU R9, [R1+0x44] ;  /* 0x0000440001097983 */ /* 0x000f280000300800 */
[----:B------:R-:W4:Y:S01]  /*1a940*/  LDL.LU R10, [R1+0x48] ;  /* 0x00004800010a7983 */ /* 0x000f220000300800 */
[----:B------:R-:W-:Y:S01]  /*1a950*/  IMAD.MOV.U32 R15, RZ, RZ, R28 ;  /* 0x000000ffff0f7224 */ /* 0x000fe200078e001c */
[----:B--2---:R-:W-:Y:S01]  /*1a960*/  HMMA.16816.F32.BF16 R4, R4, R26, R16 ;  /* 0x0000001a0404723c */ /* 0x004fe20000041810 */
[----:B---3--:R-:W-:-:S02]  /*1a970*/  IMAD.MOV.U32 R11, RZ, RZ, R0 ;  /* 0x000000ffff0b7224 */ /* 0x008fc400078e0000 */
[----:B------:R-:W2:Y:S04]  /*1a980*/  LDL.LU R0, [R1+0x2120] ;  /* 0x0021200001007983 */ /* 0x000ea80000300800 */
[----:B------:R0:W-:Y:S04]  /*1a990*/  STL.64 [R1+0x20c8], R14 ;  /* 0x0020c80e01007387 */ /* 0x0001e80000100a00 */
[----:B----4-:R1:W-:Y:S01]  /*1a9a0*/  STL.64 [R1+0x20c0], R12 ;  /* 0x0020c00c01007387 */ /* 0x0103e20000100a00 */
[----:B0-----:R-:W-:Y:S01]  /*1a9b0*/  IMAD.MOV.U32 R14, RZ, RZ, R21 ;  /* 0x000000ffff0e7224 */ /* 0x001fe200078e0015 */
[----:B------:R-:W-:-:S02]  /*1a9c0*/  MOV R15, R20 ;  /* 0x00000014000f7202 */ /* 0x000fc40000000f00 */
[----:B------:R-:W3:Y:S01]  /*1a9d0*/  LDL.LU R20, [R1+0xd0] ;  /* 0x0000d00001147983 */ /* 0x000ee20000300800 */
[----:B-1----:R-:W-:Y:S01]  /*1a9e0*/  MOV R12, R23 ;  /* 0x00000017000c7202 */ /* 0x002fe20000000f00 */
[----:B------:R-:W-:Y:S02]  /*1a9f0*/  IMAD.MOV.U32 R13, RZ, RZ, R22 ;  /* 0x000000ffff0d7224 */ /* 0x000fe400078e0016 */
[----:B------:R-:W3:Y:S04]  /*1aa00*/  LDL.LU R21, [R1+0xd4] ;  /* 0x0000d40001157983 */ /* 0x000ee80000300800 */
[----:B------:R-:W3:Y:S04]  /*1aa10*/  LDL.LU R22, [R1+0xd8] ;  /* 0x0000d80001167983 */ /* 0x000ee80000300800 */
[----:B------:R-:W3:Y:S04]  /*1aa20*/  LDL.LU R23, [R1+0xdc] ;  /* 0x0000dc0001177983 */ /* 0x000ee80000300800 */
[----:B------:R-:W-:Y:S04]  /*1aa30*/  STL.64 [R1+0x20f8], R14 ;  /* 0x0020f80e01007387 */ /* 0x000fe80000100a00 */
[----:B------:R0:W-:Y:S04]  /*1aa40*/  STL.64 [R1+0x20f0], R12 ;  /* 0x0020f00c01007387 */ /* 0x0001e80000100a00 */
[----:B0-----:R-:W4:Y:S04]  /*1aa50*/  LDL.LU R12, [R1+0xc0] ;  /* 0x0000c000010c7983 */ /* 0x001f280000300800 */
[----:B------:R-:W4:Y:S04]  /*1aa60*/  LDL.LU R13, [R1+0xc4] ;  /* 0x0000c400010d7983 */ /* 0x000f280000300800 */
[----:B------:R-:W4:Y:S04]  /*1aa70*/  LDL.LU R14, [R1+0xc8] ;  /* 0x0000c800010e7983 */ /* 0x000f280000300800 */
[----:B------:R-:W4:Y:S04]  /*1aa80*/  LDL.LU R15, [R1+0xcc] ;  /* 0x0000cc00010f7983 */ /* 0x000f280000300800 */
[----:B------:R-:W-:Y:S04]  /*1aa90*/  STL [R1+0x2058], R29 ;  /* 0x0020581d01007387 */ /* 0x000fe80000100800 */
[----:B------:R-:W3:Y:S04]  /*1aaa0*/  LDL.LU.64 R18, [R1+0x2118] ;  /* 0x0021180001127983 */ /* 0x000ee80000300a00 */
[----:B------:R-:W4:Y:S04]  /*1aab0*/  LDL.LU.64 R16, [R1+0x2110] ;  /* 0x0021100001107983 */ /* 0x000f280000300a00 */
[----:B------:R-:W-:Y:S04]  /*1aac0*/  STL.64 [R1+0x2068], R6 ;  /* 0x0020680601007387 */ /* 0x000fe80000100a00 */
[----:B------:R-:W-:Y:S04]  /*1aad0*/  STL.64 [R1+0x2060], R4 ;  /* 0x0020600401007387 */ /* 0x000fe80000100a00 */
[----:B--2---:R-:W0:Y:S04]  /*1aae0*/  LDSM.16.MT88.4 R4, [R0+0xc000] ;  /* 0x00c000000004783b */ /* 0x004e280000004200 */
[----:B0-----:R-:W-:Y:S04]  /*1aaf0*/  STL.64 [R1+0x2088], R6 ;  /* 0x0020880601007387 */ /* 0x001fe80000100a00 */
[----:B------:R3:W-:Y:S02]  /*1ab00*/  STL.64 [R1+0x2080], R4 ;  /* 0x0020800401007387 */ /* 0x0007e40000100a00 */
[----:B---3--:R-:W-:-:S02]  /*1ab10*/  IMAD.MOV.U32 R4, RZ, RZ, R19 ;  /* 0x000000ffff047224 */ /* 0x008fc400078e0013 */
[----:B------:R-:W-:Y:S01]  /*1ab20*/  IMAD.MOV.U32 R5, RZ, RZ, R18 ;  /* 0x000000ffff057224 */ /* 0x000fe200078e0012 */
[----:B----4-:R-:W-:Y:S01]  /*1ab30*/  MOV R6, R17 ;  /* 0x0000001100067202 */ /* 0x010fe20000000f00 */
[----:B------:R-:W-:Y:S02]  /*1ab40*/  IMAD.MOV.U32 R7, RZ, RZ, R16 ;  /* 0x000000ffff077224 */ /* 0x000fe400078e0010 */
[----:B------:R-:W0:Y:S04]  /*1ab50*/  LDSM.16.MT88.4 R16, [R0+0xc080] ;  /* 0x00c080000010783b */ /* 0x000e280000004200 */
[----:B------:R-:W-:Y:S04]  /*1ab60*/  STL.64 [R1+0x20b8], R6 ;  /* 0x0020b80601007387 */ /* 0x000fe80000100a00 */
[----:B------:R1:W-:Y:S04]  /*1ab70*/  STL.64 [R1+0x20b0], R4 ;  /* 0x0020b00401007387 */ /* 0x0003e80000100a00 */
[----:B-1----:R-:W2:Y:S04]  /*1ab80*/  LDL.LU R4, [R1+0x90] ;  /* 0x0000900001047983 */ /* 0x002ea80000300800 */
[----:B------:R-:W2:Y:S04]  /*1ab90*/  LDL.LU R5, [R1+0x94] ;  /* 0x0000940001057983 */ /* 0x000ea80000300800 */
[----:B------:R-:W3:Y:S04]  /*1aba0*/  LDL.LU R6, [R1+0x98] ;  /* 0x0000980001067983 */ /* 0x000ee80000300800 */
[----:B------:R-:W3:Y:S01]  /*1abb0*/  LDL.LU R7, [R1+0x9c] ;  /* 0x00009c0001077983 */ /* 0x000ee20000300800 */
[----:B------:R-:W-:Y:S01]  /*1abc0*/  HMMA.16816.F32.BF16 R8, R8, R26, R12 ;  /* 0x0000001a0808723c */ /* 0x000fe2000004180c */
[----:B0-----:R-:W-:-:S02]  /*1abd0*/  IMAD.MOV.U32 R29, RZ, RZ, R19 ;  /* 0x000000ffff1d7224 */ /* 0x001fc400078e0013 */
[----:B---3--:R-:W-:Y:S04]  /*1abe0*/  STL.64 [R1+0x20d8], R6 ;  /* 0x0020d80601007387 */ /* 0x008fe80000100a00 */
[----:B--2---:R0:W-:Y:S04]  /*1abf0*/  STL.64 [R1+0x20d0], R4 ;  /* 0x0020d00401007387 */ /* 0x0041e80000100a00 */
[----:B0-----:R-:W2:Y:S04]  /*1ac00*/  LDL.LU R4, [R1+0xa0] ;  /* 0x0000a00001047983 */ /* 0x001ea80000300800 */
[----:B------:R-:W2:Y:S04]  /*1ac10*/  LDL.LU R5, [R1+0xa4] ;  /* 0x0000a40001057983 */ /* 0x000ea80000300800 */
[----:B------:R-:W2:Y:S04]  /*1ac20*/  LDL.LU R6, [R1+0xa8] ;  /* 0x0000a80001067983 */ /* 0x000ea80000300800 */
[----:B------:R-:W2:Y:S04]  /*1ac30*/  LDL.LU R7, [R1+0xac] ;  /* 0x0000ac0001077983 */ /* 0x000ea80000300800 */
[----:B------:R-:W-:Y:S04]  /*1ac40*/  STL.64 [R1], R16 ;  /* 0x0000001001007387 */ /* 0x000fe80000100a00 */
[----:B------:R0:W-:Y:S04]  /*1ac50*/  STL [R1+0x8], R18 ;  /* 0x0000081201007387 */ /* 0x0001e80000100800 */
[----:B0-----:R-:W3:Y:S04]  /*1ac60*/  LDL.LU.64 R18, [R1+0x2108] ;  /* 0x0021080001127983 */ /* 0x001ee80000300a00 */
[----:B------:R-:W3:Y:S04]  /*1ac70*/  LDL.LU.64 R16, [R1+0x2100] ;  /* 0x0021000001107983 */ /* 0x000ee80000300a00 */
[----:B------:R-:W2:Y:S04]  /*1ac80*/  LDL.LU.64 R14, [R1+0x20f8] ;  /* 0x0020f800010e7983 */ /* 0x000ea80000300a00 */
[----:B------:R-:W2:Y:S04]  /*1ac90*/  LDL.LU.64 R12, [R1+0x20f0] ;  /* 0x0020f000010c7983 */ /* 0x000ea80000300a00 */
[----:B------:R-:W-:Y:S04]  /*1aca0*/  STL.64 [R1+0xc0], R8 ;  /* 0x0000c00801007387 */ /* 0x000fe80000100a00 */
[----:B------:R0:W-:Y:S04]  /*1acb0*/  STL.64 [R1+0xc8], R10 ;  /* 0x0000c80a01007387 */ /* 0x0001e80000100a00 */
[----:B0-----:R-:W4:Y:S04]  /*1acc0*/  LDL.LU.64 R10, [R1+0x20e8] ;  /* 0x0020e800010a7983 */ /* 0x001f280000300a00 */
        /* <DEDUP_REMOVED lines=13> */
[----:B------:R-:W-:Y:S04]  /*1ada0*/  STL.64 [R1+0x90], R12 ;  /* 0x0000900c01007387 */ /* 0x000fe80000100a00 */
[----:B------:R0:W-:Y:S04]  /*1adb0*/  STL.64 [R1+0x98], R14 ;  /* 0x0000980e01007387 */ /* 0x0001e80000100a00 */
[----:B0-----:R-:W2:Y:S04]  /*1adc0*/  LDL.LU.64 R14, [R1+0x20a8] ;  /* 0x0020a800010e7983 */ /* 0x001ea80000300a00 */
[----:B------:R-:W2:Y:S01]  /*1add0*/  LDL.LU.64 R12, [R1+0x20a0] ;  /* 0x0020a000010c7983 */ /* 0x000ea20000300a00 */
[----:B---3--:R-:W-:Y:S03]  /*1ade0*/  HMMA.16816.F32.BF16 R16, R16, R26, R20 ;  /* 0x0000001a1010723c */ /* 0x008fe60000041814 */
[----:B------:R-:W-:Y:S04]  /*1adf0*/  LDSM.16.MT88.4 R20, [R3+0xc000] ;  /* 0x00c000000314783b */ /* 0x000fe80000004200 */
[----:B----4-:R-:W-:Y:S01]  /*1ae00*/  MOV R26, R11 ;  /* 0x0000000b001a7202 */ /* 0x010fe20000000f00 */
[----:B------:R-:W-:-:S07]  /*1ae10*/  IMAD.MOV.U32 R27, RZ, RZ, R10 ;  /* 0x000000ffff1b7224 */ /* 0x000fce00078e000a */
[-C--:B--2---:R-:W-:Y:S01]  /*1ae20*/  HMMA.16816.F32.BF16 R24, R24, R8.reuse, R12 ;  /* 0x000000081818723c */ /* 0x084fe2000004180c */
[----:B------:R-:W2:Y:S04]  /*1ae30*/  LDL.LU.64 R14, [R1+0x2098] ;  /* 0x00209800010e7983 */ /* 0x000ea80000300a00 */
[----:B------:R-:W2:Y:S11]  /*1ae40*/  LDL.LU.64 R12, [R1+0x2090] ;  /* 0x00209000010c7983 */ /* 0x000eb60000300a00 */
[----:B------:R-:W-:Y:S07]  /*1ae50*/  @!UPT UIADD3 URZ, URZ, URZ, URZ ;  /* 0x0000003f3f3ff290 */ /* 0x000fee000fffe03f */
[----:B------:R-:W-:Y:S04]  /*1ae60*/  STL.64 [R1+0xd0], R24 ;  /* 0x0000d01801007387 */ /* 0x000fe80000100a00 */
[----:B------:R-:W-:Y:S04]  /*1ae70*/  STL.64 [R1+0xd8], R26 ;  /* 0x0000d81a01007387 */ /* 0x000fe80000100a00 */
[----:B------:R-:W-:Y:S01]  /*1ae80*/  LDSM.16.MT88.4 R24, [R3+0xc080] ;  /* 0x00c080000318783b */ /* 0x000fe20000004200 */
[----:B--2---:R-:W-:Y:S03]  /*1ae90*/  HMMA.16816.F32.BF16 R12, R12, R8, R4 ;  /* 0x000000080c0c723c */ /* 0x004fe60000041804 */
[----:B------:R-:W2:Y:S04]  /*1aea0*/  LDL.LU.64 R6, [R1+0x2088] ;  /* 0x0020880001067983 */ /* 0x000ea80000300a00 */
[----:B------:R-:W2:Y:S11]  /*1aeb0*/  LDL.LU.64 R4, [R1+0x2080] ;  /* 0x0020800001047983 */ /* 0x000eb60000300a00 */
[----:B------:R-:W-:Y:S05]  /*1aec0*/  @!UPT UIADD3 URZ, URZ, URZ, URZ ;  /* 0x0000003f3f3ff290 */ /* 0x000fea000fffe03f */
[----:B------:R-:W-:Y:S04]  /*1aed0*/  STL.64 [R1+0xa0], R12 ;  /* 0x0000a00c01007387 */ /* 0x000fe80000100a00 */
[----:B------:R-:W-:Y:S04]  /*1aee0*/  STL.64 [R1+0xa8], R14 ;  /* 0x0000a80e01007387 */ /* 0x000fe80000100a00 */
[----:B------:R-:W0:Y:S02]  /*1aef0*/  LDSM.16.MT88.4 R12, [R2+0xd000] ;  /* 0x00d00000020c783b */ /* 0x000e240000004200 */
[----:B0-----:R-:W-:-:S02]  /*1af00*/  MOV R11, R14 ;  /* 0x0000000e000b7202 */ /* 0x001fc40000000f00 */
[----:B------:R0:W-:Y:S01]  /*1af10*/  STL [R1+0x60], R12 ;  /* 0x0000600c01007387 */ /* 0x0001e20000100800 */
[----:B------:R-:W-:Y:S02]  /*1af20*/  IMAD.MOV.U32 R28, RZ, RZ, R15 ;  /* 0x000000ffff1c7224 */ /* 0x000fe400078e000f */
[----:B------:R-:W-:Y:S01]  /*1af30*/  IMAD.MOV.U32 R10, RZ, RZ, R13 ;  /* 0x000000ffff0a7224 */ /* 0x000fe200078e000d */
[----:B------:R-:W2:Y:S04]  /*1af40*/  LDL.LU.64 R14, [R1+0x2078] ;  /* 0x00207800010e7983 */ /* 0x000ea80000300a00 */
[----:B0-----:R-:W2:Y:S04]  /*1af50*/  LDL.LU.64 R12, [R1+0x2070] ;  /* 0x00207000010c7983 */ /* 0x001ea80000300a00 */
[----:B------:R-:W-:Y:S04]  /*1af60*/  STL [R1+0x2038], R28 ;  /* 0x0020381c01007387 */ /* 0x000fe80000100800 */
[----:B------:R-:W-:Y:S04]  /*1af70*/  STL [R1+0x2034], R11 ;  /* 0x0020340b01007387 */ /* 0x000fe80000100800 */
[----:B------:R-:W-:Y:S01]  /*1af80*/  STL [R1+0x2030], R10 ;  /* 0x0020300a01007387 */ /* 0x000fe20000100800 */
[----:B--2---:R-:W-:Y:S03]  /*1af90*/  HMMA.16816.F32.BF16 R12, R4, R8, R12 ;  /* 0x00000008040c723c */ /* 0x004fe6000004180c */
[----:B------:R-:W2:Y:S04]  /*1afa0*/  LDL.LU.64 R6, [R1+0x2068] ;  /* 0x0020680001067983 */ /* 0x000ea80000300a00 */
[----:B------:R-:W2:Y:S11]  /*1afb0*/  LDL.LU.64 R4, [R1+0x2060] ;  /* 0x0020600001047983 */ /* 0x000eb60000300a00 */
[----:B------:R-:W-:Y:S05]  /*1afc0*/  @!UPT UIADD3 URZ, URZ, URZ, URZ ;  /* 0x0000003f3f3ff290 */ /* 0x000fea000fffe03f */
[----:B------:R0:W-:Y:S04]  /*1afd0*/  STL.64 [R1+0x70], R12 ;  /* 0x0000700c01007387 */ /* 0x0001e80000100a00 */
[----:B------:R1:W-:Y:S04]  /*1afe0*/  STL.64 [R1+0x78], R14 ;  /* 0x0000780e01007387 */ /* 0x0003e80000100a00 */
[----:B0-----:R-:W2:Y:S04]  /*1aff0*/  LDL.LU R12, [R1] ;  /* 0x00000000010c7983 */ /* 0x001ea80000300800 */
[----:B------:R-:W2:Y:S04]  /*1b000*/  LDL.LU R13, [R1+0x4] ;  /* 0x00000400010d7983 */ /* 0x000ea80000300800 */
[----:B-1----:R-:W2:Y:S01]  /*1b010*/  LDL.LU R14, [R1+0x8] ;  /* 0x00000800010e7983 */ /* 0x002ea20000300800 */
[----:B------:R-:W-:-:S03]  /*1b020*/  IMAD.MOV.U32 R15, RZ, RZ, R29 ;  /* 0x000000ffff0f7224 */ /* 0x000fc600078e001d */
[----:B------:R-:W3:Y:S04]  /*1b030*/  LDL.LU R29, [R1+0x2058] ;  /* 0x00205800011d7983 */ /* 0x000ee80000300800 */
[-C--:B--2---:R-:W-:Y:S01]  /*1b040*/  HMMA.16816.F32.BF16 R4, R12, R8.reuse, R4 ;  /* 0x000000080c04723c */ /* 0x084fe20000041804 */
[----:B------:R-:W0:Y:S11]  /*1b050*/  LDSM.16.MT88.4 R12, [R2+0xd080] ;  /* 0x00d08000020c783b */ /* 0x000e360000004200 */
[----:B------:R-:W-:Y:S11]  /*1b060*/  @!UPT UIADD3 URZ, URZ, URZ, URZ ;  /* 0x0000003f3f3ff290 */ /* 0x000ff6000fffe03f */
[----:B------:R-:W-:Y:S04]  /*1b070*/  STL.64 [R1+0x40], R4 ;  /* 0x0000400401007387 */ /* 0x000fe80000100a00 */
[----:B------:R0:W-:Y:S02]  /*1b080*/  STL.64 [R1+0x48], R6 ;  /* 0x0000480601007387 */ /* 0x0001e40000100a00 */
[----:B0-----:R-:W-:Y:S01]  /*1b090*/  MOV R7, R12 ;  /* 0x0000000c00077202 */ /* 0x001fe20000000f00 */
[----:B------:R-:W-:Y:S01]  /*1b0a0*/  IMAD.MOV.U32 R6, RZ, RZ, R13 ;  /* 0x000000ffff067224 */ /* 0x000fe200078e000d */
[----:B------:R-:W-:Y:S01]  /*1b0b0*/  MOV R4, R15 ;  /* 0x0000000f00047202 */ /* 0x000fe20000000f00 */
[----:B------:R-:W-:Y:S02]  /*1b0c0*/  IMAD.MOV.U32 R5, RZ, RZ, R14 ;  /* 0x000000ffff057224 */ /* 0x000fe400078e000e */
[----:B------:R-:W-:Y:S01]  /*1b0d0*/  HMMA.16816.F32.BF16 R12, R20, R8, R16 ;  /* 0x00000008140c723c */ /* 0x000fe20000041810 */
[----:B------:R-:W-:Y:S04]  /*1b0e0*/  LDSM.16.MT88.4 R16, [R3+0xd000] ;  /* 0x00d000000310783b */ /* 0x000fe80000004200 */
[----:B------:R-:W-:Y:S04]  /*1b0f0*/  STL [R1+0x204c], R4 ;  /* 0x00204c0401007387 */ /* 0x000fe80000100800 */
[----:B------:R-:W-:Y:S04]  /*1b100*/  STL [R1+0x2048], R5 ;  /* 0x0020480501007387 */ /* 0x000fe80000100800 */
[----:B------:R-:W-:Y:S04]  /*1b110*/  STL [R1+0x2044], R6 ;  /* 0x0020440601007387 */ /* 0x000fe80000100800 */
[----:B------:R-:W-:Y:S04]  /*1b120*/  STL [R1+0x2040], R7 ;  /* 0x0020400701007387 */ /* 0x000fe80000100800 */
[----:B------:R-:W-:Y:S04]  /*1b130*/  STL [R1+0x203c], R2 ;  /* 0x00203c0201007387 */ /* 0x000fe80000100800 */
[----:B------:R-:W2:Y:S04]  /*1b140*/  LDL.LU R20, [R1+0xc0] ;  /* 0x0000c00001147983 */ /* 0x000ea80000300800 */
[----:B------:R-:W2:Y:S04]  /*1b150*/  LDL.LU R21, [R1+0xc4] ;  /* 0x0000c40001157983 */ /* 0x000ea80000300800 */
[----:B------:R-:W2:Y:S04]  /*1b160*/  LDL.LU R22, [R1+0xc8] ;  /* 0x0000c80001167983 */ /* 0x000ea80000300800 */
[----:B------:R-:W2:Y:S04]  /*1b170*/  LDL.LU R23, [R1+0xcc] ;  /* 0x0000cc0001177983 */ /* 0x000ea80000300800 */
[----:B------:R-:W-:Y:S04]  /*1b180*/  STL.64 [R1+0x1f80], R14 ;  /* 0x001f800e01007387 */ /* 0x000fe80000100a00 */
[----:B------:R-:W-:Y:S04]  /*1b190*/  STL.64 [R1+0x1f78], R12 ;  /* 0x001f780c01007387 */ /* 0x000fe80000100a00 */
[----:B---3--:R-:W0:Y:S04]  /*1b1a0*/  LDSM.16.MT88.4 R4, [R29+0xd000] ;  /* 0x00d000001d04783b */ /* 0x008e280000004200 */
[----:B------:R-:W1:Y:S01]  /*1b1b0*/  LDSM.16.MT88.4 R12, [R29+0xd080] ;  /* 0x00d080001d0c783b */ /* 0x000e620000004200 */
[----:B0-----:R-:W-:Y:S01]  /*1b1c0*/  IMAD.MOV.U32 R28, RZ, RZ, R5 ;  /* 0x000000ffff1c7224 */ /* 0x001fe200078e0005 */
[----:B------:R-:W-:Y:S01]  /*1b1d0*/  MOV R10, R7 ;  /* 0x00000007000a7202 */ /* 0x000fe20000000f00 */
[----:B------:R-:W-:-:S02]  /*1b1e0*/  IMAD.MOV.U32 R11, RZ, RZ, R6 ;  /* 0x000000ffff0b7224 */ /* 0x000fc400078e0006 */
[----:B-1----:R-:W-:Y:S01]  /*1b1f0*/  IMAD.MOV.U32 R5, RZ, RZ, R12 ;  /* 0x000000ffff057224 */ /* 0x002fe200078e000c */
[----:B------:R-:W-:Y:S01]  /*1b200*/  MOV R7, R14 ;  /* 0x0000000e00077202 */ /* 0x000fe20000000f00 */
[----:B------:R-:W-:Y:S02]  /*1b210*/  IMAD.MOV.U32 R6, RZ, RZ, R13 ;  /* 0x000000ffff067224 */ /* 0x000fe400078e000d */
[----:B------:R-:W-:Y:S02]  /*1b220*/  IMAD.MOV.U32 R2, RZ, RZ, R15 ;  /* 0x000000ffff027224 */ /* 0x000fe400078e000f */
[----:B------:R-:W0:Y:S04]  /*1b230*/  LDSM.16.MT88.4 R12, [R0+0xd000] ;  /* 0x00d00000000c783b */ /* 0x000e280000004200 */
[----:B------:R-:W-:Y:S04]  /*1b240*/  STL [R1+0x30], R4 ;  /* 0x0000300401007387 */ /* 0x000fe80000100800 */
[----:B------:R0:W-:Y:S04]  /*1b250*/  STL [R1+0x2054], R11 ;  /* 0x0020540b01007387 */ /* 0x0001e80000100800 */
[----:B------:R1:W-:Y:S04]  /*1b260*/  STL [R1+0x2050], R28 ;  /* 0x0020501c01007387 */ /* 0x0003e80000100800 */
[----:B------:R3:W-:Y:S01]  /*1b270*/  STL [R1+0x1f5c], R29 ;  /* 0x001f5c1d01007387 */ /* 0x0007e20000100800 */
[----:B0-----:R-:W-:Y:S01]  /*1b280*/  IMAD.MOV.U32 R11, RZ, RZ, R12 ;  /* 0x000000ffff0b7224 */ /* 0x001fe200078e000c */
[----:B-1----:R-:W-:Y:S01]  /*1b290*/  MOV R28, R13 ;  /* 0x0000000d001c7202 */ /* 0x002fe20000000f00 */
[----:B------:R-:W-:-:S02]  /*1b2a0*/  IMAD.MOV.U32 R4, RZ, RZ, R14 ;  /* 0x000000ffff047224 */ /* 0x000fc400078e000e */
[----:B---3--:R-:W-:Y:S02]  /*1b2b0*/  IMAD.MOV.U32 R29, RZ, RZ, R15 ;  /* 0x000000ffff1d7224 */ /* 0x008fe400078e000f */
[----:B------:R-:W0:Y:S04]  /*1b2c0*/  LDSM.16.MT88.4 R12, [R0+0xd080] ;  /* 0x00d08000000c783b */ /* 0x000e280000004200 */
[----:B0-----:R-:W-:Y:S04]  /*1b2d0*/  STL.64 [R1+0x1fa0], R14 ;  /* 0x001fa00e01007387 */ /* 0x001fe80000100a00 */
[----:B------:R-:W-:Y:S04]  /*1b2e0*/  STL.64 [R1+0x1f98], R12 ;  /* 0x001f980c01007387 */ /* 0x000fe80000100a00 */
[----:B------:R-:W-:Y:S04]  /*1b2f0*/  STL [R1+0x1f54], R0 ;  /* 0x001f540001007387 */ /* 0x000fe80000100800 */
[----:B------:R-:W-:Y:S04]  /*1b300*/  STL.64 [R1+0x1f90], R18 ;  /* 0x001f901201007387 */ /* 0x000fe80000100a00 */
[----:B------:R0:W-:Y:S04]  /*1b310*/  STL.64 [R1+0x1f88], R16 ;  /* 0x001f881001007387 */ /* 0x0001e80000100a00 */
[----:B0-----:R-:W3:Y:S04]  /*1b320*/  LDL.LU R16, [R1+0x40] ;  /* 0x0000400001107983 */ /* 0x001ee80000300800 */
[----:B------:R-:W3:Y:S04]  /*1b330*/  LDL.LU R17, [R1+0x44] ;  /* 0x0000440001117983 */ /* 0x000ee80000300800 */
[----:B------:R-:W4:Y:S04]  /*1b340*/  LDL.LU R18, [R1+0x48] ;  /* 0x0000480001127983 */ /* 0x000f280000300800 */
[----:B------:R-:W4:Y:S01]  /*1b350*/  LDL.LU R19, [R1+0x4c] ;  /* 0x00004c0001137983 */ /* 0x000f220000300800 */
[----:B------:R-:W-:Y:S01]  /*1b360*/  IMAD.MOV.U32 R14, RZ, RZ, R4 ;  /* 0x000000ffff0e7224 */ /* 0x000fe200078e0004 */
[----:B------:R-:W-:Y:S01]  /*1b370*/  MOV R15, R29 ;  /* 0x0000001d000f7202 */ /* 0x000fe20000000f00 */
[----:B------:R-:W-:Y:S01]  /*1b380*/  IMAD.MOV.U32 R13, RZ, RZ, R28 ;  /* 0x000000ffff0d7224 */ /* 0x000fe200078e001c */
[----:B------:R-:W-:Y:S01]  /*1b390*/  MOV R12, R11 ;  /* 0x0000000b000c7202 */ /* 0x000fe20000000f00 */
[----:B----4-:R-:W-:Y:S04]  /*1b3a0*/  STL.64 [R1+0x1fb0], R18 ;  /* 0x001fb01201007387 */ /* 0x010fe80000100a00 */
[----:B---3--:R0:W-:Y:S04]  /*1b3b0*/  STL.64 [R1+0x1fa8], R16 ;  /* 0x001fa81001007387 */ /* 0x0081e80000100a00 */
[----:B------:R-:W3:Y:S04]  /*1b3c0*/  LDL.LU R11, [R1+0x2054] ;  /* 0x00205400010b7983 */ /* 0x000ee80000300800 */
[----:B------:R-:W4:Y:S04]  /*1b3d0*/  LDL.LU R28, [R1+0x2050] ;  /* 0x00205000011c7983 */ /* 0x000f280000300800 */
[----:B------:R-:W2:Y:S04]  /*1b3e0*/  LDL.LU R4, [R1+0x204c] ;  /* 0x00204c0001047983 */ /* 0x000ea80000300800 */
[----:B------:R-:W-:Y:S04]  /*1b3f0*/  STL.64 [R1+0x1fc0], R14 ;  /* 0x001fc00e01007387 */ /* 0x000fe80000100a00 */
[----:B------:R1:W-:Y:S04]  /*1b400*/  STL.64 [R1+0x1fb8], R12 ;  /* 0x001fb80c01007387 */ /* 0x0003e80000100a00 */
[----:B0-----:R-:W2:Y:S04]  /*1b410*/  LDL.LU R16, [R1+0x70] ;  /* 0x0000700001107983 */ /* 0x001ea80000300800 */
[----:B------:R-:W2:Y:S04]  /*1b420*/  LDL.LU R17, [R1+0x74] ;  /* 0x0000740001117983 */ /* 0x000ea80000300800 */
[----:B------:R-:W2:Y:S04]  /*1b430*/  LDL.LU R18, [R1+0x78] ;  /* 0x0000780001127983 */ /* 0x000ea80000300800 */
[----:B------:R-:W2:Y:S01]  /*1b440*/  LDL.LU R19, [R1+0x7c] ;  /* 0x00007c0001137983 */ /* 0x000ea20000300800 */
[----:B-1----:R-:W-:Y:S01]  /*1b450*/  IMAD.MOV.U32 R12, RZ, RZ, R5 ;  /* 0x000000ffff0c7224 */ /* 0x002fe200078e0005 */
[----:B------:R-:W-:Y:S01]  /*1b460*/  MOV R14, R7 ;  /* 0x00000007000e7202 */ /* 0x000fe20000000f00 */
[----:B------:R-:W-:-:S02]  /*1b470*/  IMAD.MOV.U32 R15, RZ, RZ, R2 ;  /* 0x000000ffff0f7224 */ /* 0x000fc400078e0002 */
[----:B------:R-:W-:Y:S01]  /*1b480*/  IMAD.MOV.U32 R13, RZ, RZ, R6 ;  /* 0x000000ffff0d7224 */ /* 0x000fe200078e0006 */
[----:B--2---:R-:W-:Y:S04]  /*1b490*/  STL.64 [R1+0x1fd0], R18 ;  /* 0x001fd01201007387 */ /* 0x004fe80000100a00 */
[----:B------:R-:W-:Y:S04]  /*1b4a0*/  STL.64 [R1+0x1fc8], R16 ;  /* 0x001fc81001007387 */ /* 0x000fe80000100a00 */
[----:B------:R-:W2:Y:S04]  /*1b4b0*/  LDL.LU R5, [R1+0x2048] ;  /* 0x0020480001057983 */ /* 0x000ea80000300800 */
[----:B------:R-:W2:Y:S04]  /*1b4c0*/  LDL.LU R6, [R1+0x2044] ;  /* 0x0020440001067983 */ /* 0x000ea80000300800 */
[----:B------:R-:W2:Y:S04]  /*1b4d0*/  LDL.LU R7, [R1+0x2040] ;  /* 0x0020400001077983 */ /* 0x000ea80000300800 */
[----:B------:R-:W2:Y:S04]  /*1b4e0*/  LDL.LU R2, [R1+0x203c] ;  /* 0x00203c0001027983 */ /* 0x000ea80000300800 */
[----:B------:R-:W-:Y:S04]  /*1b4f0*/  STL.64 [R1+0x1fe0], R14 ;  /* 0x001fe00e01007387 */ /* 0x000fe80000100a00 */
[----:B------:R0:W-:Y:S04]  /*1b500*/  STL.64 [R1+0x1fd8], R12 ;  /* 0x001fd80c01007387 */ /* 0x0001e80000100a00 */
[----:B0-----:R-:W2:Y:S01]  /*1b510*/  LDL.LU R12, [R1+0x30] ;  /* 0x00003000010c7983 */ /* 0x001ea20000300800 */
[----:B---3--:R-:W-:Y:S01]  /*1b520*/  MOV R14, R11 ;  /* 0x0000000b000e7202 */ /* 0x008fe20000000f00 */
[----:B------:R-:W-:-:S02]  /*1b530*/  IMAD.MOV.U32 R15, RZ, RZ, R10 ;  /* 0x000000ffff0f7224 */ /* 0x000fc400078e000a */
[----:B----4-:R-:W-:Y:S02]  /*1b540*/  IMAD.MOV.U32 R13, RZ, RZ, R28 ;  /* 0x000000ffff0d7224 */ /* 0x010fe400078e001c */
[----:B------:R-:W3:Y:S04]  /*1b550*/  LDL.LU R28, [R1+0x2038] ;  /* 0x00203800011c7983 */ /* 0x000ee80000300800 */
[----:B------:R-:W4:Y:S04]  /*1b560*/  LDL.LU R11, [R1+0x2034] ;  /* 0x00203400010b7983 */ /* 0x000f280000300800 */
[----:B------:R-:W3:Y:S04]  /*1b570*/  LDL.LU R10, [R1+0x2030] ;  /* 0x00203000010a7983 */ /* 0x000ee80000300800 */
[----:B------:R0:W-:Y:S02]  /*1b580*/  STL.64 [R1+0x2000], R14 ;  /* 0x0020000e01007387 */ /* 0x0001e40000100a00 */
[----:B0-----:R-:W-:-:S02]  /*1b590*/  IMAD.MOV.U32 R15, RZ, RZ, R4 ;  /* 0x000000ffff0f7224 */ /* 0x001fc400078e0004 */
[----:B--2---:R-:W-:Y:S01]  /*1b5a0*/  IMAD.MOV.U32 R14, RZ, RZ, R5 ;  /* 0x000000ffff0e7224 */ /* 0x004fe200078e0005 */
[----:B------:R0:W-:Y:S04]  /*1b5b0*/  STL.64 [R1+0x1ff8], R12 ;  /* 0x001ff80c01007387 */ /* 0x0001e80000100a00 */
[----:B------:R-:W-:Y:S01]  /*1b5c0*/  STL.64 [R1+0x2020], R14 ;  /* 0x0020200e01007387 */ /* 0x000fe20000100a00 */
[----:B0-----:R-:W-:Y:S01]  /*1b5d0*/  IMAD.MOV.U32 R12, RZ, RZ, R7 ;  /* 0x000000ffff0c7224 */ /* 0x001fe200078e0007 */
[----:B------:R-:W-:-:S05]  /*1b5e0*/  MOV R13, R6 ;  /* 0x00000006000d7202 */ /* 0x000fca0000000f00 */
[----:B------:R0:W-:Y:S04]  /*1b5f0*/  STL.64 [R1+0x2018], R12 ;  /* 0x0020180c01007387 */ /* 0x0001e80000100a00 */
[----:B0-----:R-:W2:Y:S04]  /*1b600*/  LDL.LU R12, [R1+0xb0] ;  /* 0x0000b000010c7983 */ /* 0x001ea80000300800 */
[----:B------:R-:W2:Y:S04]  /*1b610*/  LDL.LU R13, [R1+0xb4] ;  /* 0x0000b400010d7983 */ /* 0x000ea80000300800 */
[----:B------:R-:W2:Y:S04]  /*1b620*/  LDL.LU R14, [R1+0xb8] ;  /* 0x0000b800010e7983 */ /* 0x000ea80000300800 */
[----:B------:R-:W2:Y:S04]  /*1b630*/  LDL.LU R15, [R1+0xbc] ;  /* 0x0000bc00010f7983 */ /* 0x000ea80000300800 */
[----:B------:R-:W2:Y:S04]  /*1b640*/  LDL.LU R16, [R1+0xa0] ;  /* 0x0000a00001107983 */ /* 0x000ea80000300800 */
[----:B------:R-:W2:Y:S04]  /*1b650*/  LDL.LU R17, [R1+0xa4] ;  /* 0x0000a40001117983 */ /* 0x000ea80000300800 */
[----:B------:R-:W2:Y:S04]  /*1b660*/  LDL.LU R18, [R1+0xa8] ;  /* 0x0000a80001127983 */ /* 0x000ea80000300800 */
[----:B------:R-:W2:Y:S01]  /*1b670*/  LDL.LU R19, [R1+0xac] ;  /* 0x0000ac0001137983 */ /* 0x000ea20000300800 */
[----:B------:R-:W-:Y:S03]  /*1b680*/  HMMA.16816.F32.BF16 R20, R24, R8, R20 ;  /* 0x000000081814723c */ /* 0x000fe60000041814 */
[----:B------:R-:W0:Y:S04]  /*1b690*/  LDSM.16.MT88.4 R24, [R3+0xd080] ;  /* 0x00d080000318783b */ /* 0x000e280000004200 */
[----:B--2---:R-:W-:Y:S04]  /*1b6a0*/  STL.64 [R1+0x1ff0], R18 ;  /* 0x001ff01201007387 */ /* 0x004fe80000100a00 */
[----:B------:R1:W-:Y:S04]  /*1b6b0*/  STL.64 [R1+0x1fe8], R16 ;  /* 0x001fe81001007387 */ /* 0x0003e80000100a00 */
[----:B-1----:R-:W2:Y:S04]  /*1b6c0*/  LDL.LU R16, [R1+0xd0] ;  /* 0x0000d00001107983 */ /* 0x002ea80000300800 */
[----:B------:R-:W2:Y:S04]  /*1b6d0*/  LDL.LU R17, [R1+0xd4] ;  /* 0x0000d40001117983 */ /* 0x000ea80000300800 */
[----:B------:R-:W2:Y:S04]  /*1b6e0*/  LDL.LU R18, [R1+0xd8] ;  /* 0x0000d80001127983 */ /* 0x000ea80000300800 */
[----:B------:R-:W2:Y:S04]  /*1b6f0*/  LDL.LU R19, [R1+0xdc] ;  /* 0x0000dc0001137983 */ /* 0x000ea80000300800 */
[----:B--2---:R-:W-:Y:S04]  /*1b700*/  STL.64 [R1+0x2010], R18 ;  /* 0x0020101201007387 */ /* 0x004fe80000100a00 */
[----:B------:R1:W-:Y:S04]  /*1b710*/  STL.64 [R1+0x2008], R16 ;  /* 0x0020081001007387 */ /* 0x0003e80000100a00 */
[----:B-1----:R-:W2:Y:S04]  /*1b720*/  LDL.LU R16, [R1+0x90] ;  /* 0x0000900001107983 */ /* 0x002ea80000300800 */
[----:B------:R-:W2:Y:S04]  /*1b730*/  LDL.LU R17, [R1+0x94] ;  /* 0x0000940001117983 */ /* 0x000ea80000300800 */
[----:B------:R-:W2:Y:S04]  /*1b740*/  LDL.LU R18, [R1+0x98] ;  /* 0x0000980001127983 */ /* 0x000ea80000300800 */
[----:B------:R-:W2:Y:S04]  /*1b750*/  LDL.LU R19, [R1+0x9c] ;  /* 0x00009c0001137983 */ /* 0x000ea80000300800 */
[----:B------:R-:W-:Y:S04]  /*1b760*/  STL [R1+0x1f68], R20 ;  /* 0x001f681401007387 */ /* 0x000fe80000100800 */
[----:B------:R3:W-:Y:S04]  /*1b770*/  STL [R1+0x1f64], R21 ;  /* 0x001f641501007387 */ /* 0x0007e80000100800 */
[----:B------:R4:W-:Y:S04]  /*1b780*/  STL [R1+0x1f60], R22 ;  /* 0x001f601601007387 */ /* 0x0009e80000100800 */
[----:B------:R1:W-:Y:S01]  /*1b790*/  STL [R1+0x1f58], R23 ;  /* 0x001f581701007387 */ /* 0x0003e20000100800 */
[----:B---3--:R-:W-:-:S03]  /*1b7a0*/  MOV R21, R10 ;  /* 0x0000000a00157202 */ /* 0x008fc60000000f00 */
[----:B------:R-:W3:Y:S01]  /*1b7b0*/  LDL.LU R20, [R1+0x60] ;  /* 0x0000600001147983 */ /* 0x000ee20000300800 */
[----:B----4-:R-:W-:-:S03]  /*1b7c0*/  IMAD.MOV.U32 R22, RZ, RZ, R11 ;  /* 0x000000ffff167224 */ /* 0x010fc600078e000b */
[----:B------:R-:W3:Y:S04]  /*1b7d0*/  LDL.LU R10, [R1+0x202c] ;  /* 0x00202c00010a7983 */ /* 0x000ee80000300800 */
[----:B------:R-:W3:Y:S01]  /*1b7e0*/  LDL.LU R11, [R1+0x2028] ;  /* 0x00202800010b7983 */ /* 0x000ee20000300800 */
[----:B-1----:R-:W-:-:S03]  /*1b7f0*/  IMAD.MOV.U32 R23, RZ, RZ, R28 ;  /* 0x000000ffff177224 */ /* 0x002fc600078e001c */
[----:B0-----:R-:W-:Y:S04]  /*1b800*/  STL [R1+0x1f74], R25 ;  /* 0x001f741901007387 */ /* 0x001fe80000100800 */
[----:B------:R-:W-:Y:S04]  /*1b810*/  STL [R1+0x1f70], R26 ;  /* 0x001f701a01007387 */ /* 0x000fe80000100800 */
[----:B------:R-:W-:Y:S04]  /*1b820*/  STL [R1+0x1f6c], R27 ;  /* 0x001f6c1b01007387 */ /* 0x000fe80000100800 */
[----:B------:R-:W-:Y:S04]  /*1b830*/  STL [R1+0x1f50], R3 ;  /* 0x001f500301007387 */ /* 0x000fe80000100800 */
[----:B------:R-:W0:Y:S02]  /*1b840*/  S2R R28, SR_TID.X ;  /* 0x00000000001c7919 */ /* 0x000e240000002100 */
[----:B0-----:R-:W-:-:S02]  /*1b850*/  LOP3.LUT R5, R28, 0x7, RZ, 0xc0, !PT ;  /* 0x000000071c057812 */ /* 0x001fc400078ec0ff */
[C---:B------:R-:W-:Y:S02]  /*1b860*/  LOP3.LUT R7, R28.reuse, 0x7, RZ, 0xc0, !PT ;  /* 0x000000071c077812 */ /* 0x040fe400078ec0ff */
[C---:B------:R-:W-:Y:S01]  /*1b870*/  SHF.L.U32 R6, R28.reuse, 0x1, RZ ;  /* 0x000000011c067819 */ /* 0x040fe200000006ff */
[----:B------:R-:W-:Y:S01]  /*1b880*/  IMAD.SHL.U32 R5, R5, 0x10, RZ ;  /* 0x0000001005057824 */ /* 0x000fe200078e00ff */
[----:B------:R-:W-:-:S05]  /*1b890*/  LOP3.LUT R28, R28, 0xe0, RZ, 0xc0, !PT ;  /* 0x000000e01c1c7812 */ /* 0x000fca00078ec0ff */
[----:B------:R-:W-:-:S05]  /*1b8a0*/  IMAD R28, R28, 0x100, R5 ;  /* 0x000001001c1c7824 */ /* 0x000fca00078e0205 */
[----:B------:R-:W-:Y:S01]  /*1b8b0*/  LOP3.LUT R28, R28, 0x30, R6, 0x78, !PT ;  /* 0x000000301c1c7812 */ /* 0x000fe200078e7806 */
[----:B---3--:R-:W-:Y:S01]  /*1b8c0*/  HMMA.16816.F32.BF16 R20, R20, R10, R12 ;  /* 0x0000000a1414723c */ /* 0x008fe2000004180c */
[----:B------:R-:W2:Y:S04]  /*1b8d0*/  LDL.LU.64 R14, [R1+0x2020] ;  /* 0x00202000010e7983 */ /* 0x000ea80000300a00 */
[----:B------:R-:W2:Y:S01]  /*1b8e0*/  LDL.LU.64 R12, [R1+0x2018] ;  /* 0x00201800010c7983 */ /* 0x000ea20000300a00 */
[----:B------:R-:W-:-:S03]  /*1b8f0*/  IMAD R28, R7, 0x400, R28 ;  /* 0x00000400071c7824 */ /* 0x000fc600078e021c */
[----:B------:R-:W0:Y:S02]  /*1b900*/  LDSM.16.MT88.4 R4, [R2+0xe000] ;  /* 0x00e000000204783b */ /* 0x000e240000004200 */
[----:B------:R-:W-:Y:S11]  /*1b910*/  LOP3.LUT R28, R28, 0x40, RZ, 0x3c, !PT ;  /* 0x000000401c1c7812 */ /* 0x000ff600078e3cff */
[----:B------:R-:W-:Y:S01]  /*1b920*/  @!UPT UIADD3 URZ, URZ, URZ, URZ ;  /* 0x0000003f3f3ff290 */ /* 0x000fe2000fffe03f */
[----:B------:R1:W-:Y:S01]  /*1b930*/  STL.64 [R1+0x60], R20 ;  /* 0x0000601401007387 */ /* 0x0003e20000100a00 */
[----:B0-----:R-:W-:Y:S01]  /*1b940*/  MOV R25, R4 ;  /* 0x0000000400197202 */ /* 0x001fe20000000f00 */
[----:B------:R-:W-:Y:S01]  /*1b950*/  IMAD.MOV.U32 R26, RZ, RZ, R5 ;  /* 0x000000ffff1a7224 */ /* 0x000fe200078e0005 */
[----:B-1----:R-:W-:Y:S01]  /*1b960*/  MOV R20, R7 ;  /* 0x0000000700147202 */ /* 0x002fe20000000f00 */
[----:B------:R-:W-:Y:S02]  /*1b970*/  IMAD.MOV.U32 R27, RZ, RZ, R6 ;  /* 0x000000ffff1b7224 */ /* 0x000fe400078e0006 */
[----:B------:R-:W0:Y:S04]  /*1b980*/  LDSM.16.M88.4 R4, [R28+0x20180] ;  /* 0x020180001c04783b */ /* 0x000e280000000200 */
[----:B0-----:R-:W-:Y:S04]  /*1b990*/  STL [R1+0x1e54], R6 ;  /* 0x001e540601007387 */ /* 0x001fe80000100800 */
[----:B------:R-:W-:Y:S01]  /*1b9a0*/  STL [R1+0x1e50], R7 ;  /* 0x001e500701007387 */ /* 0x000fe20000100800 */
[----:B------:R-:W-:Y:S01]  /*1b9b0*/  MOV R8, R23 ;  /* 0x0000001700087202 */ /* 0x000fe20000000f00 */
[----:B------:R-:W-:Y:S01]  /*1b9c0*/  IMAD.MOV.U32 R9, RZ, RZ, R22 ;  /* 0x000000ffff097224 */ /* 0x000fe200078e0016 */
[-C--:B--2---:R-:W-:Y:S01]  /*1b9d0*/  HMMA.16816.F32.BF16 R12, R12, R10.reuse, R16 ;  /* 0x0000000a0c0c723c */ /* 0x084fe20000041810 */
[----:B------:R-:W2:Y:S04]  /*1b9e0*/  LDL.LU.64 R18, [R1+0x2010] ;  /* 0x0020100001127983 */ /* 0x000ea80000300a00 */
[----:B------:R-:W2:Y:S11]  /*1b9f0*/  LDL.LU.64 R16, [R1+0x2008] ;  /* 0x0020080001107983 */ /* 0x000eb60000300a00 */
[----:B------:R-:W-:Y:S07]  /*1ba00*/  @!UPT UIADD3 URZ, URZ, URZ, URZ ;  /* 0x0000003f3f3ff290 */ /* 0x000fee000fffe03f */
[----:B------:R-:W-:Y:S01]  /*1ba10*/  STL [R1+0x54], R13 ;  /* 0x0000540d01007387 */ /* 0x000fe20000100800 */
[----:B------:R-:W-:Y:S02]  /*1ba20*/  IMAD.MOV.U32 R0, RZ, RZ, R12 ;  /* 0x000000ffff007224 */ /* 0x000fe400078e000c */
[----:B------:R-:W-:Y:S01]  /*1ba30*/  IMAD.MOV.U32 R3, RZ, RZ, R15 ;  /* 0x000000ffff037224 */ /* 0x000fe200078e000f */
[----:B------:R-:W-:Y:S04]  /*1ba40*/  STL [R1+0x58], R14 ;  /* 0x0000580e01007387 */ /* 0x000fe80000100800 */
[----:B------:R-:W0:Y:S02]  /*1ba50*/  LDSM.16.MT88.4 R12, [R2+0xe080] ;  /* 0x00e08000020c783b */ /* 0x000e240000004200 */
[----:B0-----:R-:W-:Y:S01]  /*1ba60*/  IMAD.MOV.U32 R29, RZ, RZ, R14 ;  /* 0x000000ffff1d7224 */ /* 0x001fe200078e000e */
[----:B------:R-:W-:Y:S01]  /*1ba70*/  MOV R23, R15 ;  /* 0x0000000f00177202 */ /* 0x000fe20000000f00 */
[----:B------:R-:W-:Y:S01]  /*1ba80*/  IMAD.MOV.U32 R22, RZ, RZ, R13 ;  /* 0x000000ffff167224 */ /* 0x000fe200078e000d */
[----:B------:R-:W-:Y:S01]  /*1ba90*/  MOV R21, R12 ;  /* 0x0000000c00157202 */ /* 0x000fe20000000f00 */
[----:B------:R-:W2:Y:S04]  /*1baa0*/  LDL.LU.64 R14, [R1+0x2000] ;  /* 0x00200000010e7983 */ /* 0x000ea80000300a00 */
[----:B------:R-:W2:Y:S04]  /*1bab0*/  LDL.LU.64 R12, [R1+0x1ff8] ;  /* 0x001ff800010c7983 */ /* 0x000ea80000300a00 */
[----:B------:R-:W-:Y:S01]  /*1bac0*/  STL [R1+0x1f00], R2 ;  /* 0x001f000201007387 */ /* 0x000fe20000100800 */
[-C--:B--2---:R-:W-:Y:S03]  /*1bad0*/  HMMA.16816.F32.BF16 R12, R12, R10.reuse, R16 ;  /* 0x0000000a0c0c723c */ /* 0x084fe60000041810 */
[----:B------:R-:W2:Y:S04]  /*1bae0*/  LDL.LU.64 R18, [R1+0x1ff0] ;  /* 0x001ff00001127983 */ /* 0x000ea80000300a00 */
[----:B------:R-:W2:Y:S11]  /*1baf0*/  LDL.LU.64 R16, [R1+0x1fe8] ;  /* 0x001fe80001107983 */ /* 0x000eb60000300a00 */
[----:B------:R-:W-:Y:S05]  /*1bb00*/  @!UPT UIADD3 URZ, URZ, URZ, URZ ;  /* 0x0000003f3f3ff290 */ /* 0x000fea000fffe03f */
        /* <DEDUP_REMOVED lines=8> */
[----:B------:R0:W-:Y:S01]  /*1bb90*/  STL [R1+0xd0], R12 ;  /* 0x0000d00c01007387 */ /* 0x0001e20000100800 */
[----:B------:R-:W-:Y:S01]  /*1bba0*/  IMAD.MOV.U32 R7, RZ, RZ, R14 ;  /* 0x000000ffff077224 */ /* 0x000fe200078e000e */
[----:B------:R-:W-:Y:S01]  /*1bbb0*/  MOV R6, R15 ;  /* 0x0000000f00067202 */ /* 0x000fe20000000f00 */
        /* <DEDUP_REMOVED lines=10> */
[----:B------:R-:W-:Y:S01]  /*1bc60*/  STL.64 [R1+0xb0], R12 ;  /* 0x0000b00c01007387 */ /* 0x000fe20000100a00 */
[----:B------:R-:W-:-:S03]  /*1bc70*/  IMAD.MOV.U32 R2, RZ, RZ, R14 ;  /* 0x000000ffff027224 */ /* 0x000fc600078e000e */
[----:B------:R0:W-:Y:S04]  /*1bc80*/  STL [R1+0xbc], R15 ;  /* 0x0000bc0f01007387 */ /* 0x0001e80000100800 */
[----:B0-----:R-:W2:Y:S04]  /*1bc90*/  LDL.LU.64 R14, [R1+0x1fa0] ;  /* 0x001fa000010e7983 */ /* 0x001ea80000300a00 */
[----:B------:R-:W2:Y:S04]  /*1bca0*/  LDL.LU.64 R12, [R1+0x1f98] ;  /* 0x001f9800010c7983 */ /* 0x000ea80000300a00 */
[----:B------:R-:W-:Y:S01]  /*1bcb0*/  STL [R1+0x1f10], R2 ;  /* 0x001f100201007387 */ /* 0x000fe20000100800 */
[-C--:B--2---:R-:W-:Y:S03]  /*1bcc0*/  HMMA.16816.F32.BF16 R12, R12, R10.reuse, R16 ;  /* 0x0000000a0c0c723c */ /* 0x084fe60000041810 */
[----:B------:R-:W2:Y:S04]  /*1bcd0*/  LDL.LU.64 R18, [R1+0x1f90] ;  /* 0x001f900001127983 */ /* 0x000ea80000300a00 */
[----:B------:R-:W2:Y:S11]  /*1bce0*/  LDL.LU.64 R16, [R1+0x1f88] ;  /* 0x001f880001107983 */ /* 0x000eb60000300a00 */
[----:B------:R-:W-:Y:S05]  /*1bcf0*/  @!UPT UIADD3 URZ, URZ, URZ, URZ ;  /* 0x0000003f3f3ff290 */ /* 0x000fea000fffe03f */
[----:B------:R0:W-:Y:S01]  /*1bd00*/  STL [R1+0xa0], R12 ;  /* 0x0000a00c01007387 */ /* 0x0001e20000100800 */
[----:B------:R-:W-:Y:S01]  /*1bd10*/  MOV R7, R14 ;  /* 0x0000000e00077202 */ /* 0x000fe20000000f00 */
[----:B------:R-:W-:Y:S02]  /*1bd20*/  IMAD.MOV.U32 R28, RZ, RZ, R15 ;  /* 0x000000ffff1c7224 */ /* 0x000fe400078e000f */
[----:B------:R-:W-:Y:S01]  /*1bd30*/  IMAD.MOV.U32 R6, RZ, RZ, R13 ;  /* 0x000000ffff067224 */ /* 0x000fe200078e000d */
[----:B------:R-:W2:Y:S04]  /*1bd40*/  LDL.LU.64 R14, [R1+0x1f80] ;  /* 0x001f8000010e7983 */ /* 0x000ea80000300a00 */
[----:B0-----:R-:W2:Y:S04]  /*1bd50*/  LDL.LU.64 R12, [R1+0x1f78] ;  /* 0x001f7800010c7983 */ /* 0x001ea80000300a00 */
[----:B------:R-:W-:Y:S04]  /*1bd60*/  STL [R1+0x1f1c], R28 ;  /* 0x001f1c1c01007387 */ /* 0x000fe80000100800 */
[----:B------:R-:W-:Y:S04]  /*1bd70*/  STL [R1+0x1f18], R7 ;  /* 0x001f180701007387 */ /* 0x000fe80000100800 */
[----:B------:R-:W-:Y:S01]  /*1bd80*/  STL [R1+0x1f14], R6 ;  /* 0x001f140601007387 */ /* 0x000fe20000100800 */
[----:B--2---:R-:W-:Y:S07]  /*1bd90*/  HMMA.16816.F32.BF16 R12, R16, R10, R12 ;  /* 0x0000000a100c723c */ /* 0x004fee000004180c */
[----:B------:R-:W-:Y:S01]  /*1bda0*/  IMAD.MOV.U32 R16, RZ, RZ, R21 ;  /* 0x000000ffff107224 */ /* 0x000fe200078e0015 */
[----:B------:R-:W-:Y:S01]  /*1bdb0*/  MOV R18, R29 ;  /* 0x0000001d00127202 */ /* 0x000fe20000000f00 */
[----:B------:R-:W-:Y:S11]  /*1bdc0*/  IMAD.MOV.U32 R17, RZ, RZ, R22 ;  /* 0x000000ffff117224 */ /* 0x000ff600078e0016 */
[----:B------:R-:W-:Y:S03]  /*1bdd0*/  @!UPT UIADD3 URZ, URZ, URZ, URZ ;  /* 0x0000003f3f3ff290 */ /* 0x000fe6000fffe03f */
[----:B------:R0:W-:Y:S01]  /*1bde0*/  STL.64 [R1+0xc0], R12 ;  /* 0x0000c00c01007387 */ /* 0x0001e20000100a00 */
[----:B------:R-:W-:Y:S01]  /*1bdf0*/  IMAD.MOV.U32 R2, RZ, RZ, R15 ;  /* 0x000000ffff027224 */ /* 0x000fe200078e000f */
[----:B------:R-:W-:Y:S02]  /*1be00*/  MOV R15, R20 ;  /* 0x00000014000f7202 */ /* 0x000fe40000000f00 */
[----:B------:R1:W-:Y:S01]  /*1be10*/  STL [R1+0xc8], R14 ;  /* 0x0000c80e01007387 */ /* 0x0003e20000100800 */
[----:B0-----:R-:W-:Y:S01]  /*1be20*/  MOV R12, R25 ;  /* 0x00000019000c7202 */ /* 0x001fe20000000f00 */
[----:B------:R-:W-:Y:S02]  /*1be30*/  IMAD.MOV.U32 R13, RZ, RZ, R26 ;  /* 0x000000ffff0d7224 */ /* 0x000fe400078e001a */
[----:B------:R-:W2:Y:S01]  /*1be40*/  LDL.LU R25, [R1+0x1f74] ;  /* 0x001f740001197983 */ /* 0x000ea20000300800 */
[----:B-1----:R-:W-:-:S03]  /*1be50*/  IMAD.MOV.U32 R14, RZ, RZ, R27 ;  /* 0x000000ffff0e7224 */ /* 0x002fc600078e001b */
[----:B------:R-:W2:Y:S04]  /*1be60*/  LDL.LU R26, [R1+0x1f70] ;  /* 0x001f7000011a7983 */ /* 0x000ea80000300800 */
[----:B------:R-:W2:Y:S04]  /*1be70*/  LDL.LU R27, [R1+0x1f6c] ;  /* 0x001f6c00011b7983 */ /* 0x000ea80000300800 */
[----:B------:R-:W2:Y:S04]  /*1be80*/  LDL.LU R20, [R1+0x1f68] ;  /* 0x001f680001147983 */ /* 0x000ea80000300800 */
[----:B------:R-:W-:Y:S04]  /*1be90*/  STL.64 [R1+0x1f48], R14 ;  /* 0x001f480e01007387 */ /* 0x000fe80000100a00 */
[----:B------:R-:W-:Y:S04]  /*1bea0*/  STL.64 [R1+0x1f40], R12 ;  /* 0x001f400c01007387 */ /* 0x000fe80000100a00 */
[----:B------:R-:W2:Y:S04]  /*1beb0*/  LDL.LU R21, [R1+0x1f64] ;  /* 0x001f640001157983 */ /* 0x000ea80000300800 */
[----:B------:R-:W2:Y:S04]  /*1bec0*/  LDL.LU R22, [R1+0x1f60] ;  /* 0x001f600001167983 */ /* 0x000ea80000300800 */
[----:B------:R-:W3:Y:S01]  /*1bed0*/  LDL.LU R29, [R1+0x1f5c] ;  /* 0x001f5c00011d7983 */ /* 0x000ee20000300800 */
[----:B------:R-:W-:-:S03]  /*1bee0*/  IMAD.MOV.U32 R19, RZ, RZ, R23 ;  /* 0x000000ffff137224 */ /* 0x000fc600078e0017 */
[----:B------:R-:W2:Y:S04]  /*1bef0*/  LDL.LU R23, [R1+0x1f58] ;  /* 0x001f580001177983 */ /* 0x000ea80000300800 */
[----:B------:R0:W-:Y:S02]  /*1bf00*/  STL.64 [R1+0x1f38], R18 ;  /* 0x001f381201007387 */ /* 0x0001e40000100a00 */
[----:B0-----:R-:W-:Y:S01]  /*1bf10*/  IMAD.MOV.U32 R18, RZ, RZ, R9 ;  /* 0x000000ffff127224 */ /* 0x001fe200078e0009 */
[----:B------:R-:W-:Y:S01]  /*1bf20*/  MOV R19, R8 ;  /* 0x0000000800137202 */ /* 0x000fe20000000f00 */
[----:B------:R0:W-:Y:S04]  /*1bf30*/  STL.64 [R1+0x1f30], R16 ;  /* 0x001f301001007387 */ /* 0x0001e80000100a00 */
[----:B0-----:R-:W4:Y:S04]  /*1bf40*/  LDL.LU R16, [R1+0x60] ;  /* 0x0000600001107983 */ /* 0x001f280000300800 */
[----:B------:R-:W4:Y:S04]  /*1bf50*/  LDL.LU R17, [R1+0x64] ;  /* 0x0000640001117983 */ /* 0x000f280000300800 */
[----:B------:R-:W-:Y:S04]  /*1bf60*/  STL [R1+0x1f20], R2 ;  /* 0x001f200201007387 */ /* 0x000fe80000100800 */
[----:B---3--:R-:W0:Y:S01]  /*1bf70*/  LDSM.16.MT88.4 R12, [R29+0xe000] ;  /* 0x00e000001d0c783b */ /* 0x008e220000004200 */
[----:B--2---:R-:W-:Y:S01]  /*1bf80*/  HMMA.16816.F32.BF16 R8, R24, R10, R20 ;  /* 0x0000000a1808723c */ /* 0x004fe20000041814 */
[----:B0-----:R-:W-:-:S02]  /*1bf90*/  IMAD.MOV.U32 R7, RZ, RZ, R14 ;  /* 0x000000ffff077224 */ /* 0x001fc400078e000e */
[----:B------:R-:W-:Y:S01]  /*1bfa0*/  IMAD.MOV.U32 R28, RZ, RZ, R13 ;  /* 0x000000ffff1c7224 */ /* 0x000fe200078e000d */
[----:B------:R-:W-:Y:S04]  /*1bfb0*/  STL [R1+0x70], R12 ;  /* 0x0000700c01007387 */ /* 0x000fe80000100800 */
[----:B------:R-:W-:Y:S04]  /*1bfc0*/  STL [R1+0x1f28], R7 ;  /* 0x001f280701007387 */ /* 0x000fe80000100800 */
[----:B------:R-:W-:Y:S11]  /*1bfd0*/  STL [R1+0x1f24], R28 ;  /* 0x001f241c01007387 */ /* 0x000ff60000100800 */
[----:B------:R-:W-:Y:S04]  /*1bfe0*/  STL.64 [R1+0x1e68], R10 ;  /* 0x001e680a01007387 */ /* 0x000fe80000100a00 */
[----:B------:R0:W-:Y:S02]  /*1bff0*/  STL.64 [R1+0x1e60], R8 ;  /* 0x001e600801007387 */ /* 0x0001e40000100a00 */
[----:B0-----:R-:W-:-:S02]  /*1c000*/  IMAD.MOV.U32 R8, RZ, RZ, R0 ;  /* 0x000000ffff087224 */ /* 0x001fc400078e0000 */
[----:B------:R-:W2:Y:S01]  /*1c010*/  LDL.LU R0, [R1+0x1f54] ;  /* 0x001f540001007983 */ /* 0x000ea20000300800 */
[----:B------:R-:W-:-:S03]  /*1c020*/  MOV R6, R15 ;  /* 0x0000000f00067202 */ /* 0x000fc60000000f00 */
[----:B------:R-:W0:Y:S01]  /*1c030*/  LDSM.16.MT88.4 R12, [R29+0xe080] ;  /* 0x00e080001d0c783b */ /* 0x000e220000004200 */
[----:B------:R-:W-:-:S03]  /*1c040*/  IMAD.MOV.U32 R11, RZ, RZ, R3 ;  /* 0x000000ffff0b7224 */ /* 0x000fc600078e0003 */
[----:B------:R-:W3:Y:S04]  /*1c050*/  LDL.LU R9, [R1+0x54] ;  /* 0x0000540001097983 */ /* 0x000ee80000300800 */
[----:B------:R-:W3:Y:S04]  /*1c060*/  LDL.LU R10, [R1+0x58] ;  /* 0x00005800010a7983 */ /* 0x000ee80000300800 */
[----:B------:R-:W3:Y:S01]  /*1c070*/  LDL.LU R3, [R1+0x1f50] ;  /* 0x001f500001037983 */ /* 0x000ee20000300800 */
[----:B0-----:R-:W-:Y:S01]  /*1c080*/  MOV R23, R12 ;  /* 0x0000000c00177202 */ /* 0x001fe20000000f00 */
[----:B------:R-:W-:Y:S01]  /*1c090*/  IMAD.MOV.U32 R22, RZ, RZ, R13 ;  /* 0x000000ffff167224 */ /* 0x000fe200078e000d */
[----:B------:R-:W-:Y:S01]  /*1c0a0*/  MOV R20, R15 ;  /* 0x0000000f00147202 */ /* 0x000fe20000000f00 */
[----:B------:R-:W-:-:S02]  /*1c0b0*/  IMAD.MOV.U32 R21, RZ, RZ, R14 ;  /* 0x000000ffff157224 */ /* 0x000fc400078e000e */
[----:B--2---:R-:W0:Y:S02]  /*1c0c0*/  LDSM.16.MT88.4 R12, [R0+0xe000] ;  /* 0x00e00000000c783b */ /* 0x004e240000004200 */
[----:B0-----:R-:W-:Y:S01]  /*1c0d0*/  MOV R25, R14 ;  /* 0x0000000e00197202 */ /* 0x001fe20000000f00 */
[----:B------:R-:W-:Y:S02]  /*1c0e0*/  IMAD.MOV.U32 R24, RZ, RZ, R15 ;  /* 0x000000ffff187224 */ /* 0x000fe400078e000f */
[----:B------:R-:W-:Y:S01]  /*1c0f0*/  IMAD.MOV.U32 R27, RZ, RZ, R12 ;  /* 0x000000ffff1b7224 */ /* 0x000fe200078e000c */
[----:B------:R-:W4:Y:S01]  /*1c100*/  LDL.LU.64 R14, [R1+0x1f48] ;  /* 0x001f4800010e7983 */ /* 0x000f220000300a00 */
[----:B------:R-:W-:-:S03]  /*1c110*/  IMAD.MOV.U32 R26, RZ, RZ, R13 ;  /* 0x000000ffff1a7224 */ /* 0x000fc600078e000d */
[----:B------:R-:W4:Y:S02]  /*1c120*/  LDL.LU.64 R12, [R1+0x1f40] ;  /* 0x001f4000010c7983 */ /* 0x000f240000300a00 */
[-C--:B----4-:R-:W-:Y:S02]  /*1c130*/  HMMA.16816.F32.BF16 R12, R12, R4.reuse, R16 ;  /* 0x000000040c0c723c */ /* 0x090fe40000041810 */
[----:B------:R-:W0:Y:S11]  /*1c140*/  LDSM.16.MT88.4 R16, [R0+0xe080] ;  /* 0x00e080000010783b */ /* 0x000e360000004200 */
[----:B------:R-:W-:Y:S10]  /*1c150*/  @!UPT UIADD3 URZ, URZ, URZ, URZ ;  /* 0x0000003f3f3ff290 */ /* 0x000ff4000fffe03f */
[----:B------:R1:W-:Y:S01]  /*1c160*/  STL [R1+0x1e58], R15 ;  /* 0x001e580f01007387 */ /* 0x0003e20000100800 */
[----:B0-----:R-:W-:Y:S01]  /*1c170*/  IMAD.MOV.U32 R2, RZ, RZ, R18 ;  /* 0x000000ffff027224 */ /* 0x001fe200078e0012 */
[----:B------:R-:W-:Y:S01]  /*1c180*/  MOV R28, R17 ;  /* 0x00000011001c7202 */ /* 0x000fe20000000f00 */
[----:B-1----:R-:W-:Y:S02]  /*1c190*/  IMAD.MOV.U32 R15, RZ, RZ, R19 ;  /* 0x000000ffff0f7224 */ /* 0x002fe400078e0013 */
[----:B------:R-:W-:Y:S01]  /*1c1a0*/  IMAD.MOV.U32 R7, RZ, RZ, R16 ;  /* 0x000000ffff077224 */ /* 0x000fe200078e0010 */
[----:B------:R-:W3:Y:S04]  /*1c1b0*/  LDL.LU.64 R18, [R1+0x1f38] ;  /* 0x001f380001127983 */ /* 0x000ee80000300a00 */
[----:B------:R-:W3:Y:S02]  /*1c1c0*/  LDL.LU.64 R16, [R1+0x1f30] ;  /* 0x001f300001107983 */ /* 0x000ee40000300a00 */
[----:B---3--:R-:W-:Y:S02]  /*1c1d0*/  HMMA.16816.F32.BF16 R16, R16, R4, R8 ;  /* 0x000000041010723c */ /* 0x008fe40000041808 */
[----:B------:R-:W0:Y:S11]  /*1c1e0*/  LDSM.16.MT88.4 R8, [R3+0xe000] ;  /* 0x00e000000308783b */ /* 0x000e360000004200 */
[----:B------:R-:W-:Y:S10]  /*1c1f0*/  @!UPT UIADD3 URZ, URZ, URZ, URZ ;  /* 0x0000003f3f3ff290 */ /* 0x000ff4000fffe03f */
[----:B------:R-:W-:Y:S04]  /*1c200*/  STL.64 [R1+0x1e48], R18 ;  /* 0x001e481201007387 */ /* 0x000fe80000100a00 */
[----:B------:R-:W-:Y:S04]  /*1c210*/  STL.64 [R1+0x1e40], R16 ;  /* 0x001e401001007387 */ /* 0x000fe80000100a00 */
[----:B0-----:R0:W-:Y:S04]  /*1c220*/  STL.64 [R1+0x1e88], R10 ;  /* 0x001e880a01007387 */ /* 0x0011e80000100a00 */
[----:B------:R1:W-:Y:S01]  /*1c230*/  STL.64 [R1+0x1e80], R8 ;  /* 0x001e800801007387 */ /* 0x0003e20000100a00 */
[----:B0-----:R-:W-:Y:S01]  /*1c240*/  IMAD.MOV.U32 R10, RZ, RZ, R2 ;  /* 0x000000ffff0a7224 */ /* 0x001fe200078e0002 */
[----:B------:R-:W-:-:S02]  /*1c250*/  MOV R11, R15 ;  /* 0x0000000f000b7202 */ /* 0x000fc40000000f00 */
[----:B-1----:R-:W-:Y:S01]  /*1c260*/  MOV R8, R7 ;  /* 0x0000000700087202 */ /* 0x002fe20000000f00 */
[----:B------:R-:W-:Y:S01]  /*1c270*/  IMAD.MOV.U32 R9, RZ, RZ, R28 ;  /* 0x000000ffff097224 */ /* 0x000fe200078e001c */
[----:B------:R-:W2:Y:S04]  /*1c280*/  LDL.LU R7, [R1+0x1f28] ;  /* 0x001f280001077983 */ /* 0x000ea80000300800 */
[----:B------:R-:W3:Y:S04]  /*1c290*/  LDL.LU R28, [R1+0x1f24] ;  /* 0x001f2400011c7983 */ /* 0x000ee80000300800 */
[----:B------:R-:W4:Y:S04]  /*1c2a0*/  LDL.LU R2, [R1+0x1f20] ;  /* 0x001f200001027983 */ /* 0x000f280000300800 */
[----:B------:R0:W-:Y:S04]  /*1c2b0*/  STL.64 [R1+0x1ea8], R10 ;  /* 0x001ea80a01007387 */ /* 0x0001e80000100a00 */
[----:B------:R1:W-:Y:S01]  /*1c2c0*/  STL.64 [R1+0x1ea0], R8 ;  /* 0x001ea00801007387 */ /* 0x0003e20000100a00 */
[----:B0-----:R-:W-:Y:S01]  /*1c2d0*/  MOV R10, R25 ;  /* 0x00000019000a7202 */ /* 0x001fe20000000f00 */
[----:B------:R-:W-:-:S02]  /*1c2e0*/  IMAD.MOV.U32 R11, RZ, RZ, R24 ;  /* 0x000000ffff0b7224 */ /* 0x000fc400078e0018 */
[----:B-1----:R-:W-:Y:S02]  /*1c2f0*/  IMAD.MOV.U32 R8, RZ, RZ, R27 ;  /* 0x000000ffff087224 */ /* 0x002fe400078e001b */
[----:B------:R-:W-:Y:S01]  /*1c300*/  IMAD.MOV.U32 R9, RZ, RZ, R26 ;  /* 0x000000ffff097224 */ /* 0x000fe200078e001a */
[----:B------:R0:W-:Y:S04]  /*1c310*/  STL.64 [R1+0x1ec8], R10 ;  /* 0x001ec80a01007387 */ /* 0x0001e80000100a00 */
[----:B------:R1:W-:Y:S04]  /*1c320*/  STL.64 [R1+0x1ec0], R8 ;  /* 0x001ec00801007387 */ /* 0x0003e80000100a00 */
[----:B------:R-:W4:Y:S01]  /*1c330*/  LDL.LU R24, [R1+0x70] ;  /* 0x0000700001187983 */ /* 0x000f220000300800 */
[----:B0-----:R-:W-:-:S02]  /*1c340*/  IMAD.MOV.U32 R10, RZ, RZ, R21 ;  /* 0x000000ffff0a7224 */ /* 0x001fc400078e0015 */
[----:B------:R-:W-:Y:S02]  /*1c350*/  IMAD.MOV.U32 R11, RZ, RZ, R20 ;  /* 0x000000ffff0b7224 */ /* 0x000fe400078e0014 */
[----:B-1----:R-:W-:Y:S01]  /*1c360*/  IMAD.MOV.U32 R8, RZ, RZ, R23 ;  /* 0x000000ffff087224 */ /* 0x002fe200078e0017 */
[----:B------:R-:W-:Y:S02]  /*1c370*/  MOV R9, R22 ;  /* 0x0000001600097202 */ /* 0x000fe40000000f00 */
[----:B------:R-:W0:Y:S01]  /*1c380*/  LDSM.16.MT88.4 R20, [R3+0xe080] ;  /* 0x00e080000314783b */ /* 0x000e220000004200 */
[----:B------:R-:W-:Y:S02]  /*1c390*/  IMAD.MOV.U32 R27, RZ, RZ, R6 ;  /* 0x000000ffff1b7224 */ /* 0x000fe400078e0006 */
[----:B--2---:R-:W-:Y:S01]  /*1c3a0*/  IMAD.MOV.U32 R26, RZ, RZ, R7 ;  /* 0x000000ffff1a7224 */ /* 0x004fe200078e0007 */
[----:B---3--:R-:W-:Y:S02]  /*1c3b0*/  MOV R25, R28 ;  /* 0x0000001c00197202 */ /* 0x008fe40000000f00 */
[----:B------:R-:W2:Y:S04]  /*1c3c0*/  LDL.LU R28, [R1+0x1f1c] ;  /* 0x001f1c00011c7983 */ /* 0x000ea80000300800 */
[----:B------:R-:W3:Y:S04]  /*1c3d0*/  LDL.LU R7, [R1+0x1f18] ;  /* 0x001f180001077983 */ /* 0x000ee80000300800 */
[----:B------:R-:W2:Y:S04]  /*1c3e0*/  LDL.LU R6, [R1+0x1f14] ;  /* 0x001f140001067983 */ /* 0x000ea80000300800 */
[----:B------:R-:W-:Y:S04]  /*1c3f0*/  STL.64 [R1+0x1ef8], R26 ;  /* 0x001ef81a01007387 */ /* 0x000fe80000100a00 */
[----:B----4-:R-:W-:Y:S04]  /*1c400*/  STL.64 [R1+0x1ef0], R24 ;  /* 0x001ef01801007387 */ /* 0x010fe80000100a00 */
[----:B------:R-:W-:Y:S04]  /*1c410*/  STL.64 [R1+0x1ee8], R10 ;  /* 0x001ee80a01007387 */ /* 0x000fe80000100a00 */
[----:B------:R1:W-:Y:S04]  /*1c420*/  STL.64 [R1+0x1ee0], R8 ;  /* 0x001ee00801007387 */ /* 0x0003e80000100a00 */
[----:B-1----:R-:W4:Y:S04]  /*1c430*/  LDL.LU R8, [R1+0xe0] ;  /* 0x0000e00001087983 */ /* 0x002f280000300800 */
[----:B------:R-:W4:Y:S04]  /*1c440*/  LDL.LU R9, [R1+0xe4] ;  /* 0x0000e40001097983 */ /* 0x000f280000300800 */
[----:B------:R-:W4:Y:S04]  /*1c450*/  LDL.LU R10, [R1+0xe8] ;  /* 0x0000e800010a7983 */ /* 0x000f280000300800 */
[----:B------:R-:W4:Y:S04]  /*1c460*/  LDL.LU R11, [R1+0xec] ;  /* 0x0000ec00010b7983 */ /* 0x000f280000300800 */
[----:B0-----:R-:W-:Y:S04]  /*1c470*/  STL.64 [R1+0x1e78], R22 ;  /* 0x001e781601007387 */ /* 0x001fe80000100a00 */
[----:B------:R0:W-:Y:S04]  /*1c480*/  STL.64 [R1+0x1e70], R20 ;  /* 0x001e701401007387 */ /* 0x0001e80000100a00 */
[----:B0-----:R-:W2:Y:S04]  /*1c490*/  LDL.LU R20, [R1+0xc0] ;  /* 0x0000c00001147983 */ /* 0x001ea80000300800 */
[----:B------:R-:W2:Y:S04]  /*1c4a0*/  LDL.LU R21, [R1+0xc4] ;  /* 0x0000c40001157983 */ /* 0x000ea80000300800 */
[----:B------:R-:W2:Y:S01]  /*1c4b0*/  LDL.LU R22, [R1+0xc8] ;  /* 0x0000c80001167983 */ /* 0x000ea20000300800 */
[----:B------:R-:W-:-:S03]  /*1c4c0*/  MOV R23, R2 ;  /* 0x0000000200177202 */ /* 0x000fc60000000f00 */
[----:B------:R-:W3:Y:S04]  /*1c4d0*/  LDL.LU R2, [R1+0x1f10] ;  /* 0x001f100001027983 */ /* 0x000ee80000300800 */
[----:B--2---:R-:W-:Y:S04]  /*1c4e0*/  STL.64 [R1+0x1e98], R22 ;  /* 0x001e981601007387 */ /* 0x004fe80000100a00 */
[----:B------:R0:W-:Y:S04]  /*1c4f0*/  STL.64 [R1+0x1e90], R20 ;  /* 0x001e901401007387 */ /* 0x0001e80000100a00 */
[----:B0-----:R-:W2:Y:S01]  /*1c500*/  LDL.LU R20, [R1+0xa0] ;  /* 0x0000a00001147983 */ /* 0x001ea20000300800 */
[----:B---3--:R-:W-:Y:S01]  /*1c510*/  IMAD.MOV.U32 R22, RZ, RZ, R7 ;  /* 0x000000ffff167224 */ /* 0x008fe200078e0007 */
[----:B------:R-:W-:Y:S01]  /*1c520*/  MOV R23, R28 ;  /* 0x0000001c00177202 */ /* 0x000fe20000000f00 */
[----:B------:R-:W-:-:S02]  /*1c530*/  IMAD.MOV.U32 R21, RZ, RZ, R6 ;  /* 0x000000ffff157224 */ /* 0x000fc400078e0006 */
[----:B------:R-:W3:Y:S04]  /*1c540*/  LDL.LU R6, [R1+0x1f0c] ;  /* 0x001f0c0001067983 */ /* 0x000ee80000300800 */
[----:B------:R-:W3:Y:S04]  /*1c550*/  LDL.LU R7, [R1+0x1f08] ;  /* 0x001f080001077983 */ /* 0x000ee80000300800 */
[----:B------:R-:W3:Y:S04]  /*1c560*/  LDL.LU R28, [R1+0x1f04] ;  /* 0x001f0400011c7983 */ /* 0x000ee80000300800 */
[----:B------:R0:W-:Y:S02]  /*1c570*/  STL.64 [R1+0x1eb8], R22 ;  /* 0x001eb81601007387 */ /* 0x0001e40000100a00 */
[----:B0-----:R-:W-:-:S02]  /*1c580*/  IMAD.MOV.U32 R22, RZ, RZ, R2 ;  /* 0x000000ffff167224 */ /* 0x001fc400078e0002 */
[----:B--2---:R0:W-:Y:S04]  /*1c590*/  STL.64 [R1+0x1eb0], R20 ;  /* 0x001eb01401007387 */ /* 0x0041e80000100a00 */
[----:B0-----:R-:W2:Y:S04]  /*1c5a0*/  LDL.LU R20, [R1+0xb0] ;  /* 0x0000b00001147983 */ /* 0x001ea80000300800 */
[----:B------:R-:W2:Y:S04]  /*1c5b0*/  LDL.LU R21, [R1+0xb4] ;  /* 0x0000b40001157983 */ /* 0x000ea80000300800 */
[----:B------:R-:W2:Y:S04]  /*1c5c0*/  LDL.LU R2, [R1+0x1f00] ;  /* 0x001f000001027983 */ /* 0x000ea80000300800 */
[----:B------:R-:W3:Y:S04]  /*1c5d0*/  LDL.LU R23, [R1+0xbc] ;  /* 0x0000bc0001177983 */ /* 0x000ee80000300800 */
[----:B--2---:R-:W0:Y:S04]  /*1c5e0*/  LDSM.16.MT88.4 R24, [R2+0xf080] ;  /* 0x00f080000218783b */ /* 0x004e280000004200 */
[----:B---3--:R1:W-:Y:S04]  /*1c5f0*/  STL.64 [R1+0x1ed8], R22 ;  /* 0x001ed81601007387 */ /* 0x0083e80000100a00 */
[----:B------:R2:W-:Y:S04]  /*1c600*/  STL.64 [R1+0x1ed0], R20 ;  /* 0x001ed01401007387 */ /* 0x0005e80000100a00 */
[----:B------:R-:W-:Y:S01]  /*1c610*/  LDSM.16.MT88.4 R16, [R2+0xf000] ;  /* 0x00f000000210783b */ /* 0x000fe20000004200 */
[----:B-1----:R-:W-:Y:S01]  /*1c620*/  MOV R22, R7 ;  /* 0x0000000700167202 */ /* 0x002fe20000000f00 */
[----:B------:R-:W-:-:S02]  /*1c630*/  IMAD.MOV.U32 R23, RZ, RZ, R6 ;  /* 0x000000ffff177224 */ /* 0x000fc400078e0006 */
[----:B--2---:R-:W2:Y:S04]  /*1c640*/  LDL.LU R20, [R1+0xd0] ;  /* 0x0000d00001147983 */ /* 0x004ea80000300800 */
[----:B------:R-:W-:Y:S01]  /*1c650*/  STL [R1+0x1e38], R3 ;  /* 0x001e380301007387 */ /* 0x000fe20000100800 */
[----:B0-----:R-:W-:Y:S01]  /*1c660*/  IMAD.MOV.U32 R15, RZ, RZ, R24 ;  /* 0x000000ffff0f7224 */ /* 0x001fe200078e0018 */
[----:B------:R-:W-:Y:S02]  /*1c670*/  MOV R6, R25 ;  /* 0x0000001900067202 */ /* 0x000fe40000000f00 */
[----:B------:R-:W-:Y:S01]  /*1c680*/  STL [R1+0x5c], R27 ;  /* 0x00005c1b01007387 */ /* 0x000fe20000100800 */
[----:B------:R-:W-:-:S03]  /*1c690*/  IMAD.MOV.U32 R7, RZ, RZ, R26 ;  /* 0x000000ffff077224 */ /* 0x000fc600078e001a */
[----:B------:R-:W0:Y:S04]  /*1c6a0*/  LDSM.16.MT88.4 R24, [R29+0xf000] ;  /* 0x00f000001d18783b */ /* 0x000e280000004200 */
[----:B------:R-:W-:Y:S04]  /*1c6b0*/  STL [R1+0x1e34], R2 ;  /* 0x001e340201007387 */ /* 0x000fe80000100800 */
[----:B0-----:R-:W-:Y:S04]  /*1c6c0*/  STL.64 [R1+0x40], R24 ;  /* 0x0000401801007387 */ /* 0x001fe80000100a00 */
[----:B------:R0:W-:Y:S04]  /*1c6d0*/  STL.64 [R1+0x48], R26 ;  /* 0x0000481a01007387 */ /* 0x0001e80000100a00 */
[----:B0-----:R-:W4:Y:S04]  /*1c6e0*/  LDL.LU.64 R26, [R1+0x1ef8] ;  /* 0x001ef800011a7983 */ /* 0x001f280000300a00 */
[----:B------:R-:W4:Y:S02]  /*1c6f0*/  LDL.LU.64 R24, [R1+0x1ef0] ;  /* 0x001ef00001187983 */ /* 0x000f240000300a00 */
[----:B----4-:R-:W-:Y:S02]  /*1c700*/  HMMA.16816.F32.BF16 R24, R24, R4, R8 ;  /* 0x000000041818723c */ /* 0x010fe40000041808 */
[----:B------:R-:W0:Y:S04]  /*1c710*/  LDSM.16.MT88.4 R8, [R29+0xf080] ;  /* 0x00f080001d08783b */ /* 0x000e280000004200 */
[----:B0-----:R-:W-:Y:S01]  /*1c720*/  STL.64 [R1+0x70], R8 ;  /* 0x0000700801007387 */ /* 0x001fe20000100a00 */
[----:B------:R-:W-:-:S03]  /*1c730*/  IMAD.MOV.U32 R3, RZ, RZ, R11 ;  /* 0x000000ffff037224 */ /* 0x000fc600078e000b */
[----:B------:R0:W-:Y:S04]  /*1c740*/  STL [R1+0x78], R10 ;  /* 0x0000780a01007387 */ /* 0x0001e80000100800 */
[----:B0-----:R-:W2:Y:S04]  /*1c750*/  LDL.LU.64 R10, [R1+0x1ee8] ;  /* 0x001ee800010a7983 */ /* 0x001ea80000300a00 */
[----:B------:R-:W2:Y:S01]  /*1c760*/  LDL.LU.64 R8, [R1+0x1ee0] ;  /* 0x001ee00001087983 */ /* 0x000ea20000300a00 */
[----:B------:R-:W-:-:S03]  /*1c770*/  IMAD.MOV.U32 R21, RZ, RZ, R28 ;  /* 0x000000ffff157224 */ /* 0x000fc600078e001c */
[----:B------:R-:W-:Y:S04]  /*1c780*/  STL [R1+0x1e2c], R29 ;  /* 0x001e2c1d01007387 */ /* 0x000fe80000100800 */
[-C--:B--2---:R-:W-:Y:S01]  /*1c790*/  HMMA.16816.F32.BF16 R8, R8, R4.reuse, R20 ;  /* 0x000000040808723c */ /* 0x084fe20000041814 */
[----:B------:R-:W2:Y:S04]  /*1c7a0*/  LDL.LU.64 R22, [R1+0x1ed8] ;  /* 0x001ed80001167983 */ /* 0x000ea80000300a00 */
[----:B------:R-:W2:Y:S11]  /*1c7b0*/  LDL.LU.64 R20, [R1+0x1ed0] ;  /* 0x001ed00001147983 */ /* 0x000eb60000300a00 */
[----:B------:R-:W-:Y:S07]  /*1c7c0*/  @!UPT UIADD3 URZ, URZ, URZ, URZ ;  /* 0x0000003f3f3ff290 */ /* 0x000fee000fffe03f */
[----:B------:R0:W-:Y:S01]  /*1c7d0*/  STL.64 [R1+0x30], R8 ;  /* 0x0000300801007387 */ /* 0x0001e20000100a00 */
[----:B------:R-:W-:Y:S01]  /*1c7e0*/  MOV R2, R10 ;  /* 0x0000000a00027202 */ /* 0x000fe20000000f00 */
[----:B------:R-:W-:Y:S02]  /*1c7f0*/  IMAD.MOV.U32 R28, RZ, RZ, R11 ;  /* 0x000000ffff1c7224 */ /* 0x000fe400078e000b */
[----:B------:R-:W2:Y:S04]  /*1c800*/  LDL.LU.64 R10, [R1+0x1ec8] ;  /* 0x001ec800010a7983 */ /* 0x000ea80000300a00 */
[----:B0-----:R-:W2:Y:S02]  /*1c810*/  LDL.LU.64 R8, [R1+0x1ec0] ;  /* 0x001ec00001087983 */ /* 0x001ea40000300a00 */
[-C--:B--2---:R-:W-:Y:S02]  /*1c820*/  HMMA.16816.F32.BF16 R8, R8, R4.reuse, R20 ;  /* 0x000000040808723c */ /* 0x084fe40000041814 */
[----:B------:R-:W2:Y:S04]  /*1c830*/  LDL.LU.64 R22, [R1+0x1eb8] ;  /* 0x001eb80001167983 */ /* 0x000ea80000300a00 */
[----:B------:R-:W2:Y:S11]  /*1c840*/  LDL.LU.64 R20, [R1+0x1eb0] ;  /* 0x001eb00001147983 */ /* 0x000eb60000300a00 */
[----:B------:R-:W-:Y:S06]  /*1c850*/  @!UPT UIADD3 URZ, URZ, URZ, URZ ;  /* 0x0000003f3f3ff290 */ /* 0x000fec000fffe03f */
[----:B------:R-:W-:Y:S04]  /*1c860*/  STL.64 [R1+0x20], R8 ;  /* 0x0000200801007387 */ /* 0x000fe80000100a00 */
[----:B------:R-:W-:Y:S04]  /*1c870*/  STL.64 [R1+0x28], R10 ;  /* 0x0000280a01007387 */ /* 0x000fe80000100a00 */
[----:B------:R-:W0:Y:S04]  /*1c880*/  LDSM.16.MT88.4 R8, [R0+0xf000] ;  /* 0x00f000000008783b */ /* 0x000e280000004200 */
[----:B0-----:R-:W-:Y:S04]  /*1c890*/  STL.64 [R1+0x90], R8 ;  /* 0x0000900801007387 */ /* 0x001fe80000100a00 */
        /* <DEDUP_REMOVED lines=23> */
[----:B--2---:R-:W-:Y:S07]  /*1ca10*/  HMMA.16816.F32.BF16 R8, R20, R4, R8 ;  /* 0x000000041408723c */ /* 0x004fee0000041808 */
[----:B------:R-:W-:Y:S01]  /*1ca20*/  MOV R20, R15 ;  /* 0x0000000f00147202 */ /* 0x000fe20000000f00 */
[----:B------:R-:W-:-:S02]  /*1ca30*/  IMAD.MOV.U32 R21, RZ, RZ, R6 ;  /* 0x000000ffff157224 */ /* 0x000fc400078e0006 */
[----:B------:R-:W-:Y:S11]  /*1ca40*/  IMAD.MOV.U32 R22, RZ, RZ, R7 ;  /* 0x000000ffff167224 */ /* 0x000ff600078e0007 */
[----:B------:R-:W-:Y:S02]  /*1ca50*/  @!UPT UIADD3 URZ, URZ, URZ, URZ ;  /* 0x0000003f3f3ff290 */ /* 0x000fe4000fffe03f */
[----:B------:R0:W-:Y:S04]  /*1ca60*/  STL.64 [R1+0xd0], R8 ;  /* 0x0000d00801007387 */ /* 0x0001e80000100a00 */
[----:B------:R1:W-:Y:S04]  /*1ca70*/  STL [R1+0xd8], R10 ;  /* 0x0000d80a01007387 */ /* 0x0003e80000100800 */
[----:B------:R-:W2:Y:S04]  /*1ca80*/  LDL.LU R15, [R1+0x1e58] ;  /* 0x001e5800010f7983 */ /* 0x000ea80000300800 */
[----:B------:R-:W2:Y:S04]  /*1ca90*/  LDL.LU R6, [R1+0x1e54] ;  /* 0x001e540001067983 */ /* 0x000ea80000300800 */
[----:B------:R-:W2:Y:S01]  /*1caa0*/  LDL.LU R7, [R1+0x1e50] ;  /* 0x001e500001077983 */ /* 0x000ea20000300800 */
[----:B------:R-:W-:-:S03]  /*1cab0*/  IMAD.MOV.U32 R29, RZ, RZ, R11 ;  /* 0x000000ffff1d7224 */ /* 0x000fc600078e000b */
[----:B------:R-:W3:Y:S04]  /*1cac0*/  LDL.LU R23, [R1+0x5c] ;  /* 0x00005c0001177983 */ /* 0x000ee80000300800 */
[----:B0-----:R-:W4:Y:S04]  /*1cad0*/  LDL.LU R8, [R1+0x40] ;  /* 0x0000400001087983 */ /* 0x001f280000300800 */
[----:B------:R-:W4:Y:S04]  /*1cae0*/  LDL.LU R9, [R1+0x44] ;  /* 0x0000440001097983 */ /* 0x000f280000300800 */
[----:B-1----:R-:W4:Y:S04]  /*1caf0*/  LDL.LU R10, [R1+0x48] ;  /* 0x00004800010a7983 */ /* 0x002f280000300800 */
[----:B------:R-:W4:Y:S01]  /*1cb00*/  LDL.LU R11, [R1+0x4c] ;  /* 0x00004c00010b7983 */ /* 0x000f220000300800 */
[-C--:B--2---:R-:W-:Y:S03]  /*1cb10*/  HMMA.16816.F32.BF16 R12, R16, R6.reuse, R12 ;  /* 0x00000006100c723c */ /* 0x084fe6000004180c */
[----:B------:R-:W3:Y:S04]  /*1cb20*/  LDL.LU.64 R18, [R1+0x1e48] ;  /* 0x001e480001127983 */ /* 0x000ee80000300a00 */
[----:B------:R-:W3:Y:S11]  /*1cb30*/  LDL.LU.64 R16, [R1+0x1e40] ;  /* 0x001e400001107983 */ /* 0x000ef60000300a00 */
[----:B------:R-:W-:Y:S05]  /*1cb40*/  @!UPT UIADD3 URZ, URZ, URZ, URZ ;  /* 0x0000003f3f3ff290 */ /* 0x000fea000fffe03f */
[----:B------:R0:W-:Y:S01]  /*1cb50*/  STL.64 [R1+0xc0], R12 ;  /* 0x0000c00c01007387 */ /* 0x0001e20000100a00 */
[----:B------:R-:W-:Y:S01]  /*1cb60*/  MOV R5, R14 ;  /* 0x0000000e00057202 */ /* 0x000fe20000000f00 */
[----:B------:R-:W-:Y:S02]  /*1cb70*/  IMAD.MOV.U32 R4, RZ, RZ, R15 ;  /* 0x000000ffff047224 */ /* 0x000fe400078e000f */
[----:B------:R-:W-:Y:S01]  /*1cb80*/  IMAD.MOV.U32 R15, RZ, RZ, R3 ;  /* 0x000000ffff0f7224 */ /* 0x000fe200078e0003 */
[----:B0-----:R-:W2:Y:S04]  /*1cb90*/  LDL.LU R12, [R1+0x70] ;  /* 0x00007000010c7983 */ /* 0x001ea80000300800 */
[----:B------:R-:W2:Y:S04]  /*1cba0*/  LDL.LU R13, [R1+0x74] ;  /* 0x00007400010d7983 */ /* 0x000ea80000300800 */
[----:B------:R-:W2:Y:S04]  /*1cbb0*/  LDL.LU R14, [R1+0x78] ;  /* 0x00007800010e7983 */ /* 0x000ea80000300800 */
[----:B------:R-:W2:Y:S01]  /*1cbc0*/  LDL.LU R3, [R1+0x1e38] ;  /* 0x001e380001037983 */ /* 0x000ea20000300800 */
[----:B---3--:R-:W-:Y:S11]  /*1cbd0*/  HMMA.16816.F32.BF16 R16, R20, R6, R16 ;  /* 0x000000061410723c */ /* 0x008ff60000041810 */
[----:B------:R-:W-:Y:S11]  /*1cbe0*/  @!UPT UIADD3 URZ, URZ, URZ, URZ ;  /* 0x0000003f3f3ff290 */ /* 0x000ff6000fffe03f */
[----:B------:R-:W-:Y:S01]  /*1cbf0*/  @!UPT UIADD3 URZ, URZ, URZ, URZ ;  /* 0x0000003f3f3ff290 */ /* 0x000fe2000fffe03f */
[----:B------:R0:W-:Y:S04]  /*1cc00*/  STL.64 [R1+0x80], R16 ;  /* 0x0000801001007387 */ /* 0x0001e80000100a00 */
[----:B------:R1:W-:Y:S04]  /*1cc10*/  STL [R1+0x88], R18 ;  /* 0x0000881201007387 */ /* 0x0003e80000100800 */
[----:B0-----:R-:W3:Y:S01]  /*1cc20*/  LDL.LU R16, [R1+0x30] ;  /* 0x0000300001107983 */ /* 0x001ee20000300800 */
[----:B-1----:R-:W-:-:S03]  /*1cc30*/  IMAD.MOV.U32 R18, RZ, RZ, R2 ;  /* 0x000000ffff127224 */ /* 0x002fc600078e0002 */
[----:B------:R-:W3:Y:S04]  /*1cc40*/  LDL.LU R17, [R1+0x34] ;  /* 0x0000340001117983 */ /* 0x000ee80000300800 */
[----:B------:R-:W3:Y:S01]  /*1cc50*/  LDL.LU R2, [R1+0x1e34] ;  /* 0x001e340001027983 */ /* 0x000ee20000300800 */
[----:B------:R-:W-:Y:S01]  /*1cc60*/  MOV R0, R19 ;  /* 0x0000001300007202 */ /* 0x000fe20000000f00 */
[----:B------:R-:W-:Y:S02]  /*1cc70*/  IMAD.MOV.U32 R19, RZ, RZ, R28 ;  /* 0x000000ffff137224 */ /* 0x000fe400078e001c */
[----:B------:R-:W3:Y:S01]  /*1cc80*/  LDL.LU R28, [R1+0x1e30] ;  /* 0x001e3000011c7983 */ /* 0x000ee20000300800 */
[----:B----4-:R-:W-:Y:S03]  /*1cc90*/  HMMA.16816.F32.BF16 R8, R8, R6, R24 ;  /* 0x000000060808723c */ /* 0x010fe60000041818 */
[----:B--2---:R-:W0:Y:S11]  /*1cca0*/  LDSM.16.MT88.4 R20, [R3+0xf000] ;  /* 0x00f000000314783b */ /* 0x004e360000004200 */
[----:B------:R-:W-:Y:S09]  /*1ccb0*/  @!UPT UIADD3 URZ, URZ, URZ, URZ ;  /* 0x0000003f3f3ff290 */ /* 0x000ff2000fffe03f */
[----:B------:R-:W-:Y:S04]  /*1ccc0*/  STL.64 [R1+0x1da8], R10 ;  /* 0x001da80a01007387 */ /* 0x000fe80000100a00 */
[----:B------:R-:W-:Y:S04]  /*1ccd0*/  STL.64 [R1+0x1da0], R8 ;  /* 0x001da00801007387 */ /* 0x000fe80000100a00 */
[----:B------:R-:W1:Y:S01]  /*1cce0*/  LDSM.16.MT88.4 R8, [R3+0xf080] ;  /* 0x00f080000308783b */ /* 0x000e620000004200 */
[----:B0-----:R-:W-:Y:S01]  /*1ccf0*/  MOV R27, R20 ;  /* 0x00000014001b7202 */ /* 0x001fe20000000f00 */
[----:B------:R-:W-:Y:S01]  /*1cd00*/  IMAD.MOV.U32 R26, RZ, RZ, R21 ;  /* 0x000000ffff1a7224 */ /* 0x000fe200078e0015 */
[----:B------:R-:W-:Y:S01]  /*1cd10*/  MOV R24, R23 ;  /* 0x0000001700187202 */ /* 0x000fe20000000f00 */
[----:B------:R-:W-:-:S02]  /*1cd20*/  IMAD.MOV.U32 R25, RZ, RZ, R22 ;  /* 0x000000ffff197224 */ /* 0x000fc400078e0016 */
[----:B-1----:R-:W-:Y:S01]  /*1cd30*/  IMAD.MOV.U32 R23, RZ, RZ, R8 ;  /* 0x000000ffff177224 */ /* 0x002fe200078e0008 */
[----:B------:R-:W-:Y:S01]  /*1cd40*/  MOV R21, R10 ;  /* 0x0000000a00157202 */ /* 0x000fe20000000f00 */
[----:B------:R-:W-:Y:S02]  /*1cd50*/  IMAD.MOV.U32 R22, RZ, RZ, R9 ;  /* 0x000000ffff167224 */ /* 0x000fe400078e0009 */
[----:B------:R-:W-:Y:S01]  /*1cd60*/  IMAD.MOV.U32 R20, RZ, RZ, R11 ;  /* 0x000000ffff147224 */ /* 0x000fe200078e000b */
[----:B---3--:R-:W-:Y:S01]  /*1cd70*/  HMMA.16816.F32.BF16 R12, R12, R6, R16 ;  /* 0x000000060c0c723c */ /* 0x008fe20000041810 */
[----:B------:R-:W0:Y:S02]  /*1cd80*/  LDSM.16.MT88.4 R16, [R2+0x10000] ;  /* 0x010000000210783b */ /* 0x000e240000004200 */
[----:B0-----:R-:W-:Y:S01]  /*1cd90*/  IMAD.MOV.U32 R11, RZ, RZ, R18 ;  /* 0x000000ffff0b7224 */ /* 0x001fe200078e0012 */
[----:B------:R-:W-:Y:S01]  /*1cda0*/  MOV R10, R19 ;  /* 0x00000013000a7202 */ /* 0x000fe20000000f00 */
[----:B------:R-:W-:-:S02]  /*1cdb0*/  IMAD.MOV.U32 R9, RZ, RZ, R16 ;  /* 0x000000ffff097224 */ /* 0x000fc400078e0010 */
[----:B------:R-:W-:Y:S02]  /*1cdc0*/  IMAD.MOV.U32 R8, RZ, RZ, R17 ;  /* 0x000000ffff087224 */ /* 0x000fe400078e0011 */
[----:B------:R-:W0:Y:S11]  /*1cdd0*/  LDSM.16.M88.4 R16, [R28+0x20200] ;  /* 0x020200001c10783b */ /* 0x000e360000000200 */
[----:B------:R-:W-:Y:S03]  /*1cde0*/  @!UPT UIADD3 URZ, URZ, URZ, URZ ;  /* 0x0000003f3f3ff290 */ /* 0x000fe6000fffe03f */
[----:B------:R-:W-:Y:S04]  /*1cdf0*/  STL.64 [R1+0x1d98], R14 ;  /* 0x001d980e01007387 */ /* 0x000fe80000100a00 */
[----:B------:R-:W-:Y:S04]  /*1ce00*/  STL.64 [R1+0x1d90], R12 ;  /* 0x001d900c01007387 */ /* 0x000fe80000100a00 */
[----:B0-----:R0:W-:Y:S04]  /*1ce10*/  STL [R1+0x1d4c], R18 ;  /* 0x001d4c1201007387 */ /* 0x0011e80000100800 */
[----:B------:R1:W-:Y:S04]  /*1ce20*/  STL [R1+0x1d48], R19 ;  /* 0x001d481301007387 */ /* 0x0003e80000100800 */
[----:B------:R2:W-:Y:S01]  /*1ce30*/  STL.64 [R1+0x1de0], R16 ;  /* 0x001de01001007387 */ /* 0x0005e20000100a00 */
[----:B0-----:R-:W-:Y:S01]  /*1ce40*/  IMAD.MOV.U32 R18, RZ, RZ, R21 ;  /* 0x000000ffff127224 */ /* 0x001fe200078e0015 */
[----:B-1----:R-:W-:-:S02]  /*1ce50*/  MOV R19, R20 ;  /* 0x0000001400137202 */ /* 0x002fc40000000f00 */
[----:B------:R-:W3:Y:S01]  /*1ce60*/  LDL.LU R20, [R1+0x90] ;  /* 0x0000900001147983 */ /* 0x000ee20000300800 */
[----:B--2---:R-:W-:-:S03]  /*1ce70*/  IMAD.MOV.U32 R17, RZ, RZ, R22 ;  /* 0x000000ffff117224 */ /* 0x004fc600078e0016 */
[----:B------:R-:W3:Y:S01]  /*1ce80*/  LDL.LU R21, [R1+0x94] ;  /* 0x0000940001157983 */ /* 0x000ee20000300800 */
[----:B------:R-:W-:-:S03]  /*1ce90*/  MOV R16, R23 ;  /* 0x0000001700107202 */ /* 0x000fc60000000f00 */
[----:B------:R-:W3:Y:S04]  /*1cea0*/  LDL.LU R22, [R1+0x98] ;  /* 0x0000980001167983 */ /* 0x000ee80000300800 */
[----:B------:R-:W3:Y:S04]  /*1ceb0*/  LDL.LU R23, [R1+0x9c] ;  /* 0x00009c0001177983 */ /* 0x000ee80000300800 */
[----:B------:R-:W3:Y:S04]  /*1cec0*/  LDL.LU R12, [R1+0x20] ;  /* 0x00002000010c7983 */ /* 0x000ee80000300800 */
[----:B------:R-:W3:Y:S04]  /*1ced0*/  LDL.LU R13, [R1+0x24] ;  /* 0x00002400010d7983 */ /* 0x000ee80000300800 */
[----:B------:R-:W3:Y:S04]  /*1cee0*/  LDL.LU R14, [R1+0x28] ;  /* 0x00002800010e7983 */ /* 0x000ee80000300800 */
[----:B------:R-:W3:Y:S04]  /*1cef0*/  LDL.LU R15, [R1+0x2c] ;  /* 0x00002c00010f7983 */ /* 0x000ee80000300800 */
[----:B------:R0:W-:Y:S04]  /*1cf00*/  STL.64 [R1+0x1e00], R18 ;  /* 0x001e001201007387 */ /* 0x0001e80000100a00 */
[----:B------:R1:W-:Y:S01]  /*1cf10*/  STL.64 [R1+0x1df8], R16 ;  /* 0x001df81001007387 */ /* 0x0003e20000100a00 */
[----:B0-----:R-:W-:-:S02]  /*1cf20*/  IMAD.MOV.U32 R18, RZ, RZ, R11 ;  /* 0x000000ffff127224 */ /* 0x001fc400078e000b */
[----:B------:R-:W-:Y:S01]  /*1cf30*/  IMAD.MOV.U32 R19, RZ, RZ, R10 ;  /* 0x000000ffff137224 */ /* 0x000fe200078e000a */
[----:B-1----:R-:W-:Y:S01]  /*1cf40*/  MOV R16, R9 ;  /* 0x0000000900107202 */ /* 0x002fe20000000f00 */
[----:B------:R-:W-:Y:S02]  /*1cf50*/  IMAD.MOV.U32 R17, RZ, RZ, R8 ;  /* 0x000000ffff117224 */ /* 0x000fe400078e0008 */
[----:B------:R-:W0:Y:S04]  /*1cf60*/  LDSM.16.MT88.4 R8, [R2+0x10080] ;  /* 0x010080000208783b */ /* 0x000e280000004200 */
[----:B------:R-:W-:Y:S04]  /*1cf70*/  STL [R1+0x1b60], R28 ;  /* 0x001b601c01007387 */ /* 0x000fe80000100800 */
[----:B0-----:R0:W-:Y:S04]  /*1cf80*/  STL.64 [R1+0x1dc8], R10 ;  /* 0x001dc80a01007387 */ /* 0x0011e80000100a00 */
[----:B------:R1:W-:Y:S01]  /*1cf90*/  STL.64 [R1+0x1dc0], R8 ;  /* 0x001dc00801007387 */ /* 0x0003e20000100a00 */
[----:B0-----:R-:W-:-:S02]  /*1cfa0*/  IMAD.MOV.U32 R10, RZ, RZ, R18 ;  /* 0x000000ffff0a7224 */ /* 0x001fc400078e0012 */
[----:B------:R-:W-:Y:S01]  /*1cfb0*/  IMAD.MOV.U32 R11, RZ, RZ, R19 ;  /* 0x000000ffff0b7224 */ /* 0x000fe200078e0013 */
[----:B------:R-:W-:Y:S01]  /*1cfc0*/  MOV R19, R24 ;  /* 0x0000001800137202 */ /* 0x000fe20000000f00 */
[----:B-1----:R-:W-:Y:S01]  /*1cfd0*/  IMAD.MOV.U32 R8, RZ, RZ, R16 ;  /* 0x000000ffff087224 */ /* 0x002fe200078e0010 */
[----:B------:R-:W-:Y:S01]  /*1cfe0*/  MOV R9, R17 ;  /* 0x0000001100097202 */ /* 0x000fe20000000f00 */
[----:B------:R-:W-:Y:S01]  /*1cff0*/  IMAD.MOV.U32 R18, RZ, RZ, R25 ;  /* 0x000000ffff127224 */ /* 0x000fe200078e0019 */
[----:B------:R-:W-:Y:S01]  /*1d000*/  MOV R16, R27 ;  /* 0x0000001b00107202 */ /* 0x000fe20000000f00 */
[----:B------:R-:W-:Y:S01]  /*1d010*/  IMAD.MOV.U32 R17, RZ, RZ, R26 ;  /* 0x000000ffff117224 */ /* 0x000fe200078e001a */
[----:B------:R-:W2:Y:S04]  /*1d020*/  LDL.LU R24, [R1+0xb0] ;  /* 0x0000b00001187983 */ /* 0x000ea80000300800 */
[----:B------:R-:W2:Y:S04]  /*1d030*/  LDL.LU R25, [R1+0xb4] ;  /* 0x0000b40001197983 */ /* 0x000ea80000300800 */
[----:B------:R-:W2:Y:S04]  /*1d040*/  LDL.LU R26, [R1+0xb8] ;  /* 0x0000b800011a7983 */ /* 0x000ea80000300800 */
[----:B------:R-:W2:Y:S04]  /*1d050*/  LDL.LU R27, [R1+0xbc] ;  /* 0x0000bc00011b7983 */ /* 0x000ea80000300800 */
        /* <DEDUP_REMOVED lines=8> */
[----:B0-----:R-:W-:-:S03]  /*1d0e0*/  IMAD.MOV.U32 R11, RZ, RZ, R29 ;  /* 0x000000ffff0b7224 */ /* 0x001fc600078e001d */
[----:B-1----:R-:W4:Y:S04]  /*1d0f0*/  LDL.LU R8, [R1+0xd0] ;  /* 0x0000d00001087983 */ /* 0x002f280000300800 */
[----:B------:R-:W4:Y:S04]  /*1d100*/  LDL.LU R9, [R1+0xd4] ;  /* 0x0000d40001097983 */ /* 0x000f280000300800 */
[----:B------:R-:W2:Y:S04]  /*1d110*/  LDL.LU R10, [R1+0xd8] ;  /* 0x0000d800010a7983 */ /* 0x000ea80000300800 */
[----:B------:R-:W2:Y:S01]  /*1d120*/  LDL.LU R29, [R1+0x1e2c] ;  /* 0x001e2c00011d7983 */ /* 0x000ea20000300800 */
[-C--:B---3--:R-:W-:Y:S03]  /*1d130*/  HMMA.16816.F32.BF16 R20, R20, R6.reuse, R12 ;  /* 0x000000061414723c */ /* 0x088fe6000004180c */
[----:B--2---:R-:W0:Y:S04]  /*1d140*/  LDSM.16.MT88.4 R12, [R29+0x10000] ;  /* 0x010000001d0c783b */ /* 0x004e280000004200 */
[----:B------:R-:W-:Y:S04]  /*1d150*/  STL.64 [R1+0x1e10], R10 ;  /* 0x001e100a01007387 */ /* 0x000fe80000100a00 */
[----:B----4-:R1:W-:Y:S04]  /*1d160*/  STL.64 [R1+0x1e08], R8 ;  /* 0x001e080801007387 */ /* 0x0103e80000100a00 */
[----:B-1----:R-:W2:Y:S04]  /*1d170*/  LDL.LU R8, [R1+0xe0] ;  /* 0x0000e00001087983 */ /* 0x002ea80000300800 */
[----:B------:R-:W2:Y:S04]  /*1d180*/  LDL.LU R9, [R1+0xe4] ;  /* 0x0000e40001097983 */ /* 0x000ea80000300800 */
[----:B------:R-:W2:Y:S04]  /*1d190*/  LDL.LU R10, [R1+0xe8] ;  /* 0x0000e800010a7983 */ /* 0x000ea80000300800 */
[----:B------:R-:W2:Y:S04]  /*1d1a0*/  LDL.LU R11, [R1+0xec] ;  /* 0x0000ec00010b7983 */ /* 0x000ea80000300800 */
[----:B------:R-:W-:Y:S04]  /*1d1b0*/  STL.64 [R1+0x1d88], R22 ;  /* 0x001d881601007387 */ /* 0x000fe80000100a00 */
[----:B------:R-:W-:Y:S04]  /*1d1c0*/  STL.64 [R1+0x1d80], R20 ;  /* 0x001d801401007387 */ /* 0x000fe80000100a00 */
[----:B0-----:R0:W-:Y:S04]  /*1d1d0*/  STL.64 [R1+0x1db8], R14 ;  /* 0x001db80e01007387 */ /* 0x0011e80000100a00 */
[----:B------:R1:W-:Y:S01]  /*1d1e0*/  STL.64 [R1+0x1db0], R12 ;  /* 0x001db00c01007387 */ /* 0x0003e20000100a00 */
[----:B------:R-:W-:Y:S03]  /*1d1f0*/  HMMA.16816.F32.BF16 R24, R24, R6, R16 ;  /* 0x000000061818723c */ /* 0x000fe60000041810 */
[----:B------:R-:W-:Y:S01]  /*1d200*/  LDSM.16.MT88.4 R20, [R29+0x10080] ;  /* 0x010080001d14783b */ /* 0x000fe20000004200 */
[----:B0-----:R-:W-:-:S03]  /*1d210*/  IMAD.MOV.U32 R15, RZ, RZ, R0 ;  /* 0x000000ffff0f7224 */ /* 0x001fc600078e0000 */
[----:B-1----:R-:W3:Y:S04]  /*1d220*/  LDL.LU R12, [R1+0x80] ;  /* 0x00008000010c7983 */ /* 0x002ee80000300800 */
[----:B------:R-:W3:Y:S04]  /*1d230*/  LDL.LU R13, [R1+0x84] ;  /* 0x00008400010d7983 */ /* 0x000ee80000300800 */
[----:B------:R-:W4:Y:S04]  /*1d240*/  LDL.LU R14, [R1+0x88] ;  /* 0x00008800010e7983 */ /* 0x000f280000300800 */
[----:B------:R-:W2:Y:S04]  /*1d250*/  LDL.LU R0, [R1+0x1e28] ;  /* 0x001e280001007983 */ /* 0x000ea80000300800 */
[----:B--2---:R-:W0:Y:S04]  /*1d260*/  LDSM.16.MT88.4 R16, [R0+0x10000] ;  /* 0x010000000010783b */ /* 0x004e280000004200 */
[----:B----4-:R-:W-:Y:S04]  /*1d270*/  STL.64 [R1+0x1dd8], R14 ;  /* 0x001dd80e01007387 */ /* 0x010fe80000100a00 */
[----:B---3--:R1:W-:Y:S04]  /*1d280*/  STL.64 [R1+0x1dd0], R12 ;  /* 0x001dd00c01007387 */ /* 0x0083e80000100a00 */
[----:B-1----:R-:W2:Y:S04]  /*1d290*/  LDL.LU R12, [R1+0xc0] ;  /* 0x0000c000010c7983 */ /* 0x002ea80000300800 */
[----:B------:R-:W2:Y:S04]  /*1d2a0*/  LDL.LU R13, [R1+0xc4] ;  /* 0x0000c400010d7983 */ /* 0x000ea80000300800 */
[----:B------:R-:W-:Y:S04]  /*1d2b0*/  STL [R1+0x1d78], R26 ;  /* 0x001d781a01007387 */ /* 0x000fe80000100800 */
[----:B------:R-:W-:Y:S04]  /*1d2c0*/  STL [R1+0x1d74], R27 ;  /* 0x001d741b01007387 */ /* 0x000fe80000100800 */
[----:B------:R-:W-:Y:S04]  /*1d2d0*/  STL [R1+0x1d70], R29 ;  /* 0x001d701d01007387 */ /* 0x000fe80000100800 */
[----:B0-----:R-:W-:Y:S04]  /*1d2e0*/  STL.64 [R1+0x30], R16 ;  /* 0x0000301001007387 */ /* 0x001fe80000100a00 */
[----:B------:R-:W-:Y:S04]  /*1d2f0*/  STL.64 [R1+0x38], R18 ;  /* 0x0000381201007387 */ /* 0x000fe80000100a00 */
[----:B------:R-:W0:Y:S04]  /*1d300*/  LDSM.16.MT88.4 R16, [R0+0x10080] ;  /* 0x010080000010783b */ /* 0x000e280000004200 */
[----:B0-----:R0:W-:Y:S01]  /*1d310*/  STL [R1+0x28], R18 ;  /* 0x0000281201007387 */ /* 0x0011e20000100800 */
[----:B------:R-:W-:Y:S01]  /*1d320*/  IMAD.MOV.U32 R29, RZ, RZ, R19 ;  /* 0x000000ffff1d7224 */ /* 0x000fe200078e0013 */
[----:B------:R-:W-:Y:S01]  /*1d330*/  MOV R27, R17 ;  /* 0x00000011001b7202 */ /* 0x000fe20000000f00 */
[----:B------:R-:W-:Y:S01]  /*1d340*/  IMAD.MOV.U32 R26, RZ, RZ, R16 ;  /* 0x000000ffff1a7224 */ /* 0x000fe200078e0010 */
[----:B0-----:R-:W3:Y:S04]  /*1d350*/  LDL.LU.64 R18, [R1+0x1e20] ;  /* 0x001e200001127983 */ /* 0x001ee80000300a00 */
[----:B------:R-:W3:Y:S02]  /*1d360*/  LDL.LU.64 R16, [R1+0x1e18] ;  /* 0x001e180001107983 */ /* 0x000ee40000300a00 */
[----:B---3--:R-:W-:Y:S02]  /*1d370*/  HMMA.16816.F32.BF16 R16, R16, R6, R8 ;  /* 0x000000061010723c */ /* 0x008fe40000041808 */
[----:B------:R-:W3:Y:S04]  /*1d380*/  LDL.LU.64 R10, [R1+0x1e10] ;  /* 0x001e1000010a7983 */ /* 0x000ee80000300a00 */
[----:B------:R-:W3:Y:S11]  /*1d390*/  LDL.LU.64 R8, [R1+0x1e08] ;  /* 0x001e080001087983 */ /* 0x000ef60000300a00 */
[----:B------:R-:W-:Y:S06]  /*1d3a0*/  @!UPT UIADD3 URZ, URZ, URZ, URZ ;  /* 0x0000003f3f3ff290 */ /* 0x000fec000fffe03f */
[----:B------:R-:W-:Y:S04]  /*1d3b0*/  STL.64 [R1+0xa0], R16 ;  /* 0x0000a01001007387 */ /* 0x000fe80000100a00 */
[----:B------:R0:W-:Y:S04]  /*1d3c0*/  STL.64 [R1+0xa8], R18 ;  /* 0x0000a81201007387 */ /* 0x0001e80000100a00 */
[----:B0-----:R-:W3:Y:S04]  /*1d3d0*/  LDL.LU.64 R18, [R1+0x1e00] ;  /* 0x001e000001127983 */ /* 0x001ee80000300a00 */
[----:B------:R-:W3:Y:S01]  /*1d3e0*/  LDL.LU.64 R16, [R1+0x1df8] ;  /* 0x001df80001107983 */ /* 0x000ee20000300a00 */
[----:B------:R-:W-:Y:S01]  /*1d3f0*/  MOV R14, R5 ;  /* 0x00000005000e7202 */ /* 0x000fe20000000f00 */
[----:B------:R-:W-:-:S02]  /*1d400*/  IMAD.MOV.U32 R15, RZ, RZ, R4 ;  /* 0x000000ffff0f7224 */ /* 0x000fc400078e0004 */
[----:B---3--:R-:W-:Y:S01]  /*1d410*/  HMMA.16816.F32.BF16 R4, R16, R6, R8 ;  /* 0x000000061004723c */ /* 0x008fe20000041808 */
[----:B------:R-:W2:Y:S04]  /*1d420*/  LDL.LU.64 R10, [R1+0x1df0] ;  /* 0x001df000010a7983 */ /* 0x000ea80000300a00 */
[----:B------:R-:W2:Y:S04]  /*1d430*/  LDL.LU.64 R8, [R1+0x1de8] ;  /* 0x001de80001087983 */ /* 0x000ea80000300a00 */
[----:B------:R-:W2:Y:S11]  /*1d440*/  LDL.LU.64 R16, [R1+0x1de0] ;  /* 0x001de00001107983 */ /* 0x000eb60000300a00 */
[----:B------:R-:W-:Y:S03]  /*1d450*/  @!UPT UIADD3 URZ, URZ, URZ, URZ ;  /* 0x0000003f3f3ff290 */ /* 0x000fe6000fffe03f */
[----:B------:R-:W-:Y:S04]  /*1d460*/  STL.64 [R1+0xd0], R4 ;  /* 0x0000d00401007387 */ /* 0x000fe80000100a00 */
[----:B------:R-:W-:Y:S04]  /*1d470*/  STL.64 [R1+0xd8], R6 ;  /* 0x0000d80601007387 */ /* 0x000fe80000100a00 */
[----:B------:R-:W-:Y:S01]  /*1d480*/  LDSM.16.MT88.4 R4, [R3+0x10000] ;  /* 0x010000000304783b */ /* 0x000fe20000004200 */
        /* <DEDUP_REMOVED lines=39> */
[----:B0-----:R-:W3:Y:S04]  /*1d700*/  LDL.LU R8, [R1+0x30] ;  /* 0x0000300001087983 */ /* 0x001ee80000300800 */
[----:B------:R-:W3:Y:S04]  /*1d710*/  LDL.LU R9, [R1+0x34] ;  /* 0x0000340001097983 */ /* 0x000ee80000300800 */
[----:B------:R-:W3:Y:S04]  /*1d720*/  LDL.LU R10, [R1+0x38] ;  /* 0x00003800010a7983 */ /* 0x000ee80000300800 */
[----:B------:R-:W3:Y:S01]  /*1d730*/  LDL.LU R11, [R1+0x3c] ;  /* 0x00003c00010b7983 */ /* 0x000ee20000300800 */
[----:B--2---:R-:W-:Y:S03]  /*1d740*/  HMMA.16816.F32.BF16 R12, R20, R16, R12 ;  /* 0x00000010140c723c */ /* 0x004fe6000004180c */
[----:B------:R-:W3:Y:S04]  /*1d750*/  LDL.LU.64 R22, [R1+0x1d88] ;  /* 0x001d880001167983 */ /* 0x000ee80000300a00 */
[----:B------:R-:W3:Y:S11]  /*1d760*/  LDL.LU.64 R20, [R1+0x1d80] ;  /* 0x001d800001147983 */ /* 0x000ef60000300a00 */
[----:B------:R-:W-:Y:S05]  /*1d770*/  @!UPT UIADD3 URZ, URZ, URZ, URZ ;  /* 0x0000003f3f3ff290 */ /* 0x000fea000fffe03f */
[----:B------:R0:W-:Y:S04]  /*1d780*/  STL.64 [R1+0x90], R12 ;  /* 0x0000900c01007387 */ /* 0x0001e80000100a00 */
[----:B------:R1:W-:Y:S01]  /*1d790*/  STL [R1+0x98], R14 ;  /* 0x0000980e01007387 */ /* 0x0003e20000100800 */
[----:B0-----:R-:W-:Y:S01]  /*1d7a0*/  MOV R12, R26 ;  /* 0x0000001a000c7202 */ /* 0x001fe20000000f00 */
[----:B------:R-:W-:Y:S02]  /*1d7b0*/  IMAD.MOV.U32 R13, RZ, RZ, R27 ;  /* 0x000000ffff0d7224 */ /* 0x000fe400078e001b */
[----:B------:R-:W2:Y:S04]  /*1d7c0*/  LDL.LU R26, [R1+0x1d78] ;  /* 0x001d7800011a7983 */ /* 0x000ea80000300800 */
[----:B------:R-:W2:Y:S04]  /*1d7d0*/  LDL.LU R27, [R1+0x1d74] ;  /* 0x001d7400011b7983 */ /* 0x000ea80000300800 */
[----:B-1----:R-:W2:Y:S01]  /*1d7e0*/  LDL.LU R14, [R1+0x28] ;  /* 0x00002800010e7983 */ /* 0x002ea20000300800 */
[----:B------:R-:W-:-:S02]  /*1d7f0*/  IMAD.MOV.U32 R3, RZ, RZ, R15 ;  /* 0x000000ffff037224 */ /* 0x000fc400078e000f */
[----:B------:R-:W-:Y:S02]  /*1d800*/  IMAD.MOV.U32 R15, RZ, RZ, R29 ;  /* 0x000000ffff0f7224 */ /* 0x000fe400078e001d */
[----:B------:R-:W4:Y:S04]  /*1d810*/  LDL.LU R29, [R1+0x1d70] ;  /* 0x001d7000011d7983 */ /* 0x000f280000300800 */
[----:B------:R-:W-:Y:S01]  /*1d820*/  STL [R1+0x1d6c], R3 ;  /* 0x001d6c0301007387 */ /* 0x000fe20000100800 */
[-C--:B---3--:R-:W-:Y:S08]  /*1d830*/  HMMA.16816.F32.BF16 R20, R8, R16.reuse, R20 ;  /* 0x000000100814723c */ /* 0x088ff00000041814 */
[----:B--2---:R-:W-:Y:S01]  /*1d840*/  HMMA.16816.F32.BF16 R24, R12, R16, R24 ;  /* 0x000000100c18723c */ /* 0x004fe20000041818 */
[----:B------:R-:W0:Y:S11]  /*1d850*/  LDSM.16.MT88.4 R12, [R2+0x11080] ;  /* 0x01108000020c783b */ /* 0x000e360000004200 */
[----:B------:R-:W-:Y:S11]  /*1d860*/  @!UPT UIADD3 URZ, URZ, URZ, URZ ;  /* 0x0000003f3f3ff290 */ /* 0x000ff6000fffe03f */
[----:B------:R-:W-:Y:S04]  /*1d870*/  STL.64 [R1+0x1cb0], R26 ;  /* 0x001cb01a01007387 */ /* 0x000fe80000100a00 */
[----:B------:R-:W-:Y:S04]  /*1d880*/  STL.64 [R1+0x1ca8], R24 ;  /* 0x001ca81801007387 */ /* 0x000fe80000100a00 */
[----:B----4-:R-:W1:Y:S01]  /*1d890*/  LDSM.16.MT88.4 R24, [R29+0x11000] ;  /* 0x011000001d18783b */ /* 0x010e620000004200 */
[----:B------:R-:W-:Y:S01]  /*1d8a0*/  MOV R11, R20 ;  /* 0x00000014000b7202 */ /* 0x000fe20000000f00 */
[----:B------:R-:W-:Y:S01]  /*1d8b0*/  IMAD.MOV.U32 R10, RZ, RZ, R21 ;  /* 0x000000ffff0a7224 */ /* 0x000fe200078e0015 */
[----:B------:R-:W-:Y:S01]  /*1d8c0*/  MOV R8, R23 ;  /* 0x0000001700087202 */ /* 0x000fe20000000f00 */
[----:B------:R-:W-:-:S02]  /*1d8d0*/  IMAD.MOV.U32 R9, RZ, RZ, R22 ;  /* 0x000000ffff097224 */ /* 0x000fc400078e0016 */
[----:B0-----:R-:W-:Y:S01]  /*1d8e0*/  IMAD.MOV.U32 R23, RZ, RZ, R12 ;  /* 0x000000ffff177224 */ /* 0x001fe200078e000c */
[----:B------:R-:W-:Y:S01]  /*1d8f0*/  MOV R21, R14 ;  /* 0x0000000e00157202 */ /* 0x000fe20000000f00 */
[----:B------:R-:W-:Y:S02]  /*1d900*/  IMAD.MOV.U32 R22, RZ, RZ, R13 ;  /* 0x000000ffff167224 */ /* 0x000fe400078e000d */
[----:B------:R-:W-:Y:S02]  /*1d910*/  IMAD.MOV.U32 R20, RZ, RZ, R15 ;  /* 0x000000ffff147224 */ /* 0x000fe400078e000f */
[----:B-1----:R-:W-:Y:S01]  /*1d920*/  IMAD.MOV.U32 R15, RZ, RZ, R24 ;  /* 0x000000ffff0f7224 */ /* 0x002fe200078e0018 */
[----:B------:R-:W-:Y:S01]  /*1d930*/  MOV R14, R25 ;  /* 0x00000019000e7202 */ /* 0x000fe20000000f00 */
[----:B------:R-:W-:Y:S02]  /*1d940*/  IMAD.MOV.U32 R13, RZ, RZ, R26 ;  /* 0x000000ffff0d7224 */ /* 0x000fe400078e001a */
[----:B------:R-:W-:-:S02]  /*1d950*/  IMAD.MOV.U32 R12, RZ, RZ, R27 ;  /* 0x000000ffff0c7224 */ /* 0x000fc400078e001b */
[----:B------:R-:W0:Y:S02]  /*1d960*/  LDSM.16.MT88.4 R24, [R29+0x11080] ;  /* 0x011080001d18783b */ /* 0x000e240000004200 */
[----:B0-----:R-:W-:Y:S01]  /*1d970*/  MOV R3, R24 ;  /* 0x0000001800037202 */ /* 0x001fe20000000f00 */
[----:B------:R-:W-:Y:S01]  /*1d980*/  IMAD.MOV.U32 R28, RZ, RZ, R25 ;  /* 0x000000ffff1c7224 */ /* 0x000fe200078e0019 */
[----:B------:R-:W-:Y:S01]  /*1d990*/  MOV R18, R27 ;  /* 0x0000001b00127202 */ /* 0x000fe20000000f00 */
[----:B------:R-:W-:Y:S02]  /*1d9a0*/  IMAD.MOV.U32 R19, RZ, RZ, R26 ;  /* 0x000000ffff137224 */ /* 0x000fe400078e001a */
[----:B------:R-:W0:Y:S04]  /*1d9b0*/  LDSM.16.MT88.4 R24, [R0+0x11000] ;  /* 0x011000000018783b */ /* 0x000e280000004200 */
[----:B------:R-:W-:Y:S04]  /*1d9c0*/  STL [R1+0x1c90], R29 ;  /* 0x001c901d01007387 */ /* 0x000fe80000100800 */
[----:B0-----:R-:W-:Y:S04]  /*1d9d0*/  STL.64 [R1+0x1cd0], R26 ;  /* 0x001cd01a01007387 */ /* 0x001fe80000100a00 */
[----:B------:R0:W-:Y:S04]  /*1d9e0*/  STL.64 [R1+0x1cc8], R24 ;  /* 0x001cc81801007387 */ /* 0x0001e80000100a00 */
[----:B0-----:R-:W2:Y:S04]  /*1d9f0*/  LDL.LU R24, [R1+0xa0] ;  /* 0x0000a00001187983 */ /* 0x001ea80000300800 */
[----:B------:R-:W2:Y:S04]  /*1da00*/  LDL.LU R25, [R1+0xa4] ;  /* 0x0000a40001197983 */ /* 0x000ea80000300800 */
[----:B------:R-:W2:Y:S04]  /*1da10*/  LDL.LU R26, [R1+0xa8] ;  /* 0x0000a800011a7983 */ /* 0x000ea80000300800 */
[----:B------:R-:W2:Y:S02]  /*1da20*/  LDL.LU R27, [R1+0xac] ;  /* 0x0000ac00011b7983 */ /* 0x000ea40000300800 */
[----:B--2---:R-:W-:Y:S07]  /*1da30*/  HMMA.16816.F32.BF16 R4, R4, R16, R24 ;  /* 0x000000100404723c */ /* 0x004fee0000041818 */
[----:B------:R-:W-:Y:S01]  /*1da40*/  IMAD.MOV.U32 R24, RZ, RZ, R3 ;  /* 0x000000ffff187224 */ /* 0x000fe200078e0003 */
[----:B------:R-:W-:Y:S01]  /*1da50*/  MOV R26, R19 ;  /* 0x00000013001a7202 */ /* 0x000fe20000000f00 */
[----:B------:R-:W-:Y:S01]  /*1da60*/  IMAD.MOV.U32 R27, RZ, RZ, R18 ;  /* 0x000000ffff1b7224 */ /* 0x000fe200078e0012 */
[----:B------:R-:W2:Y:S01]  /*1da70*/  LDL.LU R3, [R1+0x1d6c] ;  /* 0x001d6c0001037983 */ /* 0x000ea20000300800 */
[----:B------:R-:W-:-:S03]  /*1da80*/  IMAD.MOV.U32 R25, RZ, RZ, R28 ;  /* 0x000000ffff197224 */ /* 0x000fc600078e001c */
[----:B------:R-:W3:Y:S04]  /*1da90*/  LDL.LU R28, [R1+0x1d68] ;  /* 0x001d6800011c7983 */ /* 0x000ee80000300800 */
[----:B------:R-:W4:Y:S04]  /*1daa0*/  LDL.LU R19, [R1+0x1d64] ;  /* 0x001d640001137983 */ /* 0x000f280000300800 */
[----:B------:R-:W3:Y:S04]  /*1dab0*/  LDL.LU R18, [R1+0x1d60] ;  /* 0x001d600001127983 */ /* 0x000ee80000300800 */
[----:B------:R0:W-:Y:S04]  /*1dac0*/  STL.64 [R1+0x1cf0], R26 ;  /* 0x001cf01a01007387 */ /* 0x0001e80000100a00 */
[----:B------:R1:W-:Y:S01]  /*1dad0*/  STL.64 [R1+0x1ce8], R24 ;  /* 0x001ce81801007387 */ /* 0x0003e20000100a00 */
[----:B0-----:R-:W-:-:S02]  /*1dae0*/  IMAD.MOV.U32 R26, RZ, RZ, R13 ;  /* 0x000000ffff1a7224 */ /* 0x001fc400078e000d */
[----:B------:R-:W-:Y:S02]  /*1daf0*/  IMAD.MOV.U32 R27, RZ, RZ, R12 ;  /* 0x000000ffff1b7224 */ /* 0x000fe400078e000c */
[----:B-1----:R-:W-:Y:S01]  /*1db00*/  IMAD.MOV.U32 R24, RZ, RZ, R15 ;  /* 0x000000ffff187224 */ /* 0x002fe200078e000f */
[----:B------:R-:W-:Y:S02]  /*1db10*/  MOV R25, R14 ;  /* 0x0000000e00197202 */ /* 0x000fe40000000f00 */
[----:B------:R-:W0:Y:S04]  /*1db20*/  LDSM.16.MT88.4 R12, [R0+0x11080] ;  /* 0x01108000000c783b */ /* 0x000e280000004200 */
[----:B------:R1:W-:Y:S04]  /*1db30*/  STL.64 [R1+0x1d10], R26 ;  /* 0x001d101a01007387 */ /* 0x0003e80000100a00 */
[----:B------:R1:W-:Y:S04]  /*1db40*/  STL.64 [R1+0x1d08], R24 ;  /* 0x001d081801007387 */ /* 0x0003e80000100a00 */
[----:B------:R-:W-:Y:S04]  /*1db50*/  STL [R1+0x1ca0], R4 ;  /* 0x001ca00401007387 */ /* 0x000fe80000100800 */
[----:B------:R-:W-:Y:S04]  /*1db60*/  STL [R1+0x1c9c], R5 ;  /* 0x001c9c0501007387 */ /* 0x000fe80000100800 */
[----:B------:R-:W-:Y:S04]  /*1db70*/  STL [R1+0x1c98], R6 ;  /* 0x001c980601007387 */ /* 0x000fe80000100800 */
[----:B------:R-:W-:Y:S01]  /*1db80*/  STL [R1+0x1c94], R7 ;  /* 0x001c940701007387 */ /* 0x000fe20000100800 */
[----:B-1----:R-:W-:Y:S01]  /*1db90*/  MOV R26, R21 ;  /* 0x00000015001a7202 */ /* 0x002fe20000000f00 */
[----:B------:R-:W-:-:S02]  /*1dba0*/  IMAD.MOV.U32 R27, RZ, RZ, R20 ;  /* 0x000000ffff1b7224 */ /* 0x000fc400078e0014 */
[----:B------:R-:W-:Y:S02]  /*1dbb0*/  IMAD.MOV.U32 R24, RZ, RZ, R23 ;  /* 0x000000ffff187224 */ /* 0x000fe400078e0017 */
[----:B------:R-:W-:Y:S01]  /*1dbc0*/  IMAD.MOV.U32 R25, RZ, RZ, R22 ;  /* 0x000000ffff197224 */ /* 0x000fe200078e0016 */
[----:B0-----:R0:W-:Y:S04]  /*1dbd0*/  STL.64 [R1+0x1cc0], R14 ;  /* 0x001cc00e01007387 */ /* 0x0011e80000100a00 */
[----:B------:R1:W-:Y:S01]  /*1dbe0*/  STL.64 [R1+0x1cb8], R12 ;  /* 0x001cb80c01007387 */ /* 0x0003e20000100a00 */
[----:B0-----:R-:W-:Y:S01]  /*1dbf0*/  MOV R15, R8 ;  /* 0x00000008000f7202 */ /* 0x001fe20000000f00 */
[----:B------:R-:W-:Y:S02]  /*1dc00*/  IMAD.MOV.U32 R14, RZ, RZ, R9 ;  /* 0x000000ffff0e7224 */ /* 0x000fe400078e0009 */
[----:B------:R-:W3:Y:S01]  /*1dc10*/  LDL.LU R8, [R1+0x60] ;  /* 0x0000600001087983 */ /* 0x000ee20000300800 */
[----:B-1----:R-:W-:Y:S01]  /*1dc20*/  IMAD.MOV.U32 R13, RZ, RZ, R10 ;  /* 0x000000ffff0d7224 */ /* 0x002fe200078e000a */
[----:B------:R-:W-:-:S02]  /*1dc30*/  MOV R12, R11 ;  /* 0x0000000b000c7202 */ /* 0x000fc40000000f00 */
        /* <DEDUP_REMOVED lines=9> */
[----:B0-----:R-:W3:Y:S04]  /*1dcd0*/  LDL.LU R24, [R1+0xc0] ;  /* 0x0000c00001187983 */ /* 0x001ee80000300800 */
[----:B------:R-:W3:Y:S04]  /*1dce0*/  LDL.LU R25, [R1+0xc4] ;  /* 0x0000c40001197983 */ /* 0x000ee80000300800 */
[----:B------:R-:W3:Y:S04]  /*1dcf0*/  LDL.LU R26, [R1+0xc8] ;  /* 0x0000c800011a7983 */ /* 0x000ee80000300800 */
[----:B------:R-:W3:Y:S04]  /*1dd00*/  LDL.LU R27, [R1+0xcc] ;  /* 0x0000cc00011b7983 */ /* 0x000ee80000300800 */
[----:B------:R-:W-:Y:S04]  /*1dd10*/  STL.64 [R1+0x1ce0], R14 ;  /* 0x001ce00e01007387 */ /* 0x000fe80000100a00 */
[----:B------:R0:W-:Y:S04]  /*1dd20*/  STL.64 [R1+0x1cd8], R12 ;  /* 0x001cd80c01007387 */ /* 0x0001e80000100a00 */
[----:B0-----:R-:W3:Y:S04]  /*1dd30*/  LDL.LU R12, [R1+0x90] ;  /* 0x00009000010c7983 */ /* 0x001ee80000300800 */
[----:B------:R-:W3:Y:S04]  /*1dd40*/  LDL.LU R13, [R1+0x94] ;  /* 0x00009400010d7983 */ /* 0x000ee80000300800 */
[----:B------:R-:W3:Y:S01]  /*1dd50*/  LDL.LU R14, [R1+0x98] ;  /* 0x00009800010e7983 */ /* 0x000ee20000300800 */
[----:B--2---:R-:W-:-:S03]  /*1dd60*/  IMAD.MOV.U32 R15, RZ, RZ, R3 ;  /* 0x000000ffff0f7224 */ /* 0x004fc600078e0003 */
[----:B------:R-:W2:Y:S04]  /*1dd70*/  LDL.LU R3, [R1+0x1d5c] ;  /* 0x001d5c0001037983 */ /* 0x000ea80000300800 */
[----:B---3--:R0:W-:Y:S04]  /*1dd80*/  STL.64 [R1+0x1d00], R14 ;  /* 0x001d000e01007387 */ /* 0x0081e80000100a00 */
[----:B------:R1:W-:Y:S01]  /*1dd90*/  STL.64 [R1+0x1cf8], R12 ;  /* 0x001cf80c01007387 */ /* 0x0003e20000100a00 */
[----:B0-----:R-:W-:Y:S01]  /*1dda0*/  IMAD.MOV.U32 R14, RZ, RZ, R28 ;  /* 0x000000ffff0e7224 */ /* 0x001fe200078e001c */
[----:B-1----:R-:W-:Y:S01]  /*1ddb0*/  MOV R12, R18 ;  /* 0x00000012000c7202 */ /* 0x002fe20000000f00 */
[----:B----4-:R-:W-:Y:S01]  /*1ddc0*/  IMAD.MOV.U32 R13, RZ, RZ, R19 ;  /* 0x000000ffff0d7224 */ /* 0x010fe200078e0013 */
[----:B------:R-:W3:Y:S04]  /*1ddd0*/  LDL.LU R18, [R1+0x1d58] ;  /* 0x001d580001127983 */ /* 0x000ee80000300800 */
[----:B------:R-:W4:Y:S04]  /*1dde0*/  LDL.LU R19, [R1+0x1d54] ;  /* 0x001d540001137983 */ /* 0x000f280000300800 */
[----:B------:R-:W3:Y:S04]  /*1ddf0*/  LDL.LU R28, [R1+0x1d50] ;  /* 0x001d5000011c7983 */ /* 0x000ee80000300800 */
[----:B------:R-:W3:Y:S01]  /*1de00*/  LDL.LU R15, [R1+0xbc] ;  /* 0x0000bc00010f7983 */ /* 0x000ee20000300800 */
[----:B------:R-:W-:Y:S11]  /*1de10*/  HMMA.16816.F32.BF16 R4, R8, R16, R4 ;  /* 0x000000100804723c */ /* 0x000ff60000041804 */
[----:B------:R-:W-:Y:S11]  /*1de20*/  @!UPT UIADD3 URZ, URZ, URZ, URZ ;  /* 0x0000003f3f3ff290 */ /* 0x000ff6000fffe03f */
[----:B------:R-:W-:Y:S02]  /*1de30*/  @!UPT UIADD3 URZ, URZ, URZ, URZ ;  /* 0x0000003f3f3ff290 */ /* 0x000fe4000fffe03f */
[----:B------:R-:W-:Y:S01]  /*1de40*/  MOV R17, R6 ;  /* 0x0000000600117202 */ /* 0x000fe20000000f00 */
[----:B------:R-:W-:Y:S01]  /*1de50*/  IMAD.MOV.U32 R16, RZ, RZ, R7 ;  /* 0x000000ffff107224 */ /* 0x000fe200078e0007 */
[----:B--2---:R-:W0:Y:S04]  /*1de60*/  LDSM.16.MT88.4 R8, [R3+0x11080] ;  /* 0x011080000308783b */ /* 0x004e280000004200 */
[----:B------:R-:W1:Y:S04]  /*1de70*/  S2R R29, SR_TID.X ;  /* 0x00000000001d7919 */ /* 0x000e680000002100 */
[----:B------:R-:W-:Y:S01]  /*1de80*/  LDSM.16.MT88.4 R20, [R3+0x11000] ;  /* 0x011000000314783b */ /* 0x000fe20000004200 */
[----:B0-----:R-:W-:-:S02]  /*1de90*/  IMAD.MOV.U32 R6, RZ, RZ, R10 ;  /* 0x000000ffff067224 */ /* 0x001fc400078e000a */
[----:B------:R-:W-:Y:S01]  /*1dea0*/  IMAD.MOV.U32 R7, RZ, RZ, R11 ;  /* 0x000000ffff077224 */ /* 0x000fe200078e000b */
[----:B---3--:R4:W-:Y:S04]  /*1deb0*/  STL.64 [R1+0x1d20], R14 ;  /* 0x001d200e01007387 */ /* 0x0089e80000100a00 */
[----:B------:R0:W-:Y:S01]  /*1dec0*/  STL.64 [R1+0x1d18], R12 ;  /* 0x001d180c01007387 */ /* 0x0001e20000100a00 */
[----:B----4-:R-:W-:-:S03]  /*1ded0*/  IMAD.MOV.U32 R14, RZ, RZ, R19 ;  /* 0x000000ffff0e7224 */ /* 0x010fc600078e0013 */
[----:B0-----:R-:W2:Y:S01]  /*1dee0*/  LDL.LU R12, [R1+0xe0] ;  /* 0x0000e000010c7983 */ /* 0x001ea20000300800 */
[----:B------:R-:W-:-:S03]  /*1def0*/  MOV R13, R18 ;  /* 0x00000012000d7202 */ /* 0x000fc60000000f00 */
[----:B------:R-:W3:Y:S04]  /*1df00*/  LDL.LU R18, [R1+0x1d4c] ;  /* 0x001d4c0001127983 */ /* 0x000ee80000300800 */
[----:B------:R-:W3:Y:S04]  /*1df10*/  LDL.LU R19, [R1+0x1d48] ;  /* 0x001d480001137983 */ /* 0x000ee80000300800 */
[----:B------:R-:W-:Y:S04]  /*1df20*/  STL [R1+0x1c84], R0 ;  /* 0x001c840001007387 */ /* 0x000fe80000100800 */
[----:B------:R0:W-:Y:S04]  /*1df30*/  STL.64 [R1+0x40], R4 ;  /* 0x0000400401007387 */ /* 0x0001e80000100a00 */
[----:B------:R4:W-:Y:S04]  /*1df40*/  STL [R1+0x1c8c], R17 ;  /* 0x001c8c1101007387 */ /* 0x0009e80000100800 */
[----:B------:R1:W-:Y:S01]  /*1df50*/  STL [R1+0x1c88], R16 ;  /* 0x001c881001007387 */ /* 0x0003e20000100800 */
[----:B0-----:R-:W-:Y:S01]  /*1df60*/  IMAD.MOV.U32 R4, RZ, RZ, R8 ;  /* 0x000000ffff047224 */ /* 0x001fe200078e0008 */
[----:B------:R-:W-:-:S02]  /*1df70*/  MOV R5, R9 ;  /* 0x0000000900057202 */ /* 0x000fc40000000f00 */
[----:B------:R-:W3:Y:S04]  /*1df80*/  LDL.LU.64 R10, [R1+0x1d40] ;  /* 0x001d4000010a7983 */ /* 0x000ee80000300a00 */
[----:B------:R-:W3:Y:S04]  /*1df90*/  LDL.LU.64 R8, [R1+0x1d38] ;  /* 0x001d380001087983 */ /* 0x000ee80000300a00 */
[----:B------:R-:W-:Y:S01]  /*1dfa0*/  STL [R1+0x1c80], R3 ;  /* 0x001c800301007387 */ /* 0x000fe20000100800 */
[----:B------:R-:W-:-:S03]  /*1dfb0*/  IMAD.MOV.U32 R15, RZ, RZ, R28 ;  /* 0x000000ffff0f7224 */ /* 0x000fc600078e001c */
[----:B------:R-:W0:Y:S02]  /*1dfc0*/  S2R R28, SR_TID.X ;  /* 0x00000000001c7919 */ /* 0x000e240000002100 */
[----:B0-----:R-:W-:Y:S02]  /*1dfd0*/  LOP3.LUT R0, R28, 0x7, RZ, 0xc0, !PT ;  /* 0x000000071c007812 */ /* 0x001fe400078ec0ff */
[C---:B-1----:R-:W-:Y:S02]  /*1dfe0*/  LOP3.LUT R28, R29.reuse, 0xe0, RZ, 0xc0, !PT ;  /* 0x000000e01d1c7812 */ /* 0x042fe400078ec0ff */
[----:B----4-:R-:W-:Y:S01]  /*1dff0*/  SHF.L.U32 R17, R0, 0x4, RZ ;  /* 0x0000000400117819 */ /* 0x010fe200000006ff */
[----:B------:R-:W-:-:S04]  /*1e000*/  IMAD.SHL.U32 R0, R29, 0x2, RZ ;  /* 0x000000021d007824 */ /* 0x000fc800078e00ff */
[----:B------:R-:W-:-:S05]  /*1e010*/  IMAD R28, R28, 0x100, R17 ;  /* 0x000001001c1c7824 */ /* 0x000fca00078e0211 */
[----:B------:R-:W-:Y:S01]  /*1e020*/  LOP3.LUT R28, R28, 0x30, R0, 0x78, !PT ;  /* 0x000000301c1c7812 */ /* 0x000fe200078e7800 */
[----:B---3--:R-:W-:Y:S01]  /*1e030*/  HMMA.16816.F32.BF16 R8, R8, R18, R24 ;  /* 0x000000120808723c */ /* 0x008fe20000041818 */
[----:B------:R-:W2:Y:S04]  /*1e040*/  LDL.LU.64 R26, [R1+0x1d30] ;  /* 0x001d3000011a7983 */ /* 0x000ea80000300a00 */
[----:B------:R-:W2:Y:S11]  /*1e050*/  LDL.LU.64 R24, [R1+0x1d28] ;  /* 0x001d280001187983 */ /* 0x000eb60000300a00 */
[----:B------:R-:W-:Y:S07]  /*1e060*/  @!UPT UIADD3 URZ, URZ, URZ, URZ ;  /* 0x0000003f3f3ff290 */ /* 0x000fee000fffe03f */
[----:B------:R-:W-:Y:S01]  /*1e070*/  STL [R1+0x60], R8 ;  /* 0x0000600801007387 */ /* 0x000fe20000100800 */
[----:B------:R-:W-:Y:S01]  /*1e080*/  IMAD.MOV.U32 R17, RZ, RZ, R9 ;  /* 0x000000ffff117224 */ /* 0x000fe200078e0009 */
[----:B------:R-:W-:Y:S01]  /*1e090*/  MOV R0, R11 ;  /* 0x0000000b00007202 */ /* 0x000fe20000000f00 */
[----:B------:R-:W-:Y:S02]  /*1e0a0*/  IMAD.MOV.U32 R16, RZ, RZ, R10 ;  /* 0x000000ffff107224 */ /* 0x000fe400078e000a */
[----:B------:R-:W0:Y:S01]  /*1e0b0*/  LDSM.16.MT88.4 R8, [R2+0x12000] ;  /* 0x012000000208783b */ /* 0x000e220000004200 */
[----:B------:R-:W-:-:S04]  /*1e0c0*/  LOP3.LUT R29, R29, 0x7, RZ, 0xc0, !PT ;  /* 0x000000071d1d7812 */ /* 0x000fc800078ec0ff */
[----:B------:R-:W-:-:S04]  /*1e0d0*/  LEA R28, R29, R28, 0xa ;  /* 0x0000001c1d1c7211 */ /* 0x000fc800078e50ff */
[----:B------:R-:W-:Y:S01]  /*1e0e0*/  LOP3.LUT R28, R28, 0x40, RZ, 0x3c, !PT ;  /* 0x000000401c1c7812 */ /* 0x000fe200078e3cff */
[----:B0-----:R-:W-:Y:S01]  /*1e0f0*/  STL.64 [R1+0x80], R8 ;  /* 0x0000800801007387 */ /* 0x001fe20000100a00 */
[----:B------:R-:W-:-:S03]  /*1e100*/  IMAD.MOV.U32 R29, RZ, RZ, R11 ;  /* 0x000000ffff1d7224 */ /* 0x000fc600078e000b */
[----:B------:R-:W-:Y:S04]  /*1e110*/  STL [R1+0x88], R10 ;  /* 0x0000880a01007387 */ /* 0x000fe80000100800 */
[----:B------:R-:W0:Y:S04]  /*1e120*/  LDSM.16.M88.4 R8, [R28+0x20200] ;  /* 0x020200001c08783b */ /* 0x000e280000000200 */
[----:B0-----:R-:W-:Y:S04]  /*1e130*/  STL [R1+0x1c34], R10 ;  /* 0x001c340a01007387 */ /* 0x001fe80000100800 */
        /* <DEDUP_REMOVED lines=30> */
[----:B------:R-:W-:Y:S04]  /*1e320*/  STL.64 [R1+0xe8], R26 ;  /* 0x0000e81a01007387 */ /* 0x000fe80000100a00 */
[----:B------:R-:W0:Y:S04]  /*1e330*/  LDSM.16.MT88.4 R24, [R2+0x12080] ;  /* 0x012080000218783b */ /* 0x000e280000004200 */
[----:B0-----:R-:W-:Y:S01]  /*1e340*/  STL.64 [R1+0x30], R24 ;  /* 0x0000301801007387 */ /* 0x001fe20000100a00 */
[----:B------:R-:W-:-:S03]  /*1e350*/  IMAD.MOV.U32 R3, RZ, RZ, R27 ;  /* 0x000000ffff037224 */ /* 0x000fc600078e001b */
[----:B------:R0:W-:Y:S04]  /*1e360*/  STL [R1+0x38], R26 ;  /* 0x0000381a01007387 */ /* 0x0001e80000100800 */
[----:B0-----:R-:W2:Y:S04]  /*1e370*/  LDL.LU.64 R26, [R1+0x1cb0] ;  /* 0x001cb000011a7983 */ /* 0x001ea80000300a00 */
[----:B------:R-:W2:Y:S02]  /*1e380*/  LDL.LU.64 R24, [R1+0x1ca8] ;  /* 0x001ca80001187983 */ /* 0x000ea40000300a00 */
[----:B--2---:R-:W-:Y:S07]  /*1e390*/  HMMA.16816.F32.BF16 R12, R12, R18, R24 ;  /* 0x000000120c0c723c */ /* 0x004fee0000041818 */
[----:B------:R-:W-:Y:S01]  /*1e3a0*/  MOV R24, R4 ;  /* 0x0000000400187202 */ /* 0x000fe20000000f00 */
[----:B------:R-:W-:Y:S01]  /*1e3b0*/  IMAD.MOV.U32 R25, RZ, RZ, R5 ;  /* 0x000000ffff197224 */ /* 0x000fe200078e0005 */
[----:B------:R-:W-:Y:S01]  /*1e3c0*/  MOV R27, R7 ;  /* 0x00000007001b7202 */ /* 0x000fe20000000f00 */
[----:B------:R-:W-:Y:S11]  /*1e3d0*/  IMAD.MOV.U32 R26, RZ, RZ, R6 ;  /* 0x000000ffff1a7224 */ /* 0x000ff600078e0006 */
[----:B------:R-:W-:Y:S02]  /*1e3e0*/  @!UPT UIADD3 URZ, URZ, URZ, URZ ;  /* 0x0000003f3f3ff290 */ /* 0x000fe4000fffe03f */
[----:B------:R0:W-:Y:S04]  /*1e3f0*/  STL [R1+0xb0], R12 ;  /* 0x0000b00c01007387 */ /* 0x0001e80000100800 */
[----:B------:R-:W2:Y:S04]  /*1e400*/  LDL.LU R4, [R1+0x1ca0] ;  /* 0x001ca00001047983 */ /* 0x000ea80000300800 */
[----:B------:R-:W2:Y:S04]  /*1e410*/  LDL.LU R5, [R1+0x1c9c] ;  /* 0x001c9c0001057983 */ /* 0x000ea80000300800 */
[----:B------:R-:W2:Y:S04]  /*1e420*/  LDL.LU R6, [R1+0x1c98] ;  /* 0x001c980001067983 */ /* 0x000ea80000300800 */
[----:B------:R-:W2:Y:S01]  /*1e430*/  LDL.LU R7, [R1+0x1c94] ;  /* 0x001c940001077983 */ /* 0x000ea20000300800 */
[----:B------:R-:W-:Y:S01]  /*1e440*/  MOV R28, R13 ;  /* 0x0000000d001c7202 */ /* 0x000fe20000000f00 */
[----:B------:R-:W-:-:S02]  /*1e450*/  IMAD.MOV.U32 R11, RZ, RZ, R14 ;  /* 0x000000ffff0b7224 */ /* 0x000fc400078e000e */
[----:B0-----:R-:W3:Y:S01]  /*1e460*/  LDL.LU R12, [R1+0x80] ;  /* 0x00008000010c7983 */ /* 0x001ee20000300800 */
[----:B------:R-:W-:Y:S02]  /*1e470*/  IMAD.MOV.U32 R10, RZ, RZ, R15 ;  /* 0x000000ffff0a7224 */ /* 0x000fe400078e000f */
[----:B------:R-:W-:Y:S01]  /*1e480*/  IMAD.MOV.U32 R15, RZ, RZ, R29 ;  /* 0x000000ffff0f7224 */ /* 0x000fe200078e001d */
[----:B------:R-:W3:Y:S04]  /*1e490*/  LDL.LU R13, [R1+0x84] ;  /* 0x00008400010d7983 */ /* 0x000ee80000300800 */
[----:B------:R-:W3:Y:S04]  /*1e4a0*/  LDL.LU R14, [R1+0x88] ;  /* 0x00008800010e7983 */ /* 0x000ee80000300800 */
[----:B------:R-:W4:Y:S04]  /*1e4b0*/  LDL.LU R29, [R1+0x1c90] ;  /* 0x001c9000011d7983 */ /* 0x000f280000300800 */
[----:B------:R-:W-:Y:S04]  /*1e4c0*/  STL [R1+0x1c68], R10 ;  /* 0x001c680a01007387 */ /* 0x000fe80000100800 */
[----:B------:R-:W-:Y:S04]  /*1e4d0*/  STL [R1+0x1c64], R11 ;  /* 0x001c640b01007387 */ /* 0x000fe80000100800 */
[----:B------:R-:W-:Y:S01]  /*1e4e0*/  STL [R1+0x1c60], R28 ;  /* 0x001c601c01007387 */ /* 0x000fe20000100800 */
[----:B--2---:R-:W-:Y:S03]  /*1e4f0*/  HMMA.16816.F32.BF16 R4, R20, R18, R4 ;  /* 0x000000121404723c */ /* 0x004fe60000041804 */
[----:B------:R-:W3:Y:S11]  /*1e500*/  LDL.LU R20, [R1+0x60] ;  /* 0x0000600001147983 */ /* 0x000ef60000300800 */
[----:B------:R-:W-:Y:S09]  /*1e510*/  @!UPT UIADD3 URZ, URZ, URZ, URZ ;  /* 0x0000003f3f3ff290 */ /* 0x000ff2000fffe03f */
[----:B------:R-:W-:Y:S04]  /*1e520*/  STL.64 [R1+0xa0], R4 ;  /* 0x0000a00401007387 */ /* 0x000fe80000100a00 */
[----:B------:R-:W-:Y:S04]  /*1e530*/  STL.64 [R1+0xa8], R6 ;  /* 0x0000a80601007387 */ /* 0x000fe80000100a00 */
[----:B----4-:R-:W0:Y:S01]  /*1e540*/  LDSM.16.MT88.4 R4, [R29+0x12000] ;  /* 0x012000001d04783b */ /* 0x010e220000004200 */
[----:B------:R-:W-:Y:S01]  /*1e550*/  IMAD.MOV.U32 R21, RZ, RZ, R17 ;  /* 0x000000ffff157224 */ /* 0x000fe200078e0011 */
[----:B------:R-:W-:-:S02]  /*1e560*/  MOV R22, R16 ;  /* 0x0000001000167202 */ /* 0x000fc40000000f00 */
[----:B------:R-:W2:Y:S01]  /*1e570*/  LDL.LU R17, [R1+0x1c8c] ;  /* 0x001c8c0001117983 */ /* 0x000ea20000300800 */
[----:B------:R-:W-:-:S03]  /*1e580*/  IMAD.MOV.U32 R23, RZ, RZ, R0 ;  /* 0x000000ffff177224 */ /* 0x000fc600078e0000 */
[----:B------:R-:W4:Y:S04]  /*1e590*/  LDL.LU R16, [R1+0x1c88] ;  /* 0x001c880001107983 */ /* 0x000f280000300800 */
[----:B------:R-:W3:Y:S04]  /*1e5a0*/  LDL.LU R0, [R1+0x1c84] ;  /* 0x001c840001007983 */ /* 0x000ee80000300800 */
[----:B0-----:R-:W-:Y:S04]  /*1e5b0*/  STL.64 [R1+0x1c58], R6 ;  /* 0x001c580601007387 */ /* 0x001fe80000100a00 */
[----:B------:R0:W-:Y:S04]  /*1e5c0*/  STL.64 [R1+0x1c50], R4 ;  /* 0x001c500401007387 */ /* 0x0001e80000100a00 */
[----:B0-----:R-:W3:Y:S04]  /*1e5d0*/  LDL.LU R4, [R1+0x40] ;  /* 0x0000400001047983 */ /* 0x001ee80000300800 */
[----:B------:R-:W3:Y:S01]  /*1e5e0*/  LDL.LU R5, [R1+0x44] ;  /* 0x0000440001057983 */ /* 0x000ee20000300800 */
[----:B--2---:R-:W-:Y:S01]  /*1e5f0*/  IMAD.MOV.U32 R6, RZ, RZ, R17 ;  /* 0x000000ffff067224 */ /* 0x004fe200078e0011 */
[----:B----4-:R-:W-:-:S07]  /*1e600*/  MOV R7, R16 ;  /* 0x0000001000077202 */ /* 0x010fce0000000f00 */
[----:B---3--:R-:W-:Y:S01]  /*1e610*/  HMMA.16816.F32.BF16 R16, R24, R18, R4 ;  /* 0x000000121810723c */ /* 0x008fe20000041804 */
[----:B------:R-:W0:Y:S11]  /*1e620*/  LDSM.16.MT88.4 R24, [R29+0x12080] ;  /* 0x012080001d18783b */ /* 0x000e360000004200 */
[----:B------:R-:W-:Y:S11]  /*1e630*/  @!UPT UIADD3 URZ, URZ, URZ, URZ ;  /* 0x0000003f3f3ff290 */ /* 0x000ff6000fffe03f */
[----:B------:R-:W-:Y:S01]  /*1e640*/  STL.64 [R1+0x90], R16 ;  /* 0x0000901001007387 */ /* 0x000fe20000100a00 */
[----:B------:R-:W-:-:S03]  /*1e650*/  IMAD.MOV.U32 R10, RZ, RZ, R19 ;  /* 0x000000ffff0a7224 */ /* 0x000fc600078e0013 */
[----:B------:R1:W-:Y:S02]  /*1e660*/  STL [R1+0x98], R18 ;  /* 0x0000981201007387 */ /* 0x0003e40000100800 */
[----:B-1----:R-:W-:Y:S02]  /*1e670*/  HMMA.16816.F32.BF16 R16, R12, R8, R20 ;  /* 0x000000080c10723c */ /* 0x002fe40000041814 */
[----:B------:R-:W1:Y:S04]  /*1e680*/  LDSM.16.MT88.4 R20, [R0+0x12080] ;  /* 0x012080000014783b */ /* 0x000e680000004200 */
[----:B0-----:R-:W-:Y:S04]  /*1e690*/  STL.64 [R1+0x1c28], R26 ;  /* 0x001c281a01007387 */ /* 0x001fe80000100a00 */
[----:B------:R-:W-:Y:S04]  /*1e6a0*/  STL.64 [R1+0x1c20], R24 ;  /* 0x001c201801007387 */ /* 0x000fe80000100a00 */
[----:B------:R-:W0:Y:S09]  /*1e6b0*/  LDSM.16.MT88.4 R12, [R0+0x12000] ;  /* 0x01200000000c783b */ /* 0x000e320000004200 */
[----:B------:R2:W-:Y:S04]  /*1e6c0*/  STL.64 [R1+0x1ba8], R18 ;  /* 0x001ba81201007387 */ /* 0x0005e80000100a00 */
[----:B------:R3:W-:Y:S01]  /*1e6d0*/  STL.64 [R1+0x1ba0], R16 ;  /* 0x001ba01001007387 */ /* 0x0007e20000100a00 */
[----:B--2---:R-:W-:-:S03]  /*1e6e0*/  IMAD.MOV.U32 R19, RZ, RZ, R3 ;  /* 0x000000ffff137224 */ /* 0x004fc600078e0003 */
[----:B---3--:R-:W2:Y:S04]  /*1e6f0*/  LDL.LU R16, [R1+0x30] ;  /* 0x0000300001107983 */ /* 0x008ea80000300800 */
[----:B------:R-:W2:Y:S04]  /*1e700*/  LDL.LU R17, [R1+0x34] ;  /* 0x0000340001117983 */ /* 0x000ea80000300800 */
[----:B------:R-:W3:Y:S04]  /*1e710*/  LDL.LU R18, [R1+0x38] ;  /* 0x0000380001127983 */ /* 0x000ee80000300800 */
[----:B------:R-:W4:Y:S01]  /*1e720*/  LDL.LU R3, [R1+0x1c80] ;  /* 0x001c800001037983 */ /* 0x000f220000300800 */
[----:B-1----:R-:W-:Y:S01]  /*1e730*/  MOV R7, R20 ;  /* 0x0000001400077202 */ /* 0x002fe20000000f00 */
[----:B------:R-:W-:Y:S01]  /*1e740*/  IMAD.MOV.U32 R6, RZ, RZ, R21 ;  /* 0x000000ffff067224 */ /* 0x000fe200078e0015 */
[----:B------:R-:W-:Y:S01]  /*1e750*/  MOV R4, R23 ;  /* 0x0000001700047202 */ /* 0x000fe20000000f00 */
[----:B------:R-:W-:Y:S01]  /*1e760*/  IMAD.MOV.U32 R5, RZ, RZ, R22 ;  /* 0x000000ffff057224 */ /* 0x000fe200078e0016 */
[----:B---3--:R-:W-:Y:S04]  /*1e770*/  STL.64 [R1+0x1c78], R18 ;  /* 0x001c781201007387 */ /* 0x008fe80000100a00 */
[----:B--2---:R-:W-:Y:S04]  /*1e780*/  STL.64 [R1+0x1c70], R16 ;  /* 0x001c701001007387 */ /* 0x004fe80000100a00 */
[----:B----4-:R-:W1:Y:S04]  /*1e790*/  LDSM.16.MT88.4 R16, [R3+0x12000] ;  /* 0x012000000310783b */ /* 0x010e680000004200 */
[----:B------:R-:W2:Y:S04]  /*1e7a0*/  LDSM.16.MT88.4 R20, [R3+0x12080] ;  /* 0x012080000314783b */ /* 0x000ea80000004200 */
[----:B0-----:R0:W-:Y:S04]  /*1e7b0*/  STL.64 [R1+0x1c08], R14 ;  /* 0x001c080e01007387 */ /* 0x0011e80000100a00 */
[----:B------:R-:W-:Y:S04]  /*1e7c0*/  STL.64 [R1+0x1c00], R12 ;  /* 0x001c000c01007387 */ /* 0x000fe80000100a00 */
[----:B------:R3:W-:Y:S01]  /*1e7d0*/  STL [R1+0x1c38], R0 ;  /* 0x001c380001007387 */ /* 0x0007e20000100800 */
[----:B-1----:R-:W-:Y:S01]  /*1e7e0*/  IMAD.MOV.U32 R11, RZ, RZ, R16 ;  /* 0x000000ffff0b7224 */ /* 0x002fe200078e0010 */
[----:B0-----:R-:W-:Y:S01]  /*1e7f0*/  MOV R15, R18 ;  /* 0x00000012000f7202 */ /* 0x001fe20000000f00 */
[----:B------:R-:W-:-:S02]  /*1e800*/  IMAD.MOV.U32 R28, RZ, RZ, R17 ;  /* 0x000000ffff1c7224 */ /* 0x000fc400078e0011 */
[----:B---3--:R-:W-:Y:S02]  /*1e810*/  IMAD.MOV.U32 R0, RZ, RZ, R19 ;  /* 0x000000ffff007224 */ /* 0x008fe400078e0013 */
[----:B------:R-:W0:Y:S04]  /*1e820*/  LDSM.16.MT88.4 R16, [R2+0x13000] ;  /* 0x013000000210783b */ /* 0x000e280000004200 */
[----:B--2---:R-:W-:Y:S04]  /*1e830*/  STL.64 [R1+0x1bb8], R22 ;  /* 0x001bb81601007387 */ /* 0x004fe80000100a00 */
[----:B------:R1:W-:Y:S04]  /*1e840*/  STL.64 [R1+0x1bb0], R20 ;  /* 0x001bb01401007387 */ /* 0x0003e80000100a00 */
[----:B-1----:R-:W2:Y:S04]  /*1e850*/  LDL.LU R20, [R1+0xc0] ;  /* 0x0000c00001147983 */ /* 0x002ea80000300800 */
[----:B------:R-:W2:Y:S04]  /*1e860*/  LDL.LU R21, [R1+0xc4] ;  /* 0x0000c40001157983 */ /* 0x000ea80000300800 */
[----:B------:R-:W2:Y:S04]  /*1e870*/  LDL.LU R22, [R1+0xc8] ;  /* 0x0000c80001167983 */ /* 0x000ea80000300800 */
[----:B------:R-:W2:Y:S04]  /*1e880*/  LDL.LU R23, [R1+0xcc] ;  /* 0x0000cc0001177983 */ /* 0x000ea80000300800 */
[----:B------:R1:W-:Y:S01]  /*1e890*/  STL [R1+0x1b88], R3 ;  /* 0x001b880301007387 */ /* 0x0003e20000100800 */
[----:B0-----:R-:W-:Y:S01]  /*1e8a0*/  IMAD.MOV.U32 R25, RZ, RZ, R18 ;  /* 0x000000ffff197224 */ /* 0x001fe200078e0012 */
[----:B------:R-:W-:Y:S01]  /*1e8b0*/  MOV R26, R17 ;  /* 0x00000011001a7202 */ /* 0x000fe20000000f00 */
[----:B------:R-:W-:-:S02]  /*1e8c0*/  IMAD.MOV.U32 R24, RZ, RZ, R19 ;  /* 0x000000ffff187224 */ /* 0x000fc400078e0013 */
[----:B------:R-:W-:Y:S01]  /*1e8d0*/  IMAD.MOV.U32 R27, RZ, RZ, R16 ;  /* 0x000000ffff1b7224 */ /* 0x000fe200078e0010 */
[----:B------:R-:W2:Y:S04]  /*1e8e0*/  LDL.LU.64 R18, [R1+0x1c78] ;  /* 0x001c780001127983 */ /* 0x000ea80000300a00 */
[----:B------:R-:W2:Y:S04]  /*1e8f0*/  LDL.LU.64 R16, [R1+0x1c70] ;  /* 0x001c700001107983 */ /* 0x000ea80000300a00 */
[----:B------:R-:W-:Y:S04]  /*1e900*/  STL.64 [R1+0x1c48], R26 ;  /* 0x001c481a01007387 */ /* 0x000fe80000100a00 */
[----:B------:R0:W-:Y:S01]  /*1e910*/  STL.64 [R1+0x1c40], R24 ;  /* 0x001c401801007387 */ /* 0x0001e20000100a00 */
[----:B--2---:R-:W-:Y:S11]  /*1e920*/  HMMA.16816.F32.BF16 R16, R16, R8, R20 ;  /* 0x000000081010723c */ /* 0x004ff60000041814 */
[----:B------:R-:W-:Y:S11]  /*1e930*/  @!UPT UIADD3 URZ, URZ, URZ, URZ ;  /* 0x0000003f3f3ff290 */ /* 0x000ff6000fffe03f */
[----:B------:R-:W-:Y:S02]  /*1e940*/  @!UPT UIADD3 URZ, URZ, URZ, URZ ;  /* 0x0000003f3f3ff290 */ /* 0x000fe4000fffe03f */
[----:B------:R-:W-:Y:S01]  /*1e950*/  MOV R14, R16 ;  /* 0x00000010000e7202 */ /* 0x000fe20000000f00 */
[----:B------:R-:W-:Y:S02]  /*1e960*/  IMAD.MOV.U32 R13, RZ, RZ, R17 ;  /* 0x000000ffff0d7224 */ /* 0x000fe400078e0011 */
[----:B------:R-:W-:Y:S02]  /*1e970*/  IMAD.MOV.U32 R12, RZ, RZ, R18 ;  /* 0x000000ffff0c7224 */ /* 0x000fe400078e0012 */
[----:B------:R-:W-:Y:S04]  /*1e980*/  STL [R1+0x1c18], R14 ;  /* 0x001c180e01007387 */ /* 0x000fe80000100800 */
[----:B------:R-:W-:Y:S04]  /*1e990*/  STL.64 [R1+0x1c10], R12 ;  /* 0x001c100c01007387 */ /* 0x000fe80000100a00 */
[----:B------:R-:W2:Y:S04]  /*1e9a0*/  LDL.LU R16, [R1+0x90] ;  /* 0x0000900001107983 */ /* 0x000ea80000300800 */
[----:B------:R-:W2:Y:S04]  /*1e9b0*/  LDL.LU R17, [R1+0x94] ;  /* 0x0000940001117983 */ /* 0x000ea80000300800 */
[----:B------:R-:W3:Y:S01]  /*1e9c0*/  LDL.LU R18, [R1+0x98] ;  /* 0x0000980001127983 */ /* 0x000ee20000300800 */
[----:B-1----:R-:W-:Y:S01]  /*1e9d0*/  MOV R3, R19 ;  /* 0x0000001300037202 */ /* 0x002fe20000000f00 */
[----:B------:R-:W-:-:S02]  /*1e9e0*/  IMAD.MOV.U32 R19, RZ, RZ, R10 ;  /* 0x000000ffff137224 */ /* 0x000fc400078e000a */
[----:B------:R-:W4:Y:S01]  /*1e9f0*/  LDL.LU R10, [R1+0x1c68] ;  /* 0x001c6800010a7983 */ /* 0x000f220000300800 */
[----:B------:R-:W-:Y:S01]  /*1ea00*/  IMAD.MOV.U32 R20, RZ, RZ, R11 ;  /* 0x000000ffff147224 */ /* 0x000fe200078e000b */
[----:B------:R-:W-:Y:S01]  /*1ea10*/  MOV R21, R28 ;  /* 0x0000001c00157202 */ /* 0x000fe20000000f00 */
[----:B------:R-:W-:Y:S02]  /*1ea20*/  IMAD.MOV.U32 R22, RZ, RZ, R15 ;  /* 0x000000ffff167224 */ /* 0x000fe400078e000f */
[----:B------:R-:W-:Y:S01]  /*1ea30*/  IMAD.MOV.U32 R23, RZ, RZ, R0 ;  /* 0x000000ffff177224 */ /* 0x000fe200078e0000 */
[----:B---3--:R-:W-:Y:S04]  /*1ea40*/  STL.64 [R1+0x1bc8], R18 ;  /* 0x001bc81201007387 */ /* 0x008fe80000100a00 */
[----:B--2---:R1:W-:Y:S04]  /*1ea50*/  STL.64 [R1+0x1bc0], R16 ;  /* 0x001bc01001007387 */ /* 0x0043e80000100a00 */
[----:B------:R-:W2:Y:S04]  /*1ea60*/  LDL.LU R11, [R1+0x1c64] ;  /* 0x001c6400010b7983 */ /* 0x000ea80000300800 */
[----:B------:R-:W3:Y:S04]  /*1ea70*/  LDL.LU R28, [R1+0x1c60] ;  /* 0x001c6000011c7983 */ /* 0x000ee80000300800 */
[----:B0-----:R-:W2:Y:S04]  /*1ea80*/  LDL.LU R24, [R1+0xf0] ;  /* 0x0000f00001187983 */ /* 0x001ea80000300800 */
[----:B------:R-:W2:Y:S04]  /*1ea90*/  LDL.LU R25, [R1+0xf4] ;  /* 0x0000f40001197983 */ /* 0x000ea80000300800 */
[----:B------:R-:W2:Y:S04]  /*1eaa0*/  LDL.LU R26, [R1+0xf8] ;  /* 0x0000f800011a7983 */ /* 0x000ea80000300800 */
[----:B------:R-:W2:Y:S04]  /*1eab0*/  LDL.LU R27, [R1+0xfc] ;  /* 0x0000fc00011b7983 */ /* 0x000ea80000300800 */
        /* <DEDUP_REMOVED lines=10> */
[----:B------:R-:W3:Y:S04]  /*1eb60*/  LDL.LU R12, [R1+0xd0] ;  /* 0x0000d000010c7983 */ /* 0x000ee80000300800 */
[----:B------:R-:W0:Y:S04]  /*1eb70*/  LDSM.16.MT88.4 R4, [R2+0x13080] ;  /* 0x013080000204783b */ /* 0x000e280000004200 */
[----:B------:R-:W3:Y:S04]  /*1eb80*/  LDL.LU R13, [R1+0xd4] ;  /* 0x0000d400010d7983 */ /* 0x000ee80000300800 */
[----:B------:R-:W3:Y:S04]  /*1eb90*/  LDL.LU R14, [R1+0xd8] ;  /* 0x0000d800010e7983 */ /* 0x000ee80000300800 */
[----:B------:R-:W3:Y:S01]  /*1eba0*/  LDL.LU R15, [R1+0xdc] ;  /* 0x0000dc00010f7983 */ /* 0x000ee20000300800 */
[----:B0-----:R-:W-:-:S03]  /*1ebb0*/  IMAD.MOV.U32 R0, RZ, RZ, R4 ;  /* 0x000000ffff007224 */ /* 0x001fc600078e0004 */
[----:B--2---:R0:W-:Y:S04]  /*1ebc0*/  STL.64 [R1+0x1be8], R18 ;  /* 0x001be81201007387 */ /* 0x0041e80000100a00 */
[----:B------:R3:W-:Y:S01]  /*1ebd0*/  STL.64 [R1+0x1be0], R16 ;  /* 0x001be01001007387 */ /* 0x0007e20000100a00 */
[----:B0-----:R-:W-:Y:S01]  /*1ebe0*/  IMAD.MOV.U32 R18, RZ, RZ, R11 ;  /* 0x000000ffff127224 */ /* 0x001fe200078e000b */
[----:B----4-:R-:W-:Y:S01]  /*1ebf0*/  MOV R19, R10 ;  /* 0x0000000a00137202 */ /* 0x010fe20000000f00 */
[----:B------:R-:W-:Y:S01]  /*1ec00*/  IMAD.MOV.U32 R10, RZ, RZ, R5 ;  /* 0x000000ffff0a7224 */ /* 0x000fe200078e0005 */
[----:B------:R-:W-:Y:S01]  /*1ec10*/  MOV R11, R6 ;  /* 0x00000006000b7202 */ /* 0x000fe20000000f00 */
[----:B---3--:R-:W-:Y:S02]  /*1ec20*/  IMAD.MOV.U32 R17, RZ, RZ, R28 ;  /* 0x000000ffff117224 */ /* 0x008fe400078e001c */
[----:B------:R-:W-:-:S02]  /*1ec30*/  IMAD.MOV.U32 R28, RZ, RZ, R7 ;  /* 0x000000ffff1c7224 */ /* 0x000fc400078e0007 */
[----:B------:R-:W0:Y:S04]  /*1ec40*/  LDSM.16.MT88.4 R4, [R29+0x13000] ;  /* 0x013000001d04783b */ /* 0x000e280000004200 */
[----:B------:R-:W-:Y:S04]  /*1ec50*/  STL.64 [R1+0x1bf8], R22 ;  /* 0x001bf81601007387 */ /* 0x000fe80000100a00 */
[----:B------:R1:W-:Y:S04]  /*1ec60*/  STL.64 [R1+0x1bf0], R20 ;  /* 0x001bf01401007387 */ /* 0x0003e80000100a00 */
[----:B-1----:R-:W2:Y:S04]  /*1ec70*/  LDL.LU R20, [R1+0xe0] ;  /* 0x0000e00001147983 */ /* 0x002ea80000300800 */
[----:B------:R-:W2:Y:S04]  /*1ec80*/  LDL.LU R21, [R1+0xe4] ;  /* 0x0000e40001157983 */ /* 0x000ea80000300800 */
[----:B------:R-:W2:Y:S04]  /*1ec90*/  LDL.LU R22, [R1+0xe8] ;  /* 0x0000e80001167983 */ /* 0x000ea80000300800 */
[----:B------:R-:W2:Y:S04]  /*1eca0*/  LDL.LU R23, [R1+0xec] ;  /* 0x0000ec0001177983 */ /* 0x000ea80000300800 */
[----:B------:R-:W3:Y:S04]  /*1ecb0*/  LDL.LU R16, [R1+0xb0] ;  /* 0x0000b00001107983 */ /* 0x000ee80000300800 */
[----:B------:R-:W-:Y:S04]  /*1ecc0*/  STL [R1+0x1b64], R2 ;  /* 0x001b640201007387 */ /* 0x000fe80000100800 */
[----:B0-----:R-:W-:Y:S04]  /*1ecd0*/  STL.64 [R1+0x60], R4 ;  /* 0x0000600401007387 */ /* 0x001fe80000100a00 */
[----:B------:R0:W-:Y:S04]  /*1ece0*/  STL.64 [R1+0x68], R6 ;  /* 0x0000680601007387 */ /* 0x0001e80000100a00 */
[----:B0-----:R-:W4:Y:S04]  /*1ecf0*/  LDL.LU.64 R6, [R1+0x1c58] ;  /* 0x001c580001067983 */ /* 0x001f280000300a00 */
[----:B------:R-:W4:Y:S02]  /*1ed00*/  LDL.LU.64 R4, [R1+0x1c50] ;  /* 0x001c500001047983 */ /* 0x000f240000300a00 */
[----:B----4-:R-:W-:Y:S02]  /*1ed10*/  HMMA.16816.F32.BF16 R4, R4, R8, R24 ;  /* 0x000000080404723c */ /* 0x010fe40000041818 */
[----:B------:R-:W4:Y:S04]  /*1ed20*/  LDL.LU.64 R26, [R1+0x1c48] ;  /* 0x001c4800011a7983 */ /* 0x000f280000300a00 */
[----:B------:R-:W2:Y:S11]  /*1ed30*/  LDL.LU.64 R24, [R1+0x1c40] ;  /* 0x001c400001187983 */ /* 0x000eb60000300a00 */
[----:B------:R-:W-:Y:S06]  /*1ed40*/  @!UPT UIADD3 URZ, URZ, URZ, URZ ;  /* 0x0000003f3f3ff290 */ /* 0x000fec000fffe03f */
[----:B------:R0:W-:Y:S04]  /*1ed50*/  STL.64 [R1+0x1b70], R6 ;  /* 0x001b700601007387 */ /* 0x0001e80000100a00 */
[----:B------:R1:W-:Y:S01]  /*1ed60*/  STL.64 [R1+0x1b68], R4 ;  /* 0x001b680401007387 */ /* 0x0003e20000100a00 */
[----:B0-----:R-:W-:Y:S02]  /*1ed70*/  IMAD.MOV.U32 R6, RZ, RZ, R11 ;  /* 0x000000ffff067224 */ /* 0x001fe400078e000b */
[----:B------:R-:W-:Y:S02]  /*1ed80*/  IMAD.MOV.U32 R7, RZ, RZ, R28 ;  /* 0x000000ffff077224 */ /* 0x000fe400078e001c */
[----:B-1----:R-:W-:Y:S01]  /*1ed90*/  IMAD.MOV.U32 R4, RZ, RZ, R0 ;  /* 0x000000ffff047224 */ /* 0x002fe200078e0000 */
[----:B------:R-:W-:Y:S01]  /*1eda0*/  MOV R5, R10 ;  /* 0x0000000a00057202 */ /* 0x000fe20000000f00 */
[----:B------:R-:W3:Y:S04]  /*1edb0*/  LDL.LU R0, [R1+0x1c38] ;  /* 0x001c380001007983 */ /* 0x000ee80000300800 */
[----:B------:R-:W3:Y:S04]  /*1edc0*/  LDL.LU R10, [R1+0x1c34] ;  /* 0x001c3400010a7983 */ /* 0x000ee80000300800 */
[----:B------:R-:W3:Y:S04]  /*1edd0*/  LDL.LU R11, [R1+0x1c30] ;  /* 0x001c3000010b7983 */ /* 0x000ee80000300800 */
[----:B------:R-:W-:Y:S04]  /*1ede0*/  STL.64 [R1+0x1b98], R6 ;  /* 0x001b980601007387 */ /* 0x000fe80000100a00 */
[----:B------:R4:W-:Y:S02]  /*1edf0*/  STL.64 [R1+0x1b90], R4 ;  /* 0x001b900401007387 */ /* 0x0009e40000100a00 */
[----:B----4-:R-:W-:Y:S01]  /*1ee00*/  MOV R4, R27 ;  /* 0x0000001b00047202 */ /* 0x010fe20000000f00 */
[----:B------:R-:W-:-:S02]  /*1ee10*/  IMAD.MOV.U32 R5, RZ, RZ, R26 ;  /* 0x000000ffff057224 */ /* 0x000fc400078e001a */
[----:B--2---:R-:W-:Y:S01]  /*1ee20*/  IMAD.MOV.U32 R6, RZ, RZ, R25 ;  /* 0x000000ffff067224 */ /* 0x004fe200078e0019 */
[----:B------:R-:W-:Y:S02]  /*1ee30*/  MOV R7, R24 ;  /* 0x0000001800077202 */ /* 0x000fe40000000f00 */
[----:B------:R-:W0:Y:S02]  /*1ee40*/  LDSM.16.MT88.4 R24, [R29+0x13080] ;  /* 0x013080001d18783b */ /* 0x000e240000004200 */
[----:B0-----:R-:W-:Y:S02]  /*1ee50*/  IMAD.MOV.U32 R2, RZ, RZ, R26 ;  /* 0x000000ffff027224 */ /* 0x001fe400078e001a */
[----:B------:R0:W-:Y:S01]  /*1ee60*/  STL.64 [R1+0x50], R24 ;  /* 0x0000501801007387 */ /* 0x0001e20000100a00 */
[----:B------:R-:W-:-:S03]  /*1ee70*/  IMAD.MOV.U32 R28, RZ, RZ, R27 ;  /* 0x000000ffff1c7224 */ /* 0x000fc600078e001b */
[----:B------:R-:W2:Y:S04]  /*1ee80*/  LDL.LU.64 R26, [R1+0x1c28] ;  /* 0x001c2800011a7983 */ /* 0x000ea80000300a00 */
[----:B0-----:R-:W2:Y:S02]  /*1ee90*/  LDL.LU.64 R24, [R1+0x1c20] ;  /* 0x001c200001187983 */ /* 0x001ea40000300a00 */
[----:B--2---:R-:W-:Y:S02]  /*1eea0*/  HMMA.16816.F32.BF16 R24, R24, R8, R12 ;  /* 0x000000081818723c */ /* 0x004fe4000004180c */
[----:B------:R-:W2:Y:S04]  /*1eeb0*/  LDL.LU R14, [R1+0x1c18] ;  /* 0x001c1800010e7983 */ /* 0x000ea80000300800 */
[----:B------:R-:W4:Y:S11]  /*1eec0*/  LDL.LU.64 R12, [R1+0x1c10] ;  /* 0x001c1000010c7983 */ /* 0x000f360000300a00 */
[----:B------:R-:W-:Y:S06]  /*1eed0*/  @!UPT UIADD3 URZ, URZ, URZ, URZ ;  /* 0x0000003f3f3ff290 */ /* 0x000fec000fffe03f */
[----:B------:R0:W-:Y:S04]  /*1eee0*/  STL.64 [R1+0x1b80], R26 ;  /* 0x001b801a01007387 */ /* 0x0001e80000100a00 */
[----:B------:R2:W-:Y:S01]  /*1eef0*/  STL.64 [R1+0x1b78], R24 ;  /* 0x001b781801007387 */ /* 0x0005e20000100a00 */
[----:B0-----:R-:W-:Y:S02]  /*1ef00*/  MOV R27, R3 ;  /* 0x00000003001b7202 */ /* 0x001fe40000000f00 */
[----:B--2---:R-:W-:Y:S01]  /*1ef10*/  MOV R24, R14 ;  /* 0x0000000e00187202 */ /* 0x004fe20000000f00 */
[----:B----4-:R-:W-:Y:S02]  /*1ef20*/  IMAD.MOV.U32 R25, RZ, RZ, R13 ;  /* 0x000000ffff197224 */ /* 0x010fe400078e000d */
[----:B------:R-:W-:-:S02]  /*1ef30*/  IMAD.MOV.U32 R26, RZ, RZ, R12 ;  /* 0x000000ffff1a7224 */ /* 0x000fc400078e000c */
[----:B---3--:R-:W0:Y:S02]  /*1ef40*/  LDSM.16.MT88.4 R12, [R0+0x13000] ;  /* 0x01300000000c783b */ /* 0x008e240000004200 */
[----:B0-----:R-:W-:Y:S02]  /*1ef50*/  IMAD.MOV.U32 R3, RZ, RZ, R14 ;  /* 0x000000ffff037224 */ /* 0x001fe400078e000e */
[----:B------:R0:W-:Y:S01]  /*1ef60*/  STL.64 [R1+0x40], R12 ;  /* 0x0000400c01007387 */ /* 0x0001e20000100a00 */
[----:B------:R-:W-:-:S03]  /*1ef70*/  IMAD.MOV.U32 R29, RZ, RZ, R15 ;  /* 0x000000ffff1d7224 */ /* 0x000fc600078e000f */
[----:B------:R-:W2:Y:S04]  /*1ef80*/  LDL.LU.64 R14, [R1+0x1c08] ;  /* 0x001c0800010e7983 */ /* 0x000ea80000300a00 */
[----:B0-----:R-:W2:Y:S02]  /*1ef90*/  LDL.LU.64 R12, [R1+0x1c00] ;  /* 0x001c0000010c7983 */ /* 0x001ea40000300a00 */
[-C--:B--2---:R-:W-:Y:S02]  /*1efa0*/  HMMA.16816.F32.BF16 R12, R12, R8.reuse, R20 ;  /* 0x000000080c0c723c */ /* 0x084fe40000041814 */
[----:B------:R-:W2:Y:S04]  /*1efb0*/  LDL.LU.64 R22, [R1+0x1bf8] ;  /* 0x001bf80001167983 */ /* 0x000ea80000300a00 */
        /* <DEDUP_REMOVED lines=13> */
[----:B------:R-:W-:Y:S04]  /*1f090*/  STL.64 [R1], R20 ;  /* 0x0000001401007387 */ /* 0x000fe80000100a00 */
[----:B------:R0:W-:Y:S04]  /*1f0a0*/  STL.64 [R1+0x8], R22 ;  /* 0x0000081601007387 */ /* 0x0001e80000100a00 */
[----:B0-----:R-:W2:Y:S04]  /*1f0b0*/  LDL.LU.64 R22, [R1+0x1bb8] ;  /* 0x001bb80001167983 */ /* 0x001ea80000300a00 */
        /* <DEDUP_REMOVED lines=8> */
[----:B------:R-:W3:Y:S04]  /*1f140*/  LDL.LU R21, [R1+0x64] ;  /* 0x0000640001157983 */ /* 0x000ee80000300800 */
[----:B-1----:R-:W3:Y:S04]  /*1f150*/  LDL.LU R22, [R1+0x68] ;  /* 0x0000680001167983 */ /* 0x002ee80000300800 */
[----:B------:R-:W3:Y:S01]  /*1f160*/  LDL.LU R23, [R1+0x6c] ;  /* 0x00006c0001177983 */ /* 0x000ee20000300800 */
[----:B--2---:R-:W-:Y:S03]  /*1f170*/  HMMA.16816.F32.BF16 R16, R4, R10, R16 ;  /* 0x0000000a0410723c */ /* 0x004fe60000041810 */
[----:B------:R-:W2:Y:S04]  /*1f180*/  LDL.LU.64 R6, [R1+0x1b98] ;  /* 0x001b980001067983 */ /* 0x000ea80000300a00 */
[----:B------:R-:W2:Y:S11]  /*1f190*/  LDL.LU.64 R4, [R1+0x1b90] ;  /* 0x001b900001047983 */ /* 0x000eb60000300a00 */
[----:B------:R-:W-:Y:S05]  /*1f1a0*/  @!UPT UIADD3 URZ, URZ, URZ, URZ ;  /* 0x0000003f3f3ff290 */ /* 0x000fea000fffe03f */
[----:B------:R-:W-:Y:S04]  /*1f1b0*/  STL.64 [R1+0xd0], R16 ;  /* 0x0000d01001007387 */ /* 0x000fe80000100a00 */
[----:B------:R-:W-:Y:S04]  /*1f1c0*/  STL.64 [R1+0xd8], R18 ;  /* 0x0000d81201007387 */ /* 0x000fe80000100a00 */
[----:B------:R-:W0:Y:S04]  /*1f1d0*/  LDSM.16.MT88.4 R16, [R0+0x13080] ;  /* 0x013080000010783b */ /* 0x000e280000004200 */
[----:B0-----:R0:W-:Y:S04]  /*1f1e0*/  STL.64 [R1+0x1b58], R18 ;  /* 0x001b581201007387 */ /* 0x0011e80000100a00 */
[----:B------:R1:W-:Y:S01]  /*1f1f0*/  STL.64 [R1+0x1b50], R16 ;  /* 0x001b501001007387 */ /* 0x0003e20000100a00 */
[----:B0-----:R-:W-:-:S03]  /*1f200*/  MOV R18, R3 ;  /* 0x0000000300127202 */ /* 0x001fc60000000f00 */
[----:B-1----:R-:W4:Y:S04]  /*1f210*/  LDL.LU R16, [R1+0x40] ;  /* 0x0000400001107983 */ /* 0x002f280000300800 */
[----:B------:R-:W4:Y:S01]  /*1f220*/  LDL.LU R17, [R1+0x44] ;  /* 0x0000440001117983 */ /* 0x000f220000300800 */
[----:B------:R-:W-:-:S03]  /*1f230*/  IMAD.MOV.U32 R19, RZ, RZ, R29 ;  /* 0x000000ffff137224 */ /* 0x000fc600078e001d */
[----:B------:R-:W3:Y:S01]  /*1f240*/  LDL.LU R3, [R1+0x1b88] ;  /* 0x001b880001037983 */ /* 0x000ee20000300800 */
        /* <DEDUP_REMOVED lines=8> */
[----:B------:R-:W3:Y:S04]  /*1f2d0*/  LDL.LU.64 R6, [R1+0x1b70] ;  /* 0x001b700001067983 */ /* 0x000ee80000300a00 */
[----:B0-----:R-:W3:Y:S04]  /*1f2e0*/  LDL.LU.64 R4, [R1+0x1b68] ;  /* 0x001b680001047983 */ /* 0x001ee80000300a00 */
[----:B------:R-:W-:Y:S04]  /*1f2f0*/  STL [R1+0x1ae0], R8 ;  /* 0x001ae00801007387 */ /* 0x000fe80000100800 */
[----:B------:R-:W-:Y:S04]  /*1f300*/  STL [R1+0x1adc], R9 ;  /* 0x001adc0901007387 */ /* 0x000fe80000100800 */
[----:B------:R-:W-:Y:S01]  /*1f310*/  STL [R1+0x1ad8], R29 ;  /* 0x001ad81d01007387 */ /* 0x000fe20000100800 */
[----:B---3--:R-:W-:Y:S03]  /*1f320*/  HMMA.16816.F32.BF16 R20, R20, R10, R4 ;  /* 0x0000000a1414723c */ /* 0x008fe60000041804 */
[----:B------:R-:W2:Y:S11]  /*1f330*/  LDL.LU R4, [R1+0x50] ;  /* 0x0000500001047983 */ /* 0x000eb60000300800 */
[----:B------:R-:W-:Y:S09]  /*1f340*/  @!UPT UIADD3 URZ, URZ, URZ, URZ ;  /* 0x0000003f3f3ff290 */ /* 0x000ff2000fffe03f */
[----:B------:R-:W-:Y:S04]  /*1f350*/  STL.64 [R1+0xa0], R20 ;  /* 0x0000a01401007387 */ /* 0x000fe80000100a00 */
[----:B------:R-:W-:Y:S04]  /*1f360*/  STL.64 [R1+0xa8], R22 ;  /* 0x0000a81601007387 */ /* 0x000fe80000100a00 */
[----:B------:R-:W2:Y:S01]  /*1f370*/  LDL.LU R5, [R1+0x54] ;  /* 0x0000540001057983 */ /* 0x000ea20000300800 */
[----:B------:R-:W-:-:S03]  /*1f380*/  IMAD.MOV.U32 R6, RZ, RZ, R2 ;  /* 0x000000ffff067224 */ /* 0x000fc600078e0002 */
[----:B------:R-:W3:Y:S01]  /*1f390*/  LDL.LU R2, [R1+0x1b64] ;  /* 0x001b640001027983 */ /* 0x000ee20000300800 */
[----:B------:R-:W-:-:S03]  /*1f3a0*/  MOV R7, R28 ;  /* 0x0000001c00077202 */ /* 0x000fc60000000f00 */
[----:B------:R-:W3:Y:S04]  /*1f3b0*/  LDL.LU R28, [R1+0x1b60] ;  /* 0x001b6000011c7983 */ /* 0x000ee80000300800 */
[----:B------:R-:W0:Y:S04]  /*1f3c0*/  LDSM.16.MT88.4 R20, [R3+0x13000] ;  /* 0x013000000314783b */ /* 0x000e280000004200 */
[----:B0-----:R-:W-:Y:S04]  /*1f3d0*/  STL.64 [R1+0x1b48], R22 ;  /* 0x001b481601007387 */ /* 0x001fe80000100a00 */
[----:B------:R-:W-:Y:S01]  /*1f3e0*/  STL.64 [R1+0x1b40], R20 ;  /* 0x001b401401007387 */ /* 0x000fe20000100a00 */
[-C--:B--2---:R-:W-:Y:S08]  /*1f3f0*/  HMMA.16816.F32.BF16 R24, R4, R10.reuse, R24 ;  /* 0x0000000a0418723c */ /* 0x084ff00000041818 */
[----:B----4-:R-:W-:Y:S11]  /*1f400*/  HMMA.16816.F32.BF16 R4, R16, R10, R12 ;  /* 0x0000000a1004723c */ /* 0x010ff6000004180c */
[----:B------:R-:W-:Y:S04]  /*1f410*/  @!UPT UIADD3 URZ, URZ, URZ, URZ ;  /* 0x0000003f3f3ff290 */ /* 0x000fe8000fffe03f */
[----:B------:R-:W-:Y:S01]  /*1f420*/  STL [R1+0x90], R24 ;  /* 0x0000901801007387 */ /* 0x000fe20000100800 */
[----:B------:R-:W-:Y:S01]  /*1f430*/  IMAD.MOV.U32 R8, RZ, RZ, R25 ;  /* 0x000000ffff087224 */ /* 0x000fe200078e0019 */
[----:B------:R-:W-:Y:S01]  /*1f440*/  MOV R29, R27 ;  /* 0x0000001b001d7202 */ /* 0x000fe20000000f00 */
[----:B------:R-:W-:Y:S02]  /*1f450*/  IMAD.MOV.U32 R9, RZ, RZ, R26 ;  /* 0x000000ffff097224 */ /* 0x000fe400078e001a */
[----:B------:R-:W0:Y:S04]  /*1f460*/  LDSM.16.MT88.4 R24, [R3+0x13080] ;  /* 0x013080000318783b */ /* 0x000e280000004200 */
[----:B------:R-:W-:Y:S01]  /*1f470*/  IMAD.MOV.U32 R15, RZ, RZ, R4 ;  /* 0x000000ffff0f7224 */ /* 0x000fe200078e0004 */
[----:B------:R-:W-:Y:S01]  /*1f480*/  MOV R13, R6 ;  /* 0x00000006000d7202 */ /* 0x000fe20000000f00 */
[----:B------:R-:W-:-:S02]  /*1f490*/  IMAD.MOV.U32 R14, RZ, RZ, R5 ;  /* 0x000000ffff0e7224 */ /* 0x000fc400078e0005 */
[----:B------:R-:W-:Y:S02]  /*1f4a0*/  IMAD.MOV.U32 R12, RZ, RZ, R7 ;  /* 0x000000ffff0c7224 */ /* 0x000fe400078e0007 */
[----:B---3--:R-:W1:Y:S04]  /*1f4b0*/  LDSM.16.MT88.4 R4, [R2+0x14000] ;  /* 0x014000000204783b */ /* 0x008e680000004200 */
[----:B------:R-:W-:Y:S04]  /*1f4c0*/  STL [R1+0x1aec], R29 ;  /* 0x001aec1d01007387 */ /* 0x000fe80000100800 */
[----:B------:R-:W-:Y:S04]  /*1f4d0*/  STL [R1+0x1ae8], R9 ;  /* 0x001ae80901007387 */ /* 0x000fe80000100800 */
[----:B------:R-:W-:Y:S04]  /*1f4e0*/  STL [R1+0x1ae4], R8 ;  /* 0x001ae40801007387 */ /* 0x000fe80000100800 */
[----:B------:R-:W-:Y:S04]  /*1f4f0*/  STL [R1+0x1b20], R3 ;  /* 0x001b200301007387 */ /* 0x000fe80000100800 */
[----:B------:R-:W2:Y:S04]  /*1f500*/  S2R R19, SR_TID.X ;  /* 0x0000000000137919 */ /* 0x000ea80000002100 */
[----:B0-----:R-:W-:Y:S04]  /*1f510*/  STL.64 [R1+0x1b18], R26 ;  /* 0x001b181a01007387 */ /* 0x001fe80000100a00 */
[----:B------:R-:W-:Y:S04]  /*1f520*/  STL.64 [R1+0x1b10], R24 ;  /* 0x001b101801007387 */ /* 0x000fe80000100a00 */
[----:B------:R-:W-:Y:S04]  /*1f530*/  STL [R1+0x1afc], R12 ;  /* 0x001afc0c01007387 */ /* 0x000fe80000100800 */
[----:B------:R-:W-:Y:S04]  /*1f540*/  STL [R1+0x1af8], R13 ;  /* 0x001af80d01007387 */ /* 0x000fe80000100800 */
[----:B------:R-:W-:Y:S04]  /*1f550*/  STL [R1+0x1af4], R14 ;  /* 0x001af40e01007387 */ /* 0x000fe80000100800 */
[----:B------:R-:W-:Y:S04]  /*1f560*/  STL [R1+0x1af0], R15 ;  /* 0x001af00f01007387 */ /* 0x000fe80000100800 */
[----:B------:R-:W3:Y:S04]  /*1f570*/  LDL.LU R20, [R1+0x10] ;  /* 0x0000100001147983 */ /* 0x000ee80000300800 */
[----:B-1----:R-:W-:Y:S04]  /*1f580*/  STL.64 [R1+0x40], R4 ;  /* 0x0000400401007387 */ /* 0x002fe80000100a00 */
[----:B------:R-:W-:Y:S04]  /*1f590*/  STL.64 [R1+0x48], R6 ;  /* 0x0000480601007387 */ /* 0x000fe80000100a00 */
[----:B------:R-:W0:Y:S04]  /*1f5a0*/  LDSM.16.M88.4 R4, [R28+0x20280] ;  /* 0x020280001c04783b */ /* 0x000e280000000200 */
[----:B------:R-:W1:Y:S01]  /*1f5b0*/  S2R R17, SR_TID.X ;  /* 0x0000000000117919 */ /* 0x000e620000002100 */
[----:B--2---:R-:W-:-:S03]  /*1f5c0*/  LOP3.LUT R19, R19, 0x7, RZ, 0xc0, !PT ;  /* 0x0000000713137812 */ /* 0x004fc600078ec0ff */
[----:B------:R-:W3:Y:S02]  /*1f5d0*/  LDL.LU R21, [R1+0x14] ;  /* 0x0000140001157983 */ /* 0x000ee40000300800 */
[----:B------:R-:W-:Y:S02]  /*1f5e0*/  IMAD R19, R19, 0x110, RZ ;  /* 0x0000011013137824 */ /* 0x000fe400078e02ff */
[----:B------:R-:W3:Y:S04]  /*1f5f0*/  LDL.LU R22, [R1+0x18] ;  /* 0x0000180001167983 */ /* 0x000ee80000300800 */
[----:B------:R-:W3:Y:S01]  /*1f600*/  LDL.LU R23, [R1+0x1c] ;  /* 0x00001c0001177983 */ /* 0x000ee20000300800 */
[C---:B-1----:R-:W-:Y:S02]  /*1f610*/  LOP3.LUT R18, R17.reuse, 0x10, RZ, 0xc0, !PT ;  /* 0x0000001011127812 */ /* 0x042fe400078ec0ff */
[----:B------:R-:W-:-:S03]  /*1f620*/  SHF.L.U32 R17, R17, 0x1, RZ ;  /* 0x0000000111117819 */ /* 0x000fc600000006ff */
[----:B------:R-:W-:Y:S01]  /*1f630*/  IMAD.SHL.U32 R18, R18, 0x80, RZ ;  /* 0x0000008012127824 */ /* 0x000fe200078e00ff */
[----:B------:R-:W-:-:S04]  /*1f640*/  LOP3.LUT R19, R19, 0x10, R17, 0x78, !PT ;  /* 0x0000001013137812 */ /* 0x000fc800078e7811 */
[----:B------:R-:W-:Y:S01]  /*1f650*/  LOP3.LUT R19, R19, R18, RZ, 0xfc, !PT ;  /* 0x0000001213137212 */ /* 0x000fe200078efcff */
[----:B0-----:R-:W-:Y:S03]  /*1f660*/  STL [R1+0x1b0c], R4 ;  /* 0x001b0c0401007387 */ /* 0x001fe60000100800 */
[----:B------:R-:W-:Y:S01]  /*1f670*/  LOP3.LUT R19, R19, 0x20, RZ, 0x3c, !PT ;  /* 0x0000002013137812 */ /* 0x000fe200078e3cff */
[----:B------:R-:W-:Y:S04]  /*1f680*/  STL [R1+0x1b08], R5 ;  /* 0x001b080501007387 */ /* 0x000fe80000100800 */
[----:B------:R-:W-:Y:S04]  /*1f690*/  STL [R1+0x1b04], R6 ;  /* 0x001b040601007387 */ /* 0x000fe80000100800 */
[----:B------:R-:W-:Y:S04]  /*1f6a0*/  STL [R1+0x1b00], R7 ;  /* 0x001b000701007387 */ /* 0x000fe80000100800 */
[----:B------:R-:W0:Y:S04]  /*1f6b0*/  LDSM.16.MT88.4 R4, [R2+0x14080] ;  /* 0x014080000204783b */ /* 0x000e280000004200 */
[----:B------:R-:W1:Y:S04]  /*1f6c0*/  LDSM.16.MT88.4 R24, [R19+0x14000] ;  /* 0x014000001318783b */ /* 0x000e680000004200 */
[----:B------:R-:W2:Y:S04]  /*1f6d0*/  LDSM.16.MT88.4 R16, [R19+0x14080] ;  /* 0x014080001310783b */ /* 0x000ea80000004200 */
[----:B------:R-:W-:Y:S01]  /*1f6e0*/  STL [R1+0x18d0], R28 ;  /* 0x0018d01c01007387 */ /* 0x000fe20000100800 */
[----:B0-----:R-:W-:Y:S01]  /*1f6f0*/  IMAD.MOV.U32 R13, RZ, RZ, R5 ;  /* 0x000000ffff0d7224 */ /* 0x001fe200078e0005 */
[----:B------:R-:W-:Y:S01]  /*1f700*/  MOV R14, R6 ;  /* 0x00000006000e7202 */ /* 0x000fe20000000f00 */
[----:B------:R-:W-:-:S02]  /*1f710*/  IMAD.MOV.U32 R12, RZ, RZ, R4 ;  /* 0x000000ffff0c7224 */ /* 0x000fc400078e0004 */
[----:B------:R-:W-:Y:S01]  /*1f720*/  IMAD.MOV.U32 R15, RZ, RZ, R7 ;  /* 0x000000ffff0f7224 */ /* 0x000fe200078e0007 */
[----:B-1----:R-:W-:Y:S01]  /*1f730*/  MOV R5, R25 ;  /* 0x0000001900057202 */ /* 0x002fe20000000f00 */
[----:B------:R-:W-:Y:S02]  /*1f740*/  IMAD.MOV.U32 R6, RZ, RZ, R26 ;  /* 0x000000ffff067224 */ /* 0x000fe400078e001a */
[----:B------:R-:W-:Y:S01]  /*1f750*/  IMAD.MOV.U32 R7, RZ, RZ, R27 ;  /* 0x000000ffff077224 */ /* 0x000fe200078e001b */
[----:B------:R-:W-:Y:S01]  /*1f760*/  STL [R1+0x1b2c], R13 ;  /* 0x001b2c0d01007387 */ /* 0x000fe20000100800 */
[----:B------:R-:W-:-:S03]  /*1f770*/  IMAD.MOV.U32 R4, RZ, RZ, R24 ;  /* 0x000000ffff047224 */ /* 0x000fc600078e0018 */
[----:B------:R-:W-:Y:S04]  /*1f780*/  STL [R1+0x1b28], R12 ;  /* 0x001b280c01007387 */ /* 0x000fe80000100800 */
[----:B------:R-:W-:Y:S04]  /*1f790*/  STL [R1+0x1b24], R2 ;  /* 0x001b240201007387 */ /* 0x000fe80000100800 */
[----:B------:R-:W-:Y:S04]  /*1f7a0*/  STL.64 [R1+0x1b38], R6 ;  /* 0x001b380601007387 */ /* 0x000fe80000100a00 */
[----:B------:R0:W-:Y:S01]  /*1f7b0*/  STL.64 [R1+0x1b30], R4 ;  /* 0x001b300401007387 */ /* 0x0001e20000100a00 */
[----:B--2---:R-:W-:Y:S01]  /*1f7c0*/  IMAD.MOV.U32 R25, RZ, RZ, R18 ;  /* 0x000000ffff197224 */ /* 0x004fe200078e0012 */
[----:B------:R-:W-:Y:S01]  /*1f7d0*/  MOV R24, R19 ;  /* 0x0000001300187202 */ /* 0x000fe20000000f00 */
[----:B------:R-:W-:Y:S01]  /*1f7e0*/  IMAD.MOV.U32 R26, RZ, RZ, R17 ;  /* 0x000000ffff1a7224 */ /* 0x000fe200078e0011 */
[----:B------:R-:W-:Y:S01]  /*1f7f0*/  MOV R27, R16 ;  /* 0x00000010001b7202 */ /* 0x000fe20000000f00 */
[----:B0-----:R-:W2:Y:S04]  /*1f800*/  LDL.LU R4, [R1] ;  /* 0x0000000001047983 */ /* 0x001ea80000300800 */
[----:B------:R-:W2:Y:S04]  /*1f810*/  LDL.LU R5, [R1+0x4] ;  /* 0x0000040001057983 */ /* 0x000ea80000300800 */
[----:B------:R-:W2:Y:S04]  /*1f820*/  LDL.LU R6, [R1+0x8] ;  /* 0x0000080001067983 */ /* 0x000ea80000300800 */
[----:B------:R-:W2:Y:S04]  /*1f830*/  LDL.LU R7, [R1+0xc] ;  /* 0x00000c0001077983 */ /* 0x000ea80000300800 */
[----:B------:R-:W3:Y:S04]  /*1f840*/  LDL.LU.64 R18, [R1+0x1b58] ;  /* 0x001b580001127983 */ /* 0x000ee80000300a00 */
[----:B------:R-:W3:Y:S02]  /*1f850*/  LDL.LU.64 R16, [R1+0x1b50] ;  /* 0x001b500001107983 */ /* 0x000ee40000300a00 */
[----:B---3--:R-:W-:Y:S02]  /*1f860*/  HMMA.16816.F32.BF16 R16, R16, R10, R20 ;  /* 0x0000000a1010723c */ /* 0x008fe40000041814 */
[----:B------:R-:W0:Y:S11]  /*1f870*/  LDSM.16.MT88.4 R20, [R0+0x14000] ;  /* 0x014000000014783b */ /* 0x000e360000004200 */
[----:B------:R-:W-:Y:S11]  /*1f880*/  @!UPT UIADD3 URZ, URZ, URZ, URZ ;  /* 0x0000003f3f3ff290 */ /* 0x000ff6000fffe03f */
[----:B------:R-:W-:Y:S01]  /*1f890*/  IMAD.MOV.U32 R29, RZ, RZ, R16 ;  /* 0x000000ffff1d7224 */ /* 0x000fe200078e0010 */
[----:B------:R-:W-:Y:S01]  /*1f8a0*/  MOV R8, R18 ;  /* 0x0000001200087202 */ /* 0x000fe20000000f00 */
[----:B------:R-:W-:Y:S02]  /*1f8b0*/  IMAD.MOV.U32 R9, RZ, RZ, R17 ;  /* 0x000000ffff097224 */ /* 0x000fe400078e0011 */
[----:B------:R-:W-:Y:S02]  /*1f8c0*/  IMAD.MOV.U32 R28, RZ, RZ, R19 ;  /* 0x000000ffff1c7224 */ /* 0x000fe400078e0013 */
[----:B0-----:R-:W-:Y:S01]  /*1f8d0*/  IMAD.MOV.U32 R19, RZ, RZ, R20 ;  /* 0x000000ffff137224 */ /* 0x001fe200078e0014 */
[----:B------:R-:W-:Y:S01]  /*1f8e0*/  MOV R18, R21 ;  /* 0x0000001500127202 */ /* 0x000fe20000000f00 */
[----:B------:R-:W-:Y:S02]  /*1f8f0*/  IMAD.MOV.U32 R17, RZ, RZ, R22 ;  /* 0x000000ffff117224 */ /* 0x000fe400078e0016 */
[----:B------:R-:W-:-:S02]  /*1f900*/  IMAD.MOV.U32 R16, RZ, RZ, R23 ;  /* 0x000000ffff107224 */ /* 0x000fc400078e0017 */
[----:B------:R-:W0:Y:S02]  /*1f910*/  LDSM.16.MT88.4 R20, [R0+0x14080] ;  /* 0x014080000014783b */ /* 0x000e240000004200 */
[----:B0-----:R-:W-:Y:S01]  /*1f920*/  IMAD.MOV.U32 R2, RZ, RZ, R22 ;  /* 0x000000ffff027224 */ /* 0x001fe200078e0016 */
[----:B------:R-:W-:Y:S01]  /*1f930*/  MOV R3, R23 ;  /* 0x0000001700037202 */ /* 0x000fe20000000f00 */
[----:B------:R-:W-:Y:S01]  /*1f940*/  IMAD.MOV.U32 R12, RZ, RZ, R21 ;  /* 0x000000ffff0c7224 */ /* 0x000fe200078e0015 */
[----:B------:R-:W-:Y:S01]  /*1f950*/  MOV R13, R20 ;  /* 0x00000014000d7202 */ /* 0x000fe20000000f00 */
[----:B------:R-:W2:Y:S04]  /*1f960*/  LDL.LU.64 R22, [R1+0x1b48] ;  /* 0x001b480001167983 */ /* 0x000ea80000300a00 */
[----:B------:R-:W2:Y:S02]  /*1f970*/  LDL.LU.64 R20, [R1+0x1b40] ;  /* 0x001b400001147983 */ /* 0x000ea40000300a00 */
[----:B--2---:R-:W-:Y:S02]  /*1f980*/  HMMA.16816.F32.BF16 R20, R20, R10, R4 ;  /* 0x0000000a1414723c */ /* 0x004fe40000041804 */
[----:B------:R-:W2:Y:S04]  /*1f990*/  LDL.LU.64 R6, [R1+0x1b38] ;  /* 0x001b380001067983 */ /* 0x000ea80000300a00 */
[----:B------:R-:W3:Y:S11]  /*1f9a0*/  LDL.LU.64 R4, [R1+0x1b30] ;  /* 0x001b300001047983 */ /* 0x000ef60000300a00 */
[----:B------:R-:W-:Y:S06]  /*1f9b0*/  @!UPT UIADD3 URZ, URZ, URZ, URZ ;  /* 0x0000003f3f3ff290 */ /* 0x000fec000fffe03f */
[----:B------:R0:W-:Y:S04]  /*1f9c0*/  STL.64 [R1+0x1a30], R22 ;  /* 0x001a301601007387 */ /* 0x0001e80000100a00 */
[----:B------:R1:W-:Y:S01]  /*1f9d0*/  STL.64 [R1+0x1a28], R20 ;  /* 0x001a281401007387 */ /* 0x0003e20000100a00 */
[----:B0-----:R-:W-:Y:S01]  /*1f9e0*/  MOV R22, R2 ;  /* 0x0000000200167202 */ /* 0x001fe20000000f00 */
[----:B------:R-:W-:Y:S02]  /*1f9f0*/  IMAD.MOV.U32 R23, RZ, RZ, R3 ;  /* 0x000000ffff177224 */ /* 0x000fe400078e0003 */
[----:B-1----:R-:W-:Y:S02]  /*1fa00*/  IMAD.MOV.U32 R20, RZ, RZ, R13 ;  /* 0x000000ffff147224 */ /* 0x002fe400078e000d */
[----:B------:R-:W4:Y:S01]  /*1fa10*/  LDL.LU R13, [R1+0x1b2c] ;  /* 0x001b2c00010d7983 */ /* 0x000f220000300800 */
[----:B------:R-:W-:-:S03]  /*1fa20*/  IMAD.MOV.U32 R21, RZ, RZ, R12 ;  /* 0x000000ffff157224 */ /* 0x000fc600078e000c */
[----:B------:R-:W2:Y:S04]  /*1fa30*/  LDL.LU R12, [R1+0x1b28] ;  /* 0x001b2800010c7983 */ /* 0x000ea80000300800 */
[----:B------:R-:W2:Y:S04]  /*1fa40*/  LDL.LU R2, [R1+0x1b24] ;  /* 0x001b240001027983 */ /* 0x000ea80000300800 */
[----:B------:R-:W2:Y:S04]  /*1fa50*/  LDL.LU R3, [R1+0x1b20] ;  /* 0x001b200001037983 */ /* 0x000ea80000300800 */
[----:B------:R0:W-:Y:S04]  /*1fa60*/  STL.64 [R1+0x1a50], R22 ;  /* 0x001a501601007387 */ /* 0x0001e80000100a00 */
[----:B------:R1:W-:Y:S01]  /*1fa70*/  STL.64 [R1+0x1a48], R20 ;  /* 0x001a481401007387 */ /* 0x0003e20000100a00 */
[----:B0-----:R-:W-:-:S02]  /*1fa80*/  IMAD.MOV.U32 R22, RZ, RZ, R17 ;  /* 0x000000ffff167224 */ /* 0x001fc400078e0011 */
[----:B------:R-:W-:Y:S02]  /*1fa90*/  IMAD.MOV.U32 R23, RZ, RZ, R16 ;  /* 0x000000ffff177224 */ /* 0x000fe400078e0010 */
[----:B-1----:R-:W-:Y:S01]  /*1faa0*/  IMAD.MOV.U32 R20, RZ, RZ, R19 ;  /* 0x000000ffff147224 */ /* 0x002fe200078e0013 */
[----:B------:R-:W-:Y:S02]  /*1fab0*/  MOV R21, R18 ;  /* 0x0000001200157202 */ /* 0x000fe40000000f00 */
[----:B------:R0:W-:Y:S04]  /*1fac0*/  STL.64 [R1+0x1a70], R22 ;  /* 0x001a701601007387 */ /* 0x0001e80000100a00 */
[----:B------:R1:W-:Y:S01]  /*1fad0*/  STL.64 [R1+0x1a68], R20 ;  /* 0x001a681401007387 */ /* 0x0003e20000100a00 */
[----:B0-----:R-:W-:Y:S01]  /*1fae0*/  IMAD.MOV.U32 R22, RZ, RZ, R25 ;  /* 0x000000ffff167224 */ /* 0x001fe200078e0019 */
[----:B------:R-:W-:-:S02]  /*1faf0*/  MOV R23, R24 ;  /* 0x0000001800177202 */ /* 0x000fc40000000f00 */
[----:B-1----:R-:W-:Y:S01]  /*1fb00*/  MOV R20, R27 ;  /* 0x0000001b00147202 */ /* 0x002fe20000000f00 */
[----:B------:R-:W-:Y:S02]  /*1fb10*/  IMAD.MOV.U32 R21, RZ, RZ, R26 ;  /* 0x000000ffff157224 */ /* 0x000fe400078e001a */
[----:B------:R-:W-:Y:S04]  /*1fb20*/  STL.64 [R1+0x1a90], R22 ;  /* 0x001a901601007387 */ /* 0x000fe80000100a00 */
[----:B------:R0:W-:Y:S04]  /*1fb30*/  STL.64 [R1+0x1a88], R20 ;  /* 0x001a881401007387 */ /* 0x0001e80000100a00 */
[----:B0-----:R-:W3:Y:S04]  /*1fb40*/  LDL.LU R20, [R1+0xc0] ;  /* 0x0000c00001147983 */ /* 0x001ee80000300800 */
[----:B------:R-:W3:Y:S04]  /*1fb50*/  LDL.LU R21, [R1+0xc4] ;  /* 0x0000c40001157983 */ /* 0x000ee80000300800 */
[----:B------:R-:W3:Y:S04]  /*1fb60*/  LDL.LU R22, [R1+0xc8] ;  /* 0x0000c80001167983 */ /* 0x000ee80000300800 */
[----:B------:R-:W3:Y:S04]  /*1fb70*/  LDL.LU R23, [R1+0xcc] ;  /* 0x0000cc0001177983 */ /* 0x000ee80000300800 */
[----:B--2---:R-:W0:Y:S02]  /*1fb80*/  LDSM.16.MT88.4 R24, [R3+0x14000] ;  /* 0x014000000318783b */ /* 0x004e240000004200 */
[----:B0-----:R-:W-:Y:S01]  /*1fb90*/  MOV R17, R26 ;  /* 0x0000001a00117202 */ /* 0x001fe20000000f00 */
[----:B------:R-:W-:-:S02]  /*1fba0*/  IMAD.MOV.U32 R16, RZ, RZ, R27 ;  /* 0x000000ffff107224 */ /* 0x000fc400078e001b */
[----:B------:R-:W-:Y:S01]  /*1fbb0*/  IMAD.MOV.U32 R19, RZ, RZ, R24 ;  /* 0x000000ffff137224 */ /* 0x000fe200078e0018 */
[----:B------:R-:W3:Y:S01]  /*1fbc0*/  LDL.LU.64 R26, [R1+0x1b18] ;  /* 0x001b1800011a7983 */ /* 0x000ee20000300a00 */
[----:B------:R-:W-:-:S03]  /*1fbd0*/  IMAD.MOV.U32 R18, RZ, RZ, R25 ;  /* 0x000000ffff127224 */ /* 0x000fc600078e0019 */
[----:B------:R-:W3:Y:S02]  /*1fbe0*/  LDL.LU.64 R24, [R1+0x1b10] ;  /* 0x001b100001187983 */ /* 0x000ee40000300a00 */
[----:B---3--:R-:W-:Y:S07]  /*1fbf0*/  HMMA.16816.F32.BF16 R24, R24, R10, R20 ;  /* 0x0000000a1818723c */ /* 0x008fee0000041814 */
[----:B------:R-:W-:Y:S01]  /*1fc00*/  IMAD.MOV.U32 R20, RZ, RZ, R4 ;  /* 0x000000ffff147224 */ /* 0x000fe200078e0004 */
[----:B------:R-:W-:Y:S01]  /*1fc10*/  MOV R21, R5 ;  /* 0x0000000500157202 */ /* 0x000fe20000000f00 */
[----:B------:R-:W-:Y:S01]  /*1fc20*/  IMAD.MOV.U32 R22, RZ, RZ, R6 ;  /* 0x000000ffff167224 */ /* 0x000fe200078e0006 */
[----:B------:R-:W2:Y:S01]  /*1fc30*/  LDL.LU R4, [R1+0x1b0c] ;  /* 0x001b0c0001047983 */ /* 0x000ea20000300800 */
[----:B------:R-:W-:-:S03]  /*1fc40*/  IMAD.MOV.U32 R23, RZ, RZ, R7 ;  /* 0x000000ffff177224 */ /* 0x000fc600078e0007 */
[----:B------:R-:W2:Y:S04]  /*1fc50*/  LDL.LU R5, [R1+0x1b08] ;  /* 0x001b080001057983 */ /* 0x000ea80000300800 */
[----:B------:R-:W3:Y:S04]  /*1fc60*/  LDL.LU R6, [R1+0x1b04] ;  /* 0x001b040001067983 */ /* 0x000ee80000300800 */
[----:B------:R-:W3:Y:S04]  /*1fc70*/  LDL.LU R7, [R1+0x1b00] ;  /* 0x001b000001077983 */ /* 0x000ee80000300800 */
[----:B------:R0:W-:Y:S04]  /*1fc80*/  STL.64 [R1+0x1ab0], R22 ;  /* 0x001ab01601007387 */ /* 0x0001e80000100a00 */
[----:B------:R1:W-:Y:S01]  /*1fc90*/  STL.64 [R1+0x1aa8], R20 ;  /* 0x001aa81401007387 */ /* 0x0003e20000100a00 */
[----:B0-----:R-:W-:Y:S01]  /*1fca0*/  IMAD.MOV.U32 R22, RZ, RZ, R14 ;  /* 0x000000ffff167224 */ /* 0x001fe200078e000e */
[----:B------:R-:W-:-:S02]  /*1fcb0*/  MOV R23, R15 ;  /* 0x0000000f00177202 */ /* 0x000fc40000000f00 */
[----:B-1----:R-:W-:Y:S01]  /*1fcc0*/  MOV R20, R12 ;  /* 0x0000000c00147202 */ /* 0x002fe20000000f00 */
[----:B----4-:R-:W-:Y:S01]  /*1fcd0*/  IMAD.MOV.U32 R21, RZ, RZ, R13 ;  /* 0x000000ffff157224 */ /* 0x010fe200078e000d */
[----:B------:R-:W4:Y:S04]  /*1fce0*/  LDL.LU R12, [R1+0x1afc] ;  /* 0x001afc00010c7983 */ /* 0x000f280000300800 */
[----:B------:R-:W2:Y:S04]  /*1fcf0*/  LDL.LU R13, [R1+0x1af8] ;  /* 0x001af800010d7983 */ /* 0x000ea80000300800 */
[----:B------:R-:W3:Y:S04]  /*1fd00*/  LDL.LU R14, [R1+0x1af4] ;  /* 0x001af400010e7983 */ /* 0x000ee80000300800 */
[----:B------:R-:W3:Y:S04]  /*1fd10*/  LDL.LU R15, [R1+0x1af0] ;  /* 0x001af000010f7983 */ /* 0x000ee80000300800 */
[----:B------:R-:W-:Y:S04]  /*1fd20*/  STL.64 [R1+0x1ad0], R22 ;  /* 0x001ad01601007387 */ /* 0x000fe80000100a00 */
[----:B------:R-:W-:Y:S04]  /*1fd30*/  STL.64 [R1+0x1ac8], R20 ;  /* 0x001ac81401007387 */ /* 0x000fe80000100a00 */
[----:B------:R0:W-:Y:S04]  /*1fd40*/  STL.64 [R1+0x1a20], R26 ;  /* 0x001a201a01007387 */ /* 0x0001e80000100a00 */
[----:B------:R1:W-:Y:S01]  /*1fd50*/  STL.64 [R1+0x1a18], R24 ;  /* 0x001a181801007387 */ /* 0x0003e20000100a00 */
[----:B0-----:R-:W-:Y:S01]  /*1fd60*/  IMAD.MOV.U32 R27, RZ, RZ, R16 ;  /* 0x000000ffff1b7224 */ /* 0x001fe200078e0010 */
[----:B------:R-:W-:-:S02]  /*1fd70*/  MOV R26, R17 ;  /* 0x00000011001a7202 */ /* 0x000fc40000000f00 */
[----:B------:R-:W3:Y:S01]  /*1fd80*/  LDL.LU R16, [R1+0x40] ;  /* 0x0000400001107983 */ /* 0x000ee20000300800 */
[----:B-1----:R-:W-:-:S03]  /*1fd90*/  IMAD.MOV.U32 R25, RZ, RZ, R18 ;  /* 0x000000ffff197224 */ /* 0x002fc600078e0012 */
[----:B------:R-:W3:Y:S01]  /*1fda0*/  LDL.LU R17, [R1+0x44] ;  /* 0x0000440001117983 */ /* 0x000ee20000300800 */
[----:B------:R-:W-:-:S03]  /*1fdb0*/  IMAD.MOV.U32 R24, RZ, RZ, R19 ;  /* 0x000000ffff187224 */ /* 0x000fc600078e0013 */
        /* <DEDUP_REMOVED lines=9> */
[----:B------:R-:W-:Y:S02]  /*1fe50*/  IMAD.MOV.U32 R27, RZ, RZ, R28 ;  /* 0x000000ffff1b7224 */ /* 0x000fe400078e001c */
[----:B-1----:R-:W-:Y:S01]  /*1fe60*/  IMAD.MOV.U32 R24, RZ, RZ, R29 ;  /* 0x000000ffff187224 */ /* 0x002fe200078e001d */
[----:B------:R-:W-:Y:S01]  /*1fe70*/  MOV R25, R9 ;  /* 0x0000000900197202 */ /* 0x000fe20000000f00 */
[----:B------:R-:W3:Y:S04]  /*1fe80*/  LDL.LU R29, [R1+0x1aec] ;  /* 0x001aec00011d7983 */ /* 0x000ee80000300800 */
[----:B------:R-:W3:Y:S04]  /*1fe90*/  LDL.LU R9, [R1+0x1ae8] ;  /* 0x001ae80001097983 */ /* 0x000ee80000300800 */
[----:B------:R-:W3:Y:S04]  /*1fea0*/  LDL.LU R8, [R1+0x1ae4] ;  /* 0x001ae40001087983 */ /* 0x000ee80000300800 */
[----:B------:R4:W-:Y:S04]  /*1feb0*/  STL.64 [R1+0x1a60], R26 ;  /* 0x001a601a01007387 */ /* 0x0009e80000100a00 */
[----:B------:R3:W-:Y:S01]  /*1fec0*/  STL.64 [R1+0x1a58], R24 ;  /* 0x001a581801007387 */ /* 0x0007e20000100a00 */
[----:B----4-:R-:W-:Y:S01]  /*1fed0*/  MOV R27, R12 ;  /* 0x0000000c001b7202 */ /* 0x010fe20000000f00 */
[----:B--2---:R-:W-:-:S02]  /*1fee0*/  IMAD.MOV.U32 R26, RZ, RZ, R13 ;  /* 0x000000ffff1a7224 */ /* 0x004fc400078e000d */
[----:B---3--:R-:W-:Y:S01]  /*1fef0*/  IMAD.MOV.U32 R25, RZ, RZ, R14 ;  /* 0x000000ffff197224 */ /* 0x008fe200078e000e */
[----:B------:R-:W-:Y:S02]  /*1ff00*/  MOV R24, R15 ;  /* 0x0000000f00187202 */ /* 0x000fe40000000f00 */
[----:B------:R-:W-:Y:S04]  /*1ff10*/  STL.64 [R1+0x1a80], R26 ;  /* 0x001a801a01007387 */ /* 0x000fe80000100a00 */
[----:B------:R0:W-:Y:S04]  /*1ff20*/  STL.64 [R1+0x1a78], R24 ;  /* 0x001a781801007387 */ /* 0x0001e80000100a00 */
[----:B------:R-:W-:Y:S04]  /*1ff30*/  LDSM.16.MT88.4 R12, [R2+0x15000] ;  /* 0x01500000020c783b */ /* 0x000fe80000004200 */
[----:B0-----:R-:W2:Y:S01]  /*1ff40*/  LDL.LU R24, [R1+0x90] ;  /* 0x0000900001187983 */ /* 0x001ea20000300800 */
[----:B------:R-:W-:Y:S01]  /*1ff50*/  MOV R27, R29 ;  /* 0x0000001d001b7202 */ /* 0x000fe20000000f00 */
[----:B------:R-:W-:-:S02]  /*1ff60*/  IMAD.MOV.U32 R26, RZ, RZ, R9 ;  /* 0x000000ffff1a7224 */ /* 0x000fc400078e0009 */
[----:B------:R-:W-:Y:S02]  /*1ff70*/  IMAD.MOV.U32 R25, RZ, RZ, R8 ;  /* 0x000000ffff197224 */ /* 0x000fe400078e0008 */
[----:B------:R-:W3:Y:S04]  /*1ff80*/  LDL.LU R8, [R1+0x1ae0] ;  /* 0x001ae00001087983 */ /* 0x000ee80000300800 */
[----:B------:R-:W4:Y:S04]  /*1ff90*/  LDL.LU R9, [R1+0x1adc] ;  /* 0x001adc0001097983 */ /* 0x000f280000300800 */
[----:B------:R-:W3:Y:S04]  /*1ffa0*/  LDL.LU R29, [R1+0x1ad8] ;  /* 0x001ad800011d7983 */ /* 0x000ee80000300800 */
[----:B------:R-:W-:Y:S04]  /*1ffb0*/  STL.64 [R1+0x1aa0], R26 ;  /* 0x001aa01a01007387 */ /* 0x000fe80000100a00 */
[----:B--2---:R0:W-:Y:S04]  /*1ffc0*/  STL.64 [R1+0x1a98], R24 ;  /* 0x001a981801007387 */ /* 0x0041e80000100a00 */
[----:B0-----:R-:W2:Y:S04]  /*1ffd0*/  LDL.LU R24, [R1+0xa0] ;  /* 0x0000a00001187983 */ /* 0x001ea80000300800 */
[----:B------:R-:W2:Y:S04]  /*1ffe0*/  LDL.LU R25, [R1+0xa4] ;  /* 0x0000a40001197983 */ /* 0x000ea80000300800 */
[----:B------:R-:W2:Y:S04]  /*1fff0*/  LDL.LU R26, [R1+0xa8] ;  /* 0x0000a800011a7983 */ /* 0x000ea80000300800 */
[----:B------:R-:W2:Y:S01]  /*20000*/  LDL.LU R27, [R1+0xac] ;  /* 0x0000ac00011b7983 */ /* 0x000ea20000300800 */
[----:B------:R-:W-:Y:S03]  /*20010*/  HMMA.16816.F32.BF16 R16, R16, R4, R20 ;  /* 0x000000041010723c */ /* 0x000fe60000041814 */
[----:B--2---:R-:W-:Y:S04]  /*20020*/  STL.64 [R1+0x1ac0], R26 ;  /* 0x001ac01a01007387 */ /* 0x004fe80000100a00 */
[----:B------:R0:W-:Y:S04]  /*20030*/  STL.64 [R1+0x1ab8], R24 ;  /* 0x001ab81801007387 */ /* 0x0001e80000100a00 */
[----:B0-----:R-:W2:Y:S04]  /*20040*/  LDL.LU R24, [R1+0xb0] ;  /* 0x0000b00001187983 */ /* 0x001ea80000300800 */
[----:B------:R-:W-:Y:S04]  /*20050*/  STL [R1+0x1a14], R3 ;  /* 0x001a140301007387 */ /* 0x000fe80000100800 */
[----:B------:R-:W2:Y:S04]  /*20060*/  LDL.LU.64 R22, [R1+0x1ad0] ;  /* 0x001ad00001167983 */ /* 0x000ea80000300a00 */
[----:B------:R-:W2:Y:S01]  /*20070*/  LDL.LU.64 R20, [R1+0x1ac8] ;  /* 0x001ac80001147983 */ /* 0x000ea20000300a00 */
[----:B---3--:R-:W-:Y:S01]  /*20080*/  IMAD.MOV.U32 R25, RZ, RZ, R29 ;  /* 0x000000ffff197224 */ /* 0x008fe200078e001d */
[----:B------:R-:W-:Y:S01]  /*20090*/  MOV R27, R8 ;  /* 0x00000008001b7202 */ /* 0x000fe20000000f00 */
[----:B----4-:R-:W-:-:S02]  /*200a0*/  IMAD.MOV.U32 R26, RZ, RZ, R9 ;  /* 0x000000ffff1a7224 */ /* 0x010fc400078e0009 */
[----:B------:R-:W-:Y:S05]  /*200b0*/  LDSM.16.MT88.4 R8, [R3+0x14080] ;  /* 0x014080000308783b */ /* 0x000fea0000004200 */
[-C--:B--2---:R-:W-:Y:S01]  /*200c0*/  HMMA.16816.F32.BF16 R20, R20, R4.reuse, R24 ;  /* 0x000000041414723c */ /* 0x084fe20000041818 */
[----:B------:R-:W2:Y:S04]  /*200d0*/  LDL.LU.64 R26, [R1+0x1ac0] ;  /* 0x001ac000011a7983 */ /* 0x000ea80000300a00 */
[----:B------:R-:W2:Y:S11]  /*200e0*/  LDL.LU.64 R24, [R1+0x1ab8] ;  /* 0x001ab80001187983 */ /* 0x000eb60000300a00 */
[----:B------:R-:W-:Y:S07]  /*200f0*/  @!UPT UIADD3 URZ, URZ, URZ, URZ ;  /* 0x0000003f3f3ff290 */ /* 0x000fee000fffe03f */
        /* <DEDUP_REMOVED lines=36> */
[----:B------:R-:W-:Y:S02]  /*20340*/  LOP3.LUT R29, R29, 0x10, RZ, 0xc0, !PT ;  /* 0x000000101d1d7812 */ /* 0x000fe400078ec0ff */
[----:B-1----:R-:W-:Y:S01]  /*20350*/  SHF.L.U32 R2, R2, 0x1, RZ ;  /* 0x0000000102027819 */ /* 0x002fe200000006ff */
[----:B------:R-:W-:Y:S02]  /*20360*/  IMAD R28, R28, 0x110, RZ ;  /* 0x000001101c1c7824 */ /* 0x000fe400078e02ff */
[----:B------:R-:W-:-:S03]  /*20370*/  IMAD.SHL.U32 R29, R29, 0x80, RZ ;  /* 0x000000801d1d7824 */ /* 0x000fc600078e00ff */
[----:B------:R-:W-:-:S04]  /*20380*/  LOP3.LUT R2, R28, 0x10, R2, 0x78, !PT ;  /* 0x000000101c027812 */ /* 0x000fc800078e7802 */
[----:B------:R-:W-:-:S04]  /*20390*/  LOP3.LUT R2, R2, R29, RZ, 0xfc, !PT ;  /* 0x0000001d02027212 */ /* 0x000fc800078efcff */
[----:B------:R-:W-:Y:S01]  /*203a0*/  LOP3.LUT R2, R2, 0x20, RZ, 0x3c, !PT ;  /* 0x0000002002027812 */ /* 0x000fe200078e3cff */
[----:B--2---:R-:W-:Y:S01]  /*203b0*/  HMMA.16816.F32.BF16 R20, R20, R4, R24 ;  /* 0x000000041414723c */ /* 0x004fe20000041818 */
[----:B------:R-:W2:Y:S04]  /*203c0*/  LDL.LU.64 R26, [R1+0x1a40] ;  /* 0x001a4000011a7983 */ /* 0x000ea80000300a00 */
[----:B------:R-:W2:Y:S11]  /*203d0*/  LDL.LU.64 R24, [R1+0x1a38] ;  /* 0x001a380001187983 */ /* 0x000eb60000300a00 */
[----:B------:R-:W-:Y:S07]  /*203e0*/  @!UPT UIADD3 URZ, URZ, URZ, URZ ;  /* 0x0000003f3f3ff290 */ /* 0x000fee000fffe03f */
[----:B------:R-:W-:Y:S04]  /*203f0*/  STL.64 [R1+0xa0], R20 ;  /* 0x0000a01401007387 */ /* 0x000fe80000100a00 */
[----:B------:R-:W-:Y:S04]  /*20400*/  STL.64 [R1+0xa8], R22 ;  /* 0x0000a81601007387 */ /* 0x000fe80000100a00 */
[----:B------:R-:W0:Y:S04]  /*20410*/  LDSM.16.MT88.4 R20, [R2+0x15000] ;  /* 0x015000000214783b */ /* 0x000e280000004200 */
[----:B0-----:R-:W-:Y:S04]  /*20420*/  STL.64 [R1+0x30], R20 ;  /* 0x0000301401007387 */ /* 0x001fe80000100a00 */
[----:B------:R0:W-:Y:S04]  /*20430*/  STL.64 [R1+0x38], R22 ;  /* 0x0000381601007387 */ /* 0x0001e80000100a00 */
[----:B0-----:R-:W2:Y:S04]  /*20440*/  LDL.LU.64 R22, [R1+0x1a30] ;  /* 0x001a300001167983 */ /* 0x001ea80000300a00 */
[----:B------:R-:W2:Y:S01]  /*20450*/  LDL.LU.64 R20, [R1+0x1a28] ;  /* 0x001a280001147983 */ /* 0x000ea20000300a00 */
[----:B------:R-:W-:Y:S03]  /*20460*/  HMMA.16816.F32.BF16 R12, R12, R6, R16 ;  /* 0x000000060c0c723c */ /* 0x000fe60000041810 */
[----:B------:R-:W-:Y:S05]  /*20470*/  LDSM.16.MT88.4 R16, [R0+0x15000] ;  /* 0x015000000010783b */ /* 0x000fea0000004200 */
[-C--:B--2---:R-:W-:Y:S01]  /*20480*/  HMMA.16816.F32.BF16 R20, R24, R4.reuse, R20 ;  /* 0x000000041814723c */ /* 0x084fe20000041814 */
[----:B------:R-:W2:Y:S04]  /*20490*/  LDL.LU.64 R26, [R1+0x1a20] ;  /* 0x001a2000011a7983 */ /* 0x000ea80000300a00 */
[----:B------:R-:W2:Y:S11]  /*204a0*/  LDL.LU.64 R24, [R1+0x1a18] ;  /* 0x001a180001187983 */ /* 0x000eb60000300a00 */
[----:B------:R-:W-:Y:S07]  /*204b0*/  @!UPT UIADD3 URZ, URZ, URZ, URZ ;  /* 0x0000003f3f3ff290 */ /* 0x000fee000fffe03f */
[----:B------:R-:W-:Y:S01]  /*204c0*/  STL.64 [R1+0x90], R20 ;  /* 0x0000901401007387 */ /* 0x000fe20000100a00 */
[----:B------:R-:W-:Y:S02]  /*204d0*/  IMAD.MOV.U32 R29, RZ, RZ, R22 ;  /* 0x000000ffff1d7224 */ /* 0x000fe400078e0016 */
[----:B------:R-:W-:Y:S02]  /*204e0*/  IMAD.MOV.U32 R28, RZ, RZ, R23 ;  /* 0x000000ffff1c7224 */ /* 0x000fe400078e0017 */
[----:B------:R-:W0:Y:S04]  /*204f0*/  LDSM.16.MT88.4 R20, [R2+0x15080] ;  /* 0x015080000214783b */ /* 0x000e280000004200 */
[----:B0-----:R-:W-:Y:S04]  /*20500*/  STL.64 [R1+0x20], R20 ;  /* 0x0000201401007387 */ /* 0x001fe80000100a00 */
[----:B------:R-:W-:Y:S04]  /*20510*/  STL [R1+0x28], R22 ;  /* 0x0000281601007387 */ /* 0x000fe80000100800 */
[----:B------:R-:W-:Y:S01]  /*20520*/  STL [R1+0x198c], R12 ;  /* 0x00198c0c01007387 */ /* 0x000fe20000100800 */
[----:B--2---:R-:W-:Y:S07]  /*20530*/  HMMA.16816.F32.BF16 R8, R8, R4, R24 ;  /* 0x000000040808723c */ /* 0x004fee0000041818 */
[----:B------:R-:W-:-:S02]  /*20540*/  IMAD.MOV.U32 R5, RZ, RZ, R18 ;  /* 0x000000ffff057224 */ /* 0x000fc400078e0012 */
[----:B------:R-:W-:Y:S11]  /*20550*/  IMAD.MOV.U32 R4, RZ, RZ, R19 ;  /* 0x000000ffff047224 */ /* 0x000ff600078e0013 */
[----:B------:R-:W-:Y:S03]  /*20560*/  @!UPT UIADD3 URZ, URZ, URZ, URZ ;  /* 0x0000003f3f3ff290 */ /* 0x000fe6000fffe03f */
[----:B------:R0:W-:Y:S02]  /*20570*/  STL.64 [R1+0x10], R8 ;  /* 0x0000100801007387 */ /* 0x0001e40000100a00 */
[----:B0-----:R-:W-:Y:S01]  /*20580*/  IMAD.MOV.U32 R9, RZ, RZ, R16 ;  /* 0x000000ffff097224 */ /* 0x001fe200078e0010 */
[----:B------:R-:W-:Y:S02]  /*20590*/  MOV R8, R17 ;  /* 0x0000001100087202 */ /* 0x000fe40000000f00 */
[----:B------:R-:W0:Y:S04]  /*205a0*/  LDSM.16.MT88.4 R16, [R0+0x15080] ;  /* 0x015080000010783b */ /* 0x000e280000004200 */
[----:B------:R-:W-:Y:S04]  /*205b0*/  STL.64 [R1+0x18], R10 ;  /* 0x0000180a01007387 */ /* 0x000fe80000100a00 */
[----:B------:R1:W-:Y:S04]  /*205c0*/  STL [R1+0x1988], R13 ;  /* 0x0019880d01007387 */ /* 0x0003e80000100800 */
[----:B------:R-:W-:Y:S04]  /*205d0*/  STL [R1+0x1984], R14 ;  /* 0x0019840e01007387 */ /* 0x000fe80000100800 */
[----:B------:R2:W-:Y:S04]  /*205e0*/  STL [R1+0x1980], R15 ;  /* 0x0019800f01007387 */ /* 0x0005e80000100800 */
[----:B------:R-:W3:Y:S04]  /*205f0*/  LDL.LU R12, [R1+0x40] ;  /* 0x00004000010c7983 */ /* 0x000ee80000300800 */
[----:B-1----:R-:W3:Y:S01]  /*20600*/  LDL.LU R13, [R1+0x44] ;  /* 0x00004400010d7983 */ /* 0x002ee20000300800 */
[----:B--2---:R-:W-:-:S03]  /*20610*/  IMAD.MOV.U32 R15, RZ, RZ, R3 ;  /* 0x000000ffff0f7224 */ /* 0x004fc600078e0003 */
[----:B------:R-:W3:Y:S04]  /*20620*/  LDL.LU R14, [R1+0x48] ;  /* 0x00004800010e7983 */ /* 0x000ee80000300800 */
[----:B------:R-:W2:Y:S04]  /*20630*/  LDL.LU R3, [R1+0x1a14] ;  /* 0x001a140001037983 */ /* 0x000ea80000300800 */
[----:B0-----:R-:W-:Y:S04]  /*20640*/  STL.64 [R1+0x19c8], R18 ;  /* 0x0019c81201007387 */ /* 0x001fe80000100a00 */
[----:B------:R0:W-:Y:S04]  /*20650*/  STL.64 [R1+0x19c0], R16 ;  /* 0x0019c01001007387 */ /* 0x0001e80000100a00 */
[----:B0-----:R-:W3:Y:S04]  /*20660*/  LDL.LU R16, [R1+0x80] ;  /* 0x0000800001107983 */ /* 0x001ee80000300800 */
[----:B------:R-:W3:Y:S04]  /*20670*/  LDL.LU R17, [R1+0x84] ;  /* 0x0000840001117983 */ /* 0x000ee80000300800 */
[----:B------:R-:W3:Y:S04]  /*20680*/  LDL.LU R18, [R1+0x88] ;  /* 0x0000880001127983 */ /* 0x000ee80000300800 */
[----:B------:R-:W3:Y:S01]  /*20690*/  LDL.LU R19, [R1+0x8c] ;  /* 0x00008c0001137983 */ /* 0x000ee20000300800 */
[----:B------:R-:W-:-:S03]  /*206a0*/  MOV R2, R23 ;  /* 0x0000001700027202 */ /* 0x000fc60000000f00 */
[----:B------:R-:W-:Y:S04]  /*206b0*/  STL [R1+0x19a8], R0 ;  /* 0x0019a80001007387 */ /* 0x000fe80000100800 */
[----:B--2---:R-:W0:Y:S04]  /*206c0*/  LDSM.16.MT88.4 R20, [R3+0x15000] ;  /* 0x015000000314783b */ /* 0x004e280000004200 */
[----:B------:R-:W1:Y:S01]  /*206d0*/  LDSM.16.MT88.4 R24, [R3+0x15080] ;  /* 0x015080000318783b */ /* 0x000e620000004200 */
[----:B---3--:R-:W-:Y:S03]  /*206e0*/  HMMA.16816.F32.BF16 R12, R12, R6, R16 ;  /* 0x000000060c0c723c */ /* 0x008fe60000041810 */
[----:B0-----:R-:W-:Y:S04]  /*206f0*/  STL.64 [R1+0x19b8], R22 ;  /* 0x0019b81601007387 */ /* 0x001fe80000100a00 */
[----:B------:R0:W-:Y:S04]  /*20700*/  STL.64 [R1+0x19b0], R20 ;  /* 0x0019b01401007387 */ /* 0x0001e80000100a00 */
[----:B-1----:R-:W-:Y:S04]  /*20710*/  STL.64 [R1+0x19a0], R26 ;  /* 0x0019a01a01007387 */ /* 0x002fe80000100a00 */
[----:B------:R-:W-:Y:S04]  /*20720*/  STL.64 [R1+0x1998], R24 ;  /* 0x0019981801007387 */ /* 0x000fe80000100a00 */
[----:B------:R-:W-:Y:S04]  /*20730*/  STL [R1+0x197c], R3 ;  /* 0x00197c0301007387 */ /* 0x000fe80000100800 */
[----:B0-----:R-:W2:Y:S04]  /*20740*/  LDL.LU R20, [R1+0xa0] ;  /* 0x0000a00001147983 */ /* 0x001ea80000300800 */
[----:B------:R0:W-:Y:S04]  /*20750*/  STL.64 [R1+0x70], R12 ;  /* 0x0000700c01007387 */ /* 0x0001e80000100a00 */
[----:B------:R1:W-:Y:S04]  /*20760*/  STL.64 [R1+0x78], R14 ;  /* 0x0000780e01007387 */ /* 0x0003e80000100a00 */
[----:B------:R-:W2:Y:S04]  /*20770*/  LDL.LU R21, [R1+0xa4] ;  /* 0x0000a40001157983 */ /* 0x000ea80000300800 */
[----:B------:R-:W3:Y:S04]  /*20780*/  LDL.LU R22, [R1+0xa8] ;  /* 0x0000a80001167983 */ /* 0x000ee80000300800 */
[----:B------:R-:W3:Y:S01]  /*20790*/  LDL.LU R23, [R1+0xac] ;  /* 0x0000ac0001177983 */ /* 0x000ee20000300800 */
[----:B------:R-:W-:Y:S01]  /*207a0*/  IMAD.MOV.U32 R18, RZ, RZ, R5 ;  /* 0x000000ffff127224 */ /* 0x000fe200078e0005 */
[----:B------:R-:W-:Y:S01]  /*207b0*/  MOV R19, R4 ;  /* 0x0000000400137202 */ /* 0x000fe20000000f00 */
[----:B------:R-:W-:Y:S01]  /*207c0*/  IMAD.MOV.U32 R17, RZ, RZ, R8 ;  /* 0x000000ffff117224 */ /* 0x000fe200078e0008 */
[----:B------:R-:W-:Y:S01]  /*207d0*/  MOV R16, R9 ;  /* 0x0000000900107202 */ /* 0x000fe20000000f00 */
[----:B---3--:R-:W-:Y:S04]  /*207e0*/  STL.64 [R1+0x19d8], R22 ;  /* 0x0019d81601007387 */ /* 0x008fe80000100a00 */
[----:B--2---:R-:W-:Y:S04]  /*207f0*/  STL.64 [R1+0x19d0], R20 ;  /* 0x0019d01401007387 */ /* 0x004fe80000100a00 */
[----:B0-----:R-:W2:Y:S04]  /*20800*/  LDL.LU R12, [R1+0x30] ;  /* 0x00003000010c7983 */ /* 0x001ea80000300800 */
[----:B------:R-:W2:Y:S04]  /*20810*/  LDL.LU R13, [R1+0x34] ;  /* 0x00003400010d7983 */ /* 0x000ea80000300800 */
[----:B-1----:R-:W2:Y:S04]  /*20820*/  LDL.LU R14, [R1+0x38] ;  /* 0x00003800010e7983 */ /* 0x002ea80000300800 */
[----:B------:R-:W2:Y:S04]  /*20830*/  LDL.LU R15, [R1+0x3c] ;  /* 0x00003c00010f7983 */ /* 0x000ea80000300800 */
[----:B------:R-:W-:Y:S04]  /*20840*/  STL.64 [R1+0x19e8], R18 ;  /* 0x0019e81201007387 */ /* 0x000fe80000100a00 */
[----:B------:R0:W-:Y:S04]  /*20850*/  STL.64 [R1+0x19e0], R16 ;  /* 0x0019e01001007387 */ /* 0x0001e80000100a00 */
[----:B0-----:R-:W3:Y:S04]  /*20860*/  LDL.LU R16, [R1+0x20] ;  /* 0x0000200001107983 */ /* 0x001ee80000300800 */
[----:B------:R-:W3:Y:S04]  /*20870*/  LDL.LU R17, [R1+0x24] ;  /* 0x0000240001117983 */ /* 0x000ee80000300800 */
[----:B------:R-:W4:Y:S01]  /*20880*/  LDL.LU R18, [R1+0x28] ;  /* 0x0000280001127983 */ /* 0x000f220000300800 */
[----:B------:R-:W-:-:S03]  /*20890*/  IMAD.MOV.U32 R19, RZ, RZ, R2 ;  /* 0x000000ffff137224 */ /* 0x000fc600078e0002 */
[----:B------:R-:W2:Y:S04]  /*208a0*/  LDL.LU R2, [R1+0x1a10] ;  /* 0x001a100001027983 */ /* 0x000ea80000300800 */
[----:B------:R-:W0:Y:S04]  /*208b0*/  S2R R5, SR_TID.X ;  /* 0x0000000000057919 */ /* 0x000e280000002100 */
[----:B------:R-:W1:Y:S01]  /*208c0*/  S2R R4, SR_TID.X ;  /* 0x0000000000047919 */ /* 0x000e620000002100 */
[----:B0-----:R-:W-:Y:S02]  /*208d0*/  LOP3.LUT R11, R5, 0x7, RZ, 0xc0, !PT ;  /* 0x00000007050b7812 */ /* 0x001fe400078ec0ff */
[C---:B-1----:R-:W-:Y:S01]  /*208e0*/  LOP3.LUT R5, R4.reuse, 0xe0, RZ, 0xc0, !PT ;  /* 0x000000e004057812 */ /* 0x042fe200078ec0ff */
[----:B----4-:R-:W-:Y:S04]  /*208f0*/  STL.64 [R1+0x1a08], R18 ;  /* 0x001a081201007387 */ /* 0x010fe80000100a00 */
[----:B---3--:R0:W-:Y:S04]  /*20900*/  STL.64 [R1+0x1a00], R16 ;  /* 0x001a001001007387 */ /* 0x0081e80000100a00 */
[----:B0-----:R-:W3:Y:S04]  /*20910*/  LDL.LU R16, [R1+0xc0] ;  /* 0x0000c00001107983 */ /* 0x001ee80000300800 */
[----:B------:R-:W3:Y:S04]  /*20920*/  LDL.LU R17, [R1+0xc4] ;  /* 0x0000c40001117983 */ /* 0x000ee80000300800 */
[----:B------:R-:W3:Y:S04]  /*20930*/  LDL.LU R18, [R1+0xc8] ;  /* 0x0000c80001127983 */ /* 0x000ee80000300800 */
[----:B------:R-:W3:Y:S04]  /*20940*/  LDL.LU R19, [R1+0xcc] ;  /* 0x0000cc0001137983 */ /* 0x000ee80000300800 */
[----:B------:R-:W4:Y:S04]  /*20950*/  LDL.LU R20, [R1+0xd0] ;  /* 0x0000d00001147983 */ /* 0x000f280000300800 */
[----:B------:R-:W4:Y:S04]  /*20960*/  LDL.LU R21, [R1+0xd4] ;  /* 0x0000d40001157983 */ /* 0x000f280000300800 */
[----:B------:R-:W3:Y:S04]  /*20970*/  LDL.LU R22, [R1+0xd8] ;  /* 0x0000d80001167983 */ /* 0x000ee80000300800 */
[----:B------:R-:W3:Y:S01]  /*20980*/  LDL.LU R23, [R1+0xdc] ;  /* 0x0000dc0001177983 */ /* 0x000ee20000300800 */
[----:B------:R-:W-:Y:S01]  /*20990*/  IMAD.SHL.U32 R10, R11, 0x10, RZ ;  /* 0x000000100b0a7824 */ /* 0x000fe200078e00ff */
[----:B------:R-:W-:-:S03]  /*209a0*/  SHF.L.U32 R11, R4, 0x1, RZ ;  /* 0x00000001040b7819 */ /* 0x000fc600000006ff */
[----:B------:R-:W-:-:S05]  /*209b0*/  IMAD R5, R5, 0x100, R10 ;  /* 0x0000010005057824 */ /* 0x000fca00078e020a */
[----:B------:R-:W-:Y:S02]  /*209c0*/  LOP3.LUT R5, R5, 0x30, R11, 0x78, !PT ;  /* 0x0000003005057812 */ /* 0x000fe400078e780b */
[----:B--2---:R-:W0:Y:S01]  /*209d0*/  LDSM.16.MT88.4 R8, [R2+0x16000] ;  /* 0x016000000208783b */ /* 0x004e220000004200 */
[----:B------:R-:W-:-:S05]  /*209e0*/  LOP3.LUT R4, R4, 0x7, RZ, 0xc0, !PT ;  /* 0x0000000704047812 */ /* 0x000fca00078ec0ff */
[----:B------:R-:W-:-:S05]  /*209f0*/  IMAD R5, R4, 0x400, R5 ;  /* 0x0000040004057824 */ /* 0x000fca00078e0205 */
[----:B------:R-:W-:Y:S02]  /*20a00*/  LOP3.LUT R5, R5, 0x40, RZ, 0x3c, !PT ;  /* 0x0000004005057812 */ /* 0x000fe400078e3cff */
[----:B0-----:R-:W-:Y:S01]  /*20a10*/  MOV R0, R11 ;  /* 0x0000000b00007202 */ /* 0x001fe20000000f00 */
[----:B---3--:R-:W-:Y:S04]  /*20a20*/  STL.64 [R1+0x19f8], R22 ;  /* 0x0019f81601007387 */ /* 0x008fe80000100a00 */
[----:B----4-:R0:W-:Y:S04]  /*20a30*/  STL.64 [R1+0x19f0], R20 ;  /* 0x0019f01401007387 */ /* 0x0101e80000100a00 */
[----:B0-----:R-:W2:Y:S04]  /*20a40*/  LDL.LU R20, [R1+0xb0] ;  /* 0x0000b00001147983 */ /* 0x001ea80000300800 */
[----:B------:R-:W2:Y:S04]  /*20a50*/  LDL.LU R21, [R1+0xb4] ;  /* 0x0000b40001157983 */ /* 0x000ea80000300800 */
[----:B------:R-:W2:Y:S04]  /*20a60*/  LDL.LU R22, [R1+0xb8] ;  /* 0x0000b80001167983 */ /* 0x000ea80000300800 */
[----:B------:R-:W2:Y:S04]  /*20a70*/  LDL.LU R23, [R1+0xbc] ;  /* 0x0000bc0001177983 */ /* 0x000ea80000300800 */
[----:B------:R-:W-:Y:S04]  /*20a80*/  STL.64 [R1+0x60], R8 ;  /* 0x0000600801007387 */ /* 0x000fe80000100a00 */
[----:B------:R-:W-:Y:S04]  /*20a90*/  STL [R1+0x68], R10 ;  /* 0x0000680a01007387 */ /* 0x000fe80000100800 */
[----:B------:R-:W0:Y:S04]  /*20aa0*/  LDSM.16.M88.4 R8, [R5+0x20280] ;  /* 0x020280000508783b */ /* 0x000e280000000200 */
[----:B------:R-:W3:Y:S04]  /*20ab0*/  LDL.LU R24, [R1+0x90] ;  /* 0x0000900001187983 */ /* 0x000ee80000300800 */
[----:B------:R-:W3:Y:S04]  /*20ac0*/  LDL.LU R25, [R1+0x94] ;  /* 0x0000940001197983 */ /* 0x000ee80000300800 */
[----:B0-----:R-:W-:Y:S04]  /*20ad0*/  STL [R1+0x1994], R8 ;  /* 0x0019940801007387 */ /* 0x001fe80000100800 */
[----:B------:R-:W-:Y:S04]  /*20ae0*/  STL [R1+0x1990], R9 ;  /* 0x0019900901007387 */ /* 0x000fe80000100800 */
[----:B------:R-:W-:Y:S04]  /*20af0*/  STL [R1+0x18d8], R10 ;  /* 0x0018d80a01007387 */ /* 0x000fe80000100800 */
[----:B------:R0:W-:Y:S02]  /*20b00*/  STL [R1+0x18d4], R11 ;  /* 0x0018d40b01007387 */ /* 0x0001e40000100800 */
[----:B0-----:R-:W-:Y:S02]  /*20b10*/  HMMA.16816.F32.BF16 R8, R12, R6, R16 ;  /* 0x000000060c08723c */ /* 0x001fe40000041810 */
[----:B------:R-:W0:Y:S11]  /*20b20*/  LDSM.16.MT88.4 R16, [R2+0x16080] ;  /* 0x016080000210783b */ /* 0x000e360000004200 */
[----:B------:R-:W-:Y:S10]  /*20b30*/  @!UPT UIADD3 URZ, URZ, URZ, URZ ;  /* 0x0000003f3f3ff290 */ /* 0x000ff4000fffe03f */
[----:B------:R1:W-:Y:S04]  /*20b40*/  STL.64 [R1+0x80], R8 ;  /* 0x0000800801007387 */ /* 0x0003e80000100a00 */
[----:B------:R4:W-:Y:S01]  /*20b50*/  STL.64 [R1+0x88], R10 ;  /* 0x0000880a01007387 */ /* 0x0009e20000100a00 */
[----:B0-----:R-:W-:Y:S01]  /*20b60*/  IMAD.MOV.U32 R12, RZ, RZ, R18 ;  /* 0x000000ffff0c7224 */ /* 0x001fe200078e0012 */
[----:B-1----:R-:W-:Y:S01]  /*20b70*/  MOV R9, R17 ;  /* 0x0000001100097202 */ /* 0x002fe20000000f00 */
[----:B------:R-:W-:Y:S02]  /*20b80*/  IMAD.MOV.U32 R13, RZ, RZ, R19 ;  /* 0x000000ffff0d7224 */ /* 0x000fe400078e0013 */
[----:B------:R-:W-:Y:S01]  /*20b90*/  IMAD.MOV.U32 R8, RZ, RZ, R16 ;  /* 0x000000ffff087224 */ /* 0x000fe200078e0010 */
[----:B------:R-:W2:Y:S04]  /*20ba0*/  LDL.LU.64 R18, [R1+0x1a08] ;  /* 0x001a080001127983 */ /* 0x000ea80000300a00 */
[----:B------:R-:W2:Y:S01]  /*20bb0*/  LDL.LU.64 R16, [R1+0x1a00] ;  /* 0x001a000001107983 */ /* 0x000ea20000300a00 */
[----:B------:R-:W-:-:S03]  /*20bc0*/  IMAD.MOV.U32 R26, RZ, RZ, R29 ;  /* 0x000000ffff1a7224 */ /* 0x000fc600078e001d */
[----:B------:R-:W0:Y:S04]  /*20bd0*/  S2R R29, SR_TID.X ;  /* 0x00000000001d7919 */ /* 0x000e280000002100 */
[----:B------:R-:W1:Y:S01]  /*20be0*/  S2R R5, SR_TID.X ;  /* 0x0000000000057919 */ /* 0x000e620000002100 */
[----:B------:R-:W-:Y:S01]  /*20bf0*/  IMAD.MOV.U32 R27, RZ, RZ, R28 ;  /* 0x000000ffff1b7224 */ /* 0x000fe200078e001c */
[----:B0-----:R-:W-:Y:S02]  /*20c00*/  LOP3.LUT R28, R29, 0x7, RZ, 0xc0, !PT ;  /* 0x000000071d1c7812 */ /* 0x001fe400078ec0ff */
[----:B-1----:R-:W-:-:S03]  /*20c10*/  LOP3.LUT R29, R5, 0x10, RZ, 0xc0, !PT ;  /* 0x00000010051d7812 */ /* 0x002fc600078ec0ff */
[----:B------:R-:W-:Y:S02]  /*20c20*/  IMAD R28, R28, 0x110, RZ ;  /* 0x000001101c1c7824 */ /* 0x000fe400078e02ff */
[----:B------:R-:W-:Y:S01]  /*20c30*/  IMAD.SHL.U32 R5, R5, 0x2, RZ ;  /* 0x0000000205057824 */ /* 0x000fe200078e00ff */
[----:B------:R-:W-:-:S04]  /*20c40*/  SHF.L.U32 R29, R29, 0x7, RZ ;  /* 0x000000071d1d7819 */ /* 0x000fc800000006ff */
[----:B------:R-:W-:-:S04]  /*20c50*/  LOP3.LUT R5, R28, 0x10, R5, 0x78, !PT ;  /* 0x000000101c057812 */ /* 0x000fc800078e7805 */
[----:B------:R-:W-:-:S04]  /*20c60*/  LOP3.LUT R5, R5, R29, RZ, 0xfc, !PT ;  /* 0x0000001d05057212 */ /* 0x000fc800078efcff */
[----:B------:R-:W-:Y:S01]  /*20c70*/  LOP3.LUT R5, R5, 0x20, RZ, 0x3c, !PT ;  /* 0x0000002005057812 */ /* 0x000fe200078e3cff */
[----:B------:R-:W-:Y:S01]  /*20c80*/  STL [R1+0x1978], R2 ;  /* 0x0019780201007387 */ /* 0x000fe20000100800 */
[----:B--2---:R-:W-:Y:S03]  /*20c90*/  HMMA.16816.F32.BF16 R16, R16, R6, R20 ;  /* 0x000000061010723c */ /* 0x004fe60000041814 */
[----:B------:R-:W2:Y:S04]  /*20ca0*/  LDL.LU.64 R22, [R1+0x19f8] ;  /* 0x0019f80001167983 */ /* 0x000ea80000300a00 */
[----:B------:R-:W2:Y:S11]  /*20cb0*/  LDL.LU.64 R20, [R1+0x19f0] ;  /* 0x0019f00001147983 */ /* 0x000eb60000300a00 */
[----:B------:R-:W-:Y:S06]  /*20cc0*/  @!UPT UIADD3 URZ, URZ, URZ, URZ ;  /* 0x0000003f3f3ff290 */ /* 0x000fec000fffe03f */
[----:B------:R-:W-:Y:S01]  /*20cd0*/  MOV R29, R16 ;  /* 0x00000010001d7202 */ /* 0x000fe20000000f00 */
[----:B------:R-:W-:Y:S01]  /*20ce0*/  IMAD.MOV.U32 R28, RZ, RZ, R17 ;  /* 0x000000ffff1c7224 */ /* 0x000fe200078e0011 */
[----:B----4-:R-:W-:Y:S01]  /*20cf0*/  MOV R10, R19 ;  /* 0x00000013000a7202 */ /* 0x010fe20000000f00 */
[----:B------:R-:W-:Y:S02]  /*20d00*/  IMAD.MOV.U32 R11, RZ, RZ, R18 ;  /* 0x000000ffff0b7224 */ /* 0x000fe400078e0012 */
[----:B------:R-:W0:Y:S04]  /*20d10*/  LDSM.16.MT88.4 R16, [R5+0x16000] ;  /* 0x016000000510783b */ /* 0x000e280000004200 */
[----:B0-----:R-:W-:Y:S01]  /*20d20*/  STL [R1+0x44], R17 ;  /* 0x0000441101007387 */ /* 0x001fe20000100800 */
[----:B------:R-:W-:-:S03]  /*20d30*/  IMAD.MOV.U32 R3, RZ, RZ, R16 ;  /* 0x000000ffff037224 */ /* 0x000fc600078e0010 */
[----:B------:R-:W-:Y:S04]  /*20d40*/  STL.64 [R1+0x48], R18 ;  /* 0x0000481201007387 */ /* 0x000fe80000100a00 */
[----:B------:R-:W0:Y:S02]  /*20d50*/  LDSM.16.MT88.4 R16, [R5+0x16080] ;  /* 0x016080000510783b */ /* 0x000e240000004200 */
[----:B0-----:R-:W-:Y:S01]  /*20d60*/  IMAD.MOV.U32 R5, RZ, RZ, R18 ;  /* 0x000000ffff057224 */ /* 0x001fe200078e0012 */
[----:B------:R-:W-:Y:S01]  /*20d70*/  MOV R15, R17 ;  /* 0x00000011000f7202 */ /* 0x000fe20000000f00 */
[----:B------:R-:W-:Y:S02]  /*20d80*/  IMAD.MOV.U32 R4, RZ, RZ, R19 ;  /* 0x000000ffff047224 */ /* 0x000fe400078e0013 */
[----:B------:R-:W-:Y:S01]  /*20d90*/  IMAD.MOV.U32 R14, RZ, RZ, R16 ;  /* 0x000000ffff0e7224 */ /* 0x000fe200078e0010 */
        /* <DEDUP_REMOVED lines=11> */
[----:B------:R-:W3:Y:S04]  /*20e50*/  LDL.LU.64 R22, [R1+0x19b8] ;  /* 0x0019b80001167983 */ /* 0x000ee80000300a00 */
[----:B------:R-:W3:Y:S11]  /*20e60*/  LDL.LU.64 R20, [R1+0x19b0] ;  /* 0x0019b00001147983 */ /* 0x000ef60000300a00 */
[----:B------:R-:W-:Y:S06]  /*20e70*/  @!UPT UIADD3 URZ, URZ, URZ, URZ ;  /* 0x0000003f3f3ff290 */ /* 0x000fec000fffe03f */
[----:B------:R0:W-:Y:S01]  /*20e80*/  STL [R1+0xc0], R16 ;  /* 0x0000c01001007387 */ /* 0x0001e20000100800 */
[----:B------:R-:W-:-:S03]  /*20e90*/  MOV R2, R17 ;  /* 0x0000001100027202 */ /* 0x000fc60000000f00 */
[----:B------:R1:W-:Y:S04]  /*20ea0*/  STL.64 [R1+0xc8], R18 ;  /* 0x0000c81201007387 */ /* 0x0003e80000100a00 */
[----:B0-----:R-:W2:Y:S04]  /*20eb0*/  LDL.LU R16, [R1+0x60] ;  /* 0x0000600001107983 */ /* 0x001ea80000300800 */
[----:B------:R-:W2:Y:S01]  /*20ec0*/  LDL.LU R17, [R1+0x64] ;  /* 0x0000640001117983 */ /* 0x000ea20000300800 */
[----:B-1----:R-:W-:-:S03]  /*20ed0*/  IMAD.MOV.U32 R19, RZ, RZ, R0 ;  /* 0x000000ffff137224 */ /* 0x002fc600078e0000 */
[----:B------:R-:W2:Y:S04]  /*20ee0*/  LDL.LU R18, [R1+0x68] ;  /* 0x0000680001127983 */ /* 0x000ea80000300800 */
[----:B------:R-:W4:Y:S01]  /*20ef0*/  LDL.LU R0, [R1+0x19a8] ;  /* 0x0019a80001007983 */ /* 0x000f220000300800 */
[-C--:B---3--:R-:W-:Y:S03]  /*20f00*/  HMMA.16816.F32.BF16 R20, R20, R6.reuse, R24 ;  /* 0x000000061414723c */ /* 0x088fe60000041818 */
[----:B------:R-:W3:Y:S04]  /*20f10*/  LDL.LU.64 R26, [R1+0x19a0] ;  /* 0x0019a000011a7983 */ /* 0x000ee80000300a00 */
[----:B------:R-:W3:Y:S11]  /*20f20*/  LDL.LU.64 R24, [R1+0x1998] ;  /* 0x0019980001187983 */ /* 0x000ef60000300a00 */
[----:B------:R-:W-:Y:S05]  /*20f30*/  @!UPT UIADD3 URZ, URZ, URZ, URZ ;  /* 0x0000003f3f3ff290 */ /* 0x000fea000fffe03f */
[----:B------:R0:W-:Y:S04]  /*20f40*/  STL.64 [R1+0xd0], R20 ;  /* 0x0000d01401007387 */ /* 0x0001e80000100a00 */
[----:B------:R1:W-:Y:S04]  /*20f50*/  STL.64 [R1+0xd8], R22 ;  /* 0x0000d81601007387 */ /* 0x0003e80000100a00 */
[----:B0-----:R-:W3:Y:S04]  /*20f60*/  LDL.LU R20, [R1+0x10] ;  /* 0x0000100001147983 */ /* 0x001ee80000300800 */
[----:B------:R-:W3:Y:S04]  /*20f70*/  LDL.LU R21, [R1+0x14] ;  /* 0x0000140001157983 */ /* 0x000ee80000300800 */
[----:B-1----:R-:W3:Y:S04]  /*20f80*/  LDL.LU R22, [R1+0x18] ;  /* 0x0000180001167983 */ /* 0x002ee80000300800 */
[----:B------:R-:W3:Y:S02]  /*20f90*/  LDL.LU R23, [R1+0x1c] ;  /* 0x00001c0001177983 */ /* 0x000ee40000300800 */
[----:B---3--:R-:W-:Y:S07]  /*20fa0*/  HMMA.16816.F32.BF16 R24, R24, R6, R20 ;  /* 0x000000061818723c */ /* 0x008fee0000041814 */
[----:B------:R-:W-:-:S02]  /*20fb0*/  IMAD.MOV.U32 R20, RZ, RZ, R8 ;  /* 0x000000ffff147224 */ /* 0x000fc400078e0008 */
[----:B------:R-:W2:Y:S11]  /*20fc0*/  LDL.LU R8, [R1+0x1994] ;  /* 0x0019940001087983 */ /* 0x000eb60000300800 */
[----:B------:R-:W-:Y:S03]  /*20fd0*/  @!UPT UIADD3 URZ, URZ, URZ, URZ ;  /* 0x0000003f3f3ff290 */ /* 0x000fe6000fffe03f */
[----:B------:R-:W-:Y:S04]  /*20fe0*/  STL.64 [R1], R24 ;  /* 0x0000001801007387 */ /* 0x000fe80000100a00 */
[----:B------:R-:W-:Y:S04]  /*20ff0*/  STL.64 [R1+0x8], R26 ;  /* 0x0000081a01007387 */ /* 0x000fe80000100a00 */
[----:B----4-:R-:W0:Y:S01]  /*21000*/  LDSM.16.MT88.4 R24, [R0+0x16000] ;  /* 0x016000000018783b */ /* 0x010e220000004200 */
[----:B------:R-:W-:Y:S01]  /*21010*/  MOV R21, R9 ;  /* 0x0000000900157202 */ /* 0x000fe20000000f00 */
[----:B------:R-:W-:-:S02]  /*21020*/  IMAD.MOV.U32 R22, RZ, RZ, R12 ;  /* 0x000000ffff167224 */ /* 0x000fc400078e000c */
[----:B------:R-:W2:Y:S01]  /*21030*/  LDL.LU R9, [R1+0x1990] ;  /* 0x0019900001097983 */ /* 0x000ea20000300800 */
[----:B------:R-:W-:-:S03]  /*21040*/  IMAD.MOV.U32 R23, RZ, RZ, R13 ;  /* 0x000000ffff177224 */ /* 0x000fc600078e000d */
[----:B------:R-:W2:Y:S04]  /*21050*/  LDL.LU R12, [R1+0x198c] ;  /* 0x00198c00010c7983 */ /* 0x000ea80000300800 */
[----:B------:R-:W2:Y:S04]  /*21060*/  LDL.LU R13, [R1+0x1988] ;  /* 0x00198800010d7983 */ /* 0x000ea80000300800 */
[----:B0-----:R-:W-:Y:S04]  /*21070*/  STL.64 [R1+0x1960], R26 ;  /* 0x0019601a01007387 */ /* 0x001fe80000100a00 */
[----:B------:R0:W-:Y:S02]  /*21080*/  STL.64 [R1+0x1958], R24 ;  /* 0x0019581801007387 */ /* 0x0001e40000100a00 */
[----:B0-----:R-:W-:Y:S01]  /*21090*/  MOV R24, R14 ;  /* 0x0000000e00187202 */ /* 0x001fe20000000f00 */
[----:B------:R-:W-:Y:S01]  /*210a0*/  IMAD.MOV.U32 R25, RZ, RZ, R15 ;  /* 0x000000ffff197224 */ /* 0x000fe200078e000f */
[----:B------:R-:W2:Y:S04]  /*210b0*/  LDL.LU R14, [R1+0x1984] ;  /* 0x00198400010e7983 */ /* 0x000ea80000300800 */
[----:B------:R-:W2:Y:S01]  /*210c0*/  LDL.LU R15, [R1+0x1980] ;  /* 0x00198000010f7983 */ /* 0x000ea20000300800 */
[----:B------:R-:W-:Y:S01]  /*210d0*/  IMAD.MOV.U32 R26, RZ, RZ, R5 ;  /* 0x000000ffff1a7224 */ /* 0x000fe200078e0005 */
[----:B------:R-:W-:-:S02]  /*210e0*/  MOV R27, R4 ;  /* 0x00000004001b7202 */ /* 0x000fc40000000f00 */
[----:B------:R-:W0:Y:S04]  /*210f0*/  LDSM.16.MT88.4 R4, [R0+0x16080] ;  /* 0x016080000004783b */ /* 0x000e280000004200 */
[----:B0-----:R-:W-:Y:S04]  /*21100*/  STL.64 [R1+0x1950], R6 ;  /* 0x0019500601007387 */ /* 0x001fe80000100a00 */
[----:B------:R0:W-:Y:S04]  /*21110*/  STL.64 [R1+0x1948], R4 ;  /* 0x0019480401007387 */ /* 0x0001e80000100a00 */
[----:B------:R-:W-:Y:S01]  /*21120*/  STL [R1+0x1900], R0 ;  /* 0x0019000001007387 */ /* 0x000fe20000100800 */
[----:B0-----:R-:W-:Y:S01]  /*21130*/  IMAD.MOV.U32 R4, RZ, RZ, R29 ;  /* 0x000000ffff047224 */ /* 0x001fe200078e001d */
[----:B--2---:R-:W-:Y:S11]  /*21140*/  HMMA.16816.F32.BF16 R12, R16, R8, R12 ;  /* 0x00000008100c723c */ /* 0x004ff6000004180c */
[----:B------:R-:W-:Y:S11]  /*21150*/  @!UPT UIADD3 URZ, URZ, URZ, URZ ;  /* 0x0000003f3f3ff290 */ /* 0x000ff6000fffe03f */
[----:B------:R-:W-:Y:S02]  /*21160*/  @!UPT UIADD3 URZ, URZ, URZ, URZ ;  /* 0x0000003f3f3ff290 */ /* 0x000fe4000fffe03f */
[----:B------:R-:W-:Y:S01]  /*21170*/  IMAD.MOV.U32 R29, RZ, RZ, R12 ;  /* 0x000000ffff1d7224 */ /* 0x000fe200078e000c */
[----:B------:R-:W-:Y:S02]  /*21180*/  MOV R12, R3 ;  /* 0x00000003000c7202 */ /* 0x000fe40000000f00 */
[----:B------:R-:W2:Y:S01]  /*21190*/  LDL.LU R3, [R1+0x197c] ;  /* 0x00197c0001037983 */ /* 0x000ea20000300800 */
[----:B------:R-:W-:Y:S01]  /*211a0*/  IMAD.MOV.U32 R7, RZ, RZ, R10 ;  /* 0x000000ffff077224 */ /* 0x000fe200078e000a */
[----:B------:R-:W-:Y:S01]  /*211b0*/  MOV R6, R11 ;  /* 0x0000000b00067202 */ /* 0x000fe20000000f00 */
[----:B------:R-:W-:Y:S01]  /*211c0*/  IMAD.MOV.U32 R5, RZ, RZ, R28 ;  /* 0x000000ffff057224 */ /* 0x000fe200078e001c */
[----:B------:R-:W-:Y:S01]  /*211d0*/  MOV R28, R13 ;  /* 0x0000000d001c7202 */ /* 0x000fe20000000f00 */
[----:B------:R-:W-:Y:S01]  /*211e0*/  IMAD.MOV.U32 R10, RZ, RZ, R15 ;  /* 0x000000ffff0a7224 */ /* 0x000fe200078e000f */
[----:B------:R-:W3:Y:S01]  /*211f0*/  LDL.LU R13, [R1+0x44] ;  /* 0x00004400010d7983 */ /* 0x000ee20000300800 */
[----:B------:R-:W-:-:S03]  /*21200*/  IMAD.MOV.U32 R11, RZ, RZ, R14 ;  /* 0x000000ffff0b7224 */ /* 0x000fc600078e000e */
[----:B------:R-:W3:Y:S04]  /*21210*/  LDL.LU R14, [R1+0x48] ;  /* 0x00004800010e7983 */ /* 0x000ee80000300800 */
[----:B------:R-:W3:Y:S04]  /*21220*/  LDL.LU R15, [R1+0x4c] ;  /* 0x00004c00010f7983 */ /* 0x000ee80000300800 */
[----:B------:R-:W-:Y:S04]  /*21230*/  STL [R1+0x1910], R10 ;  /* 0x0019100a01007387 */ /* 0x000fe80000100800 */
[----:B------:R-:W-:Y:S04]  /*21240*/  STL [R1+0x190c], R11 ;  /* 0x00190c0b01007387 */ /* 0x000fe80000100800 */
[----:B------:R-:W-:Y:S04]  /*21250*/  STL [R1+0x1908], R28 ;  /* 0x0019081c01007387 */ /* 0x000fe80000100800 */
[----:B------:R-:W-:Y:S04]  /*21260*/  STL [R1+0x1904], R29 ;  /* 0x0019041d01007387 */ /* 0x000fe80000100800 */
[----:B--2---:R-:W0:Y:S04]  /*21270*/  LDSM.16.MT88.4 R16, [R3+0x16000] ;  /* 0x016000000310783b */ /* 0x004e280000004200 */
[----:B0-----:R-:W-:Y:S04]  /*21280*/  STL.64 [R1+0x18f8], R18 ;  /* 0x0018f81201007387 */ /* 0x001fe80000100a00 */
[----:B------:R0:W-:Y:S04]  /*21290*/  STL.64 [R1+0x18f0], R16 ;  /* 0x0018f01001007387 */ /* 0x0001e80000100a00 */
[----:B0-----:R-:W2:Y:S04]  /*212a0*/  LDL.LU R16, [R1+0x70] ;  /* 0x0000700001107983 */ /* 0x001ea80000300800 */
[----:B------:R-:W2:Y:S04]  /*212b0*/  LDL.LU R17, [R1+0x74] ;  /* 0x0000740001117983 */ /* 0x000ea80000300800 */
[----:B------:R-:W2:Y:S04]  /*212c0*/  LDL.LU R18, [R1+0x78] ;  /* 0x0000780001127983 */ /* 0x000ea80000300800 */
[----:B------:R-:W2:Y:S02]  /*212d0*/  LDL.LU R19, [R1+0x7c] ;  /* 0x00007c0001137983 */ /* 0x000ea40000300800 */
[-C--:B--2---:R-:W-:Y:S11]  /*212e0*/  HMMA.16816.F32.BF16 R20, R20, R8.reuse, R16 ;  /* 0x000000081414723c */ /* 0x084ff60000041810 */
[----:B------:R-:W-:Y:S11]  /*212f0*/  @!UPT UIADD3 URZ, URZ, URZ, URZ ;  /* 0x0000003f3f3ff290 */ /* 0x000ff6000fffe03f */
[----:B------:R-:W-:Y:S02]  /*21300*/  @!UPT UIADD3 URZ, URZ, URZ, URZ ;  /* 0x0000003f3f3ff290 */ /* 0x000fe4000fffe03f */
[----:B------:R-:W-:Y:S01]  /*21310*/  IMAD.MOV.U32 R16, RZ, RZ, R23 ;  /* 0x000000ffff107224 */ /* 0x000fe200078e0017 */
[----:B------:R-:W-:Y:S01]  /*21320*/  MOV R17, R22 ;  /* 0x0000001600117202 */ /* 0x000fe20000000f00 */
[----:B------:R-:W-:Y:S02]  /*21330*/  IMAD.MOV.U32 R18, RZ, RZ, R21 ;  /* 0x000000ffff127224 */ /* 0x000fe400078e0015 */
[----:B------:R-:W-:Y:S01]  /*21340*/  IMAD.MOV.U32 R19, RZ, RZ, R20 ;  /* 0x000000ffff137224 */ /* 0x000fe200078e0014 */
[----:B------:R0:W-:Y:S04]  /*21350*/  STL [R1+0x1920], R16 ;  /* 0x0019201001007387 */ /* 0x0001e80000100800 */
[----:B------:R1:W-:Y:S04]  /*21360*/  STL [R1+0x191c], R17 ;  /* 0x00191c1101007387 */ /* 0x0003e80000100800 */
[----:B------:R2:W-:Y:S04]  /*21370*/  STL [R1+0x1918], R18 ;  /* 0x0019181201007387 */ /* 0x0005e80000100800 */
[----:B------:R4:W-:Y:S04]  /*21380*/  STL [R1+0x1914], R19 ;  /* 0x0019141301007387 */ /* 0x0009e80000100800 */
[----:B0-----:R-:W3:Y:S04]  /*21390*/  LDL.LU R16, [R1+0x80] ;  /* 0x0000800001107983 */ /* 0x001ee80000300800 */
[----:B-1----:R-:W3:Y:S04]  /*213a0*/  LDL.LU R17, [R1+0x84] ;  /* 0x0000840001117983 */ /* 0x002ee80000300800 */
[----:B--2---:R-:W3:Y:S04]  /*213b0*/  LDL.LU R18, [R1+0x88] ;  /* 0x0000880001127983 */ /* 0x004ee80000300800 */
[----:B----4-:R-:W3:Y:S04]  /*213c0*/  LDL.LU R19, [R1+0x8c] ;  /* 0x00008c0001137983 */ /* 0x010ee80000300800 */
[----:B------:R-:W0:Y:S01]  /*213d0*/  LDSM.16.MT88.4 R20, [R3+0x16080] ;  /* 0x016080000314783b */ /* 0x000e220000004200 */
[-C--:B------:R-:W-:Y:S03]  /*213e0*/  HMMA.16816.F32.BF16 R4, R24, R8.reuse, R4 ;  /* 0x000000081804723c */ /* 0x080fe60000041804 */
[----:B------:R-:W-:Y:S04]  /*213f0*/  STL [R1+0x1924], R3 ;  /* 0x0019240301007387 */ /* 0x000fe80000100800 */
[----:B0-----:R-:W-:Y:S04]  /*21400*/  STL.64 [R1+0x18e8], R22 ;  /* 0x0018e81601007387 */ /* 0x001fe80000100a00 */
[----:B------:R-:W-:Y:S01]  /*21410*/  STL.64 [R1+0x18e0], R20 ;  /* 0x0018e01401007387 */ /* 0x000fe20000100a00 */
[----:B---3--:R-:W-:Y:S11]  /*21420*/  HMMA.16816.F32.BF16 R12, R12, R8, R16 ;  /* 0x000000080c0c723c */ /* 0x008ff60000041810 */
[----:B------:R-:W-:Y:S01]  /*21430*/  @!UPT UIADD3 URZ, URZ, URZ, URZ ;  /* 0x0000003f3f3ff290 */ /* 0x000fe2000fffe03f */
[----:B------:R-:W-:Y:S01]  /*21440*/  MOV R16, R4 ;  /* 0x0000000400107202 */ /* 0x000fe20000000f00 */
[----:B------:R-:W-:Y:S01]  /*21450*/  IMAD.MOV.U32 R17, RZ, RZ, R5 ;  /* 0x000000ffff117224 */ /* 0x000fe200078e0005 */
[----:B------:R-:W-:Y:S01]  /*21460*/  MOV R19, R7 ;  /* 0x0000000700137202 */ /* 0x000fe20000000f00 */
[----:B------:R-:W-:-:S09]  /*21470*/  IMAD.MOV.U32 R18, RZ, RZ, R6 ;  /* 0x000000ffff127224 */ /* 0x000fd200078e0006 */
[----:B------:R-:W-:Y:S01]  /*21480*/  IMAD.MOV.U32 R10, RZ, RZ, R15 ;  /* 0x000000ffff0a7224 */ /* 0x000fe200078e000f */
[----:B------:R0:W-:Y:S04]  /*21490*/  STL.64 [R1+0x90], R12 ;  /* 0x0000900c01007387 */ /* 0x0001e80000100a00 */
[----:B------:R1:W-:Y:S04]  /*214a0*/  STL [R1+0x98], R14 ;  /* 0x0000980e01007387 */ /* 0x0003e80000100800 */
[----:B------:R-:W-:Y:S04]  /*214b0*/  STL [R1+0x1928], R10 ;  /* 0x0019280a01007387 */ /* 0x000fe80000100800 */
[----:B------:R-:W2:Y:S04]  /*214c0*/  LDL.LU R4, [R1+0xe0] ;  /* 0x0000e00001047983 */ /* 0x000ea80000300800 */
[----:B------:R-:W2:Y:S04]  /*214d0*/  LDL.LU R5, [R1+0xe4] ;  /* 0x0000e40001057983 */ /* 0x000ea80000300800 */
[----:B------:R-:W3:Y:S04]  /*214e0*/  LDL.LU R6, [R1+0xe8] ;  /* 0x0000e80001067983 */ /* 0x000ee80000300800 */
[----:B------:R-:W3:Y:S01]  /*214f0*/  LDL.LU R7, [R1+0xec] ;  /* 0x0000ec0001077983 */ /* 0x000ee20000300800 */
[----:B0-----:R-:W-:-:S03]  /*21500*/  IMAD.MOV.U32 R13, RZ, RZ, R2 ;  /* 0x000000ffff0d7224 */ /* 0x001fc600078e0002 */
[----:B---3--:R-:W-:Y:S04]  /*21510*/  STL.64 [R1+0x1970], R6 ;  /* 0x0019700601007387 */ /* 0x008fe80000100a00 */
[----:B--2---:R-:W-:Y:S04]  /*21520*/  STL.64 [R1+0x1968], R4 ;  /* 0x0019680401007387 */ /* 0x004fe80000100a00 */
[----:B------:R-:W2:Y:S04]  /*21530*/  LDL.LU R12, [R1+0xc0] ;  /* 0x0000c000010c7983 */ /* 0x000ea80000300800 */
[----:B------:R-:W3:Y:S04]  /*21540*/  LDL.LU R2, [R1+0x1978] ;  /* 0x0019780001027983 */ /* 0x000ee80000300800 */
[----:B------:R-:W0:Y:S04]  /*21550*/  S2R R27, SR_TID.X ;  /* 0x00000000001b7919 */ /* 0x000e280000002100 */
[----:B------:R-:W4:Y:S04]  /*21560*/  S2R R25, SR_TID.X ;  /* 0x0000000000197919 */ /* 0x000f280000002100 */
[----:B-1----:R-:W2:Y:S04]  /*21570*/  LDL.LU R14, [R1+0xc8] ;  /* 0x0000c800010e7983 */ /* 0x002ea80000300800 */
[----:B------:R-:W2:Y:S01]  /*21580*/  LDL.LU R15, [R1+0xcc] ;  /* 0x0000cc00010f7983 */ /* 0x000ea20000300800 */
[----:B0-----:R-:W-:-:S02]  /*21590*/  LOP3.LUT R27, R27, 0x7, RZ, 0xc0, !PT ;  /* 0x000000071b1b7812 */ /* 0x001fc400078ec0ff */
[----:B----4-:R-:W-:-:S03]  /*215a0*/  LOP3.LUT R26, R25, 0x10, RZ, 0xc0, !PT ;  /* 0x00000010191a7812 */ /* 0x010fc600078ec0ff */
[----:B------:R-:W-:Y:S01]  /*215b0*/  IMAD R27, R27, 0x110, RZ ;  /* 0x000001101b1b7824 */ /* 0x000fe200078e02ff */
[----:B------:R-:W-:Y:S01]  /*215c0*/  SHF.L.U32 R25, R25, 0x1, RZ ;  /* 0x0000000119197819 */ /* 0x000fe200000006ff */
[----:B------:R-:W-:-:S03]  /*215d0*/  IMAD.SHL.U32 R26, R26, 0x80, RZ ;  /* 0x000000801a1a7824 */ /* 0x000fc600078e00ff */
[----:B------:R-:W-:-:S04]  /*215e0*/  LOP3.LUT R27, R27, 0x10, R25, 0x78, !PT ;  /* 0x000000101b1b7812 */ /* 0x000fc800078e7819 */
[----:B------:R-:W-:-:S04]  /*215f0*/  LOP3.LUT R27, R27, R26, RZ, 0xfc, !PT ;  /* 0x0000001a1b1b7212 */ /* 0x000fc800078efcff */
[----:B------:R-:W-:Y:S01]  /*21600*/  LOP3.LUT R27, R27, 0x20, RZ, 0x3c, !PT ;  /* 0x000000201b1b7812 */ /* 0x000fe200078e3cff */
[----:B------:R-:W-:Y:S04]  /*21610*/  STL [R1+0x1938], R19 ;  /* 0x0019381301007387 */ /* 0x000fe80000100800 */
[----:B------:R-:W-:Y:S04]  /*21620*/  STL [R1+0x1934], R18 ;  /* 0x0019341201007387 */ /* 0x000fe80000100800 */
[----:B------:R-:W-:Y:S04]  /*21630*/  STL [R1+0x1930], R16 ;  /* 0x0019301001007387 */ /* 0x000fe80000100800 */
[----:B------:R-:W-:Y:S04]  /*21640*/  STL [R1+0x192c], R17 ;  /* 0x00192c1101007387 */ /* 0x000fe80000100800 */
[----:B---3--:R-:W0:Y:S02]  /*21650*/  LDSM.16.MT88.4 R4, [R2+0x17000] ;  /* 0x017000000204783b */ /* 0x008e240000004200 */
[----:B0-----:R-:W-:Y:S01]  /*21660*/  IMAD.MOV.U32 R11, RZ, RZ, R4 ;  /* 0x000000ffff0b7224 */ /* 0x001fe200078e0004 */
[----:B------:R-:W-:Y:S01]  /*21670*/  MOV R28, R5 ;  /* 0x00000005001c7202 */ /* 0x000fe20000000f00 */
[----:B------:R-:W-:-:S02]  /*21680*/  IMAD.MOV.U32 R29, RZ, RZ, R6 ;  /* 0x000000ffff1d7224 */ /* 0x000fc400078e0006 */
[----:B------:R-:W-:Y:S02]  /*21690*/  IMAD.MOV.U32 R0, RZ, RZ, R7 ;  /* 0x000000ffff007224 */ /* 0x000fe400078e0007 */
[----:B------:R-:W0:Y:S02]  /*216a0*/  LDSM.16.MT88.4 R4, [R2+0x17080] ;  /* 0x017080000204783b */ /* 0x000e240000004200 */
[----:B0-----:R-:W-:Y:S01]  /*216b0*/  IMAD.MOV.U32 R23, RZ, RZ, R4 ;  /* 0x000000ffff177224 */ /* 0x001fe200078e0004 */
[----:B------:R-:W-:Y:S01]  /*216c0*/  MOV R22, R5 ;  /* 0x0000000500167202 */ /* 0x000fe20000000f00 */
[----:B------:R-:W-:Y:S02]  /*216d0*/  IMAD.MOV.U32 R21, RZ, RZ, R6 ;  /* 0x000000ffff157224 */ /* 0x000fe400078e0006 */
[----:B------:R-:W-:Y:S02]  /*216e0*/  IMAD.MOV.U32 R20, RZ, RZ, R7 ;  /* 0x000000ffff147224 */ /* 0x000fe400078e0007 */
[----:B------:R-:W0:Y:S04]  /*216f0*/  LDSM.16.MT88.4 R4, [R27+0x17000] ;  /* 0x017000001b04783b */ /* 0x000e280000004200 */
[----:B------:R-:W1:Y:S04]  /*21700*/  LDSM.16.MT88.4 R24, [R27+0x17080] ;  /* 0x017080001b18783b */ /* 0x000e680000004200 */
[----:B------:R3:W-:Y:S04]  /*21710*/  STL [R1+0x1940], R28 ;  /* 0x0019401c01007387 */ /* 0x0007e80000100800 */
[----:B------:R4:W-:Y:S01]  /*21720*/  STL [R1+0x193c], R11 ;  /* 0x00193c0b01007387 */ /* 0x0009e20000100800 */
[----:B0-----:R-:W-:Y:S01]  /*21730*/  IMAD.MOV.U32 R10, RZ, RZ, R6 ;  /* 0x000000ffff0a7224 */ /* 0x001fe200078e0006 */
[----:B------:R-:W-:Y:S01]  /*21740*/  MOV R3, R7 ;  /* 0x0000000700037202 */ /* 0x000fe20000000f00 */
[----:B------:R-:W-:Y:S01]  /*21750*/  IMAD.MOV.U32 R17, RZ, RZ, R5 ;  /* 0x000000ffff117224 */ /* 0x000fe200078e0005 */
[----:B------:R-:W-:Y:S01]  /*21760*/  MOV R16, R4 ;  /* 0x0000000400107202 */ /* 0x000fe20000000f00 */
[----:B------:R-:W2:Y:S01]  /*21770*/  LDL.LU.64 R6, [R1+0x1970] ;  /* 0x0019700001067983 */ /* 0x000ea20000300a00 */
[----:B-1----:R-:W-:Y:S01]  /*21780*/  MOV R19, R26 ;  /* 0x0000001a00137202 */ /* 0x002fe20000000f00 */
[----:B------:R-:W-:-:S02]  /*21790*/  IMAD.MOV.U32 R18, RZ, RZ, R27 ;  /* 0x000000ffff127224 */ /* 0x000fc400078e001b */
[----:B------:R-:W2:Y:S01]  /*217a0*/  LDL.LU.64 R4, [R1+0x1968] ;  /* 0x0019680001047983 */ /* 0x000ea20000300a00 */
[----:B---3--:R-:W-:Y:S02]  /*217b0*/  IMAD.MOV.U32 R28, RZ, RZ, R24 ;  /* 0x000000ffff1c7224 */ /* 0x008fe400078e0018 */
[----:B----4-:R-:W-:Y:S01]  /*217c0*/  IMAD.MOV.U32 R11, RZ, RZ, R25 ;  /* 0x000000ffff0b7224 */ /* 0x010fe200078e0019 */
[----:B------:R-:W2:Y:S04]  /*217d0*/  LDL.LU.64 R26, [R1+0x1960] ;  /* 0x00196000011a7983 */ /* 0x000ea80000300a00 */
[----:B------:R-:W2:Y:S02]  /*217e0*/  LDL.LU.64 R24, [R1+0x1958] ;  /* 0x0019580001187983 */ /* 0x000ea40000300a00 */
[-C--:B--2---:R-:W-:Y:S11]  /*217f0*/  HMMA.16816.F32.BF16 R4, R24, R8.reuse, R4 ;  /* 0x000000081804723c */ /* 0x084ff60000041804 */
[----:B------:R-:W-:Y:S11]  /*21800*/  @!UPT UIADD3 URZ, URZ, URZ, URZ ;  /* 0x0000003f3f3ff290 */ /* 0x000ff6000fffe03f */
[----:B------:R-:W-:Y:S02]  /*21810*/  @!UPT UIADD3 URZ, URZ, URZ, URZ ;  /* 0x0000003f3f3ff290 */ /* 0x000fe4000fffe03f */
[----:B------:R-:W-:Y:S01]  /*21820*/  IMAD.MOV.U32 R25, RZ, RZ, R6 ;  /* 0x000000ffff197224 */ /* 0x000fe200078e0006 */
[----:B------:R-:W-:Y:S01]  /*21830*/  MOV R26, R5 ;  /* 0x00000005001a7202 */ /* 0x000fe20000000f00 */
[----:B------:R-:W-:Y:S02]  /*21840*/  IMAD.MOV.U32 R24, RZ, RZ, R7 ;  /* 0x000000ffff187224 */ /* 0x000fe400078e0007 */
[----:B------:R-:W-:Y:S01]  /*21850*/  IMAD.MOV.U32 R27, RZ, RZ, R4 ;  /* 0x000000ffff1b7224 */ /* 0x000fe200078e0004 */
[----:B------:R-:W2:Y:S04]  /*21860*/  LDL.LU.64 R6, [R1+0x1950] ;  /* 0x0019500001067983 */ /* 0x000ea80000300a00 */
[----:B------:R-:W2:Y:S04]  /*21870*/  LDL.LU.64 R4, [R1+0x1948] ;  /* 0x0019480001047983 */ /* 0x000ea80000300a00 */
[----:B------:R-:W-:Y:S04]  /*21880*/  STL.64 [R1+0x18c8], R26 ;  /* 0x0018c81a01007387 */ /* 0x000fe80000100a00 */
[----:B------:R-:W-:Y:S01]  /*21890*/  STL.64 [R1+0x18c0], R24 ;  /* 0x0018c01801007387 */ /* 0x000fe20000100a00 */
[----:B--2---:R-:W-:Y:S07]  /*218a0*/  HMMA.16816.F32.BF16 R12, R4, R8, R12 ;  /* 0x00000008040c723c */ /* 0x004fee000004180c */
[----:B------:R-:W-:Y:S01]  /*218b0*/  MOV R4, R28 ;  /* 0x0000001c00047202 */ /* 0x000fe20000000f00 */
[----:B------:R-:W-:Y:S01]  /*218c0*/  IMAD.MOV.U32 R6, RZ, RZ, R19 ;  /* 0x000000ffff067224 */ /* 0x000fe200078e0013 */
[----:B------:R-:W-:Y:S01]  /*218d0*/  MOV R7, R18 ;  /* 0x0000001200077202 */ /* 0x000fe20000000f00 */
[----:B------:R-:W2:Y:S01]  /*218e0*/  LDL.LU R28, [R1+0x1940] ;  /* 0x00194000011c7983 */ /* 0x000ea20000300800 */
[----:B------:R-:W-:-:S03]  /*218f0*/  IMAD.MOV.U32 R5, RZ, RZ, R11 ;  /* 0x000000ffff057224 */ /* 0x000fc600078e000b */
[----:B------:R-:W3:Y:S04]  /*21900*/  LDL.LU R11, [R1+0x193c] ;  /* 0x00193c00010b7983 */ /* 0x000ee80000300800 */
[----:B------:R-:W4:Y:S04]  /*21910*/  LDL.LU R19, [R1+0x1938] ;  /* 0x0019380001137983 */ /* 0x000f280000300800 */
[----:B------:R-:W2:Y:S04]  /*21920*/  LDL.LU R18, [R1+0x1934] ;  /* 0x0019340001127983 */ /* 0x000ea80000300800 */
[----:B------:R-:W-:Y:S04]  /*21930*/  STL.64 [R1+0x1868], R6 ;  /* 0x0018680601007387 */ /* 0x000fe80000100a00 */
[----:B------:R0:W-:Y:S02]  /*21940*/  STL.64 [R1+0x1860], R4 ;  /* 0x0018600401007387 */ /* 0x0001e40000100a00 */
[----:B0-----:R-:W-:-:S02]  /*21950*/  IMAD.MOV.U32 R4, RZ, RZ, R16 ;  /* 0x000000ffff047224 */ /* 0x001fc400078e0010 */
[----:B------:R-:W3:Y:S01]  /*21960*/  LDL.LU R16, [R1+0x1930] ;  /* 0x0019300001107983 */ /* 0x000ee20000300800 */
[----:B------:R-:W-:-:S03]  /*21970*/  IMAD.MOV.U32 R5, RZ, RZ, R17 ;  /* 0x000000ffff057224 */ /* 0x000fc600078e0011 */
[----:B------:R-:W3:Y:S01]  /*21980*/  LDL.LU R17, [R1+0x192c] ;  /* 0x00192c0001117983 */ /* 0x000ee20000300800 */
[----:B------:R-:W-:-:S03]  /*21990*/  MOV R6, R10 ;  /* 0x0000000a00067202 */ /* 0x000fc60000000f00 */
[----:B------:R-:W3:Y:S01]  /*219a0*/  LDL.LU R10, [R1+0x1928] ;  /* 0x00192800010a7983 */ /* 0x000ee20000300800 */
[----:B------:R-:W-:-:S03]  /*219b0*/  IMAD.MOV.U32 R7, RZ, RZ, R3 ;  /* 0x000000ffff077224 */ /* 0x000fc600078e0003 */
[----:B------:R-:W3:Y:S04]  /*219c0*/  LDL.LU R3, [R1+0x1924] ;  /* 0x0019240001037983 */ /* 0x000ee80000300800 */
[----:B------:R0:W-:Y:S04]  /*219d0*/  STL.64 [R1+0x1888], R6 ;  /* 0x0018880601007387 */ /* 0x0001e80000100a00 */
[----:B------:R1:W-:Y:S04]  /*219e0*/  STL.64 [R1+0x1880], R4 ;  /* 0x0018800401007387 */ /* 0x0003e80000100a00 */
[----:B------:R4:W-:Y:S04]  /*219f0*/  STL.64 [R1+0x1838], R14 ;  /* 0x0018380e01007387 */ /* 0x0009e80000100a00 */
[----:B------:R3:W-:Y:S01]  /*21a00*/  STL.64 [R1+0x1830], R12 ;  /* 0x0018300c01007387 */ /* 0x0007e20000100a00 */
[----:B0-----:R-:W-:Y:S01]  /*21a10*/  MOV R7, R20 ;  /* 0x0000001400077202 */ /* 0x001fe20000000f00 */
[----:B------:R-:W-:-:S02]  /*21a20*/  IMAD.MOV.U32 R6, RZ, RZ, R21 ;  /* 0x000000ffff067224 */ /* 0x000fc400078e0015 */
[----:B-1----:R-:W-:Y:S01]  /*21a30*/  IMAD.MOV.U32 R5, RZ, RZ, R22 ;  /* 0x000000ffff057224 */ /* 0x002fe200078e0016 */
[----:B------:R-:W-:Y:S01]  /*21a40*/  MOV R4, R23 ;  /* 0x0000001700047202 */ /* 0x000fe20000000f00 */
[----:B----4-:R-:W-:Y:S02]  /*21a50*/  IMAD.MOV.U32 R15, RZ, RZ, R19 ;  /* 0x000000ffff0f7224 */ /* 0x010fe400078e0013 */
[----:B--2---:R-:W-:Y:S02]  /*21a60*/  IMAD.MOV.U32 R14, RZ, RZ, R18 ;  /* 0x000000ffff0e7224 */ /* 0x004fe400078e0012 */
[----:B---3--:R-:W-:Y:S02]  /*21a70*/  IMAD.MOV.U32 R12, RZ, RZ, R16 ;  /* 0x000000ffff0c7224 */ /* 0x008fe400078e0010 */
[----:B------:R-:W2:Y:S01]  /*21a80*/  LDL.LU R16, [R1+0x1920] ;  /* 0x0019200001107983 */ /* 0x000ea20000300800 */
[----:B------:R-:W-:-:S03]  /*21a90*/  MOV R13, R17 ;  /* 0x00000011000d7202 */ /* 0x000fc60000000f00 */
[----:B------:R-:W3:Y:S04]  /*21aa0*/  LDL.LU R17, [R1+0x191c] ;  /* 0x00191c0001117983 */ /* 0x000ee80000300800 */
[----:B------:R-:W4:Y:S04]  /*21ab0*/  LDL.LU R18, [R1+0x1918] ;  /* 0x0019180001127983 */ /* 0x000f280000300800 */
[----:B------:R-:W2:Y:S04]  /*21ac0*/  LDL.LU R19, [R1+0x1914] ;  /* 0x0019140001137983 */ /* 0x000ea80000300800 */
[----:B------:R-:W2:Y:S04]  /*21ad0*/  LDL.LU R20, [R1+0xd0] ;  /* 0x0000d00001147983 */ /* 0x000ea80000300800 */
[----:B------:R-:W2:Y:S04]  /*21ae0*/  LDL.LU R21, [R1+0xd4] ;  /* 0x0000d40001157983 */ /* 0x000ea80000300800 */
[----:B------:R-:W2:Y:S04]  /*21af0*/  LDL.LU R22, [R1+0xd8] ;  /* 0x0000d80001167983 */ /* 0x000ea80000300800 */
[----:B------:R-:W2:Y:S04]  /*21b00*/  LDL.LU R23, [R1+0xdc] ;  /* 0x0000dc0001177983 */ /* 0x000ea80000300800 */
[----:B------:R-:W2:Y:S04]  /*21b10*/  LDL.LU R24, [R1] ;  /* 0x0000000001187983 */ /* 0x000ea80000300800 */
[----:B------:R-:W2:Y:S04]  /*21b20*/  LDL.LU R25, [R1+0x4] ;  /* 0x0000040001197983 */ /* 0x000ea80000300800 */
[----:B------:R-:W2:Y:S04]  /*21b30*/  LDL.LU R26, [R1+0x8] ;  /* 0x00000800011a7983 */ /* 0x000ea80000300800 */
[----:B------:R-:W2:Y:S04]  /*21b40*/  LDL.LU R27, [R1+0xc] ;  /* 0x00000c00011b7983 */ /* 0x000ea80000300800 */
[----:B------:R0:W-:Y:S04]  /*21b50*/  STL.64 [R1+0x18a8], R6 ;  /* 0x0018a80601007387 */ /* 0x0001e80000100a00 */
[----:B------:R1:W-:Y:S04]  /*21b60*/  STL.64 [R1+0x18a0], R4 ;  /* 0x0018a00401007387 */ /* 0x0003e80000100a00 */
[----:B------:R1:W-:Y:S04]  /*21b70*/  STL.64 [R1+0x1878], R14 ;  /* 0x0018780e01007387 */ /* 0x0003e80000100a00 */
[----:B------:R1:W-:Y:S01]  /*21b80*/  STL.64 [R1+0x1870], R12 ;  /* 0x0018700c01007387 */ /* 0x0003e20000100a00 */
[----:B0-----:R-:W-:-:S02]  /*21b90*/  IMAD.MOV.U32 R6, RZ, RZ, R29 ;  /* 0x000000ffff067224 */ /* 0x001fc400078e001d */
[----:B-1----:R-:W-:Y:S01]  /*21ba0*/  IMAD.MOV.U32 R4, RZ, RZ, R11 ;  /* 0x000000ffff047224 */ /* 0x002fe200078e000b */
[----:B------:R-:W-:Y:S01]  /*21bb0*/  MOV R5, R28 ;  /* 0x0000001c00057202 */ /* 0x000fe20000000f00 */
[----:B------:R-:W-:Y:S01]  /*21bc0*/  IMAD.MOV.U32 R15, RZ, RZ, R10 ;  /* 0x000000ffff0f7224 */ /* 0x000fe200078e000a */
[----:B------:R-:W2:Y:S04]  /*21bd0*/  LDL.LU R12, [R1+0x90] ;  /* 0x00009000010c7983 */ /* 0x000ea80000300800 */
[----:B------:R-:W2:Y:S04]  /*21be0*/  LDL.LU R13, [R1+0x94] ;  /* 0x00009400010d7983 */ /* 0x000ea80000300800 */
[----:B------:R-:W2:Y:S01]  /*21bf0*/  LDL.LU R14, [R1+0x98] ;  /* 0x00009800010e7983 */ /* 0x000ea20000300800 */
[----:B------:R-:W-:-:S03]  /*21c00*/  IMAD.MOV.U32 R7, RZ, RZ, R0 ;  /* 0x000000ffff077224 */ /* 0x000fc600078e0000 */
[----:B------:R-:W3:Y:S04]  /*21c10*/  LDL.LU R10, [R1+0x1910] ;  /* 0x00191000010a7983 */ /* 0x000ee80000300800 */
[----:B------:R-:W3:Y:S04]  /*21c20*/  LDL.LU R11, [R1+0x190c] ;  /* 0x00190c00010b7983 */ /* 0x000ee80000300800 */
[----:B------:R-:W3:Y:S04]  /*21c30*/  LDL.LU R28, [R1+0x1908] ;  /* 0x00190800011c7983 */ /* 0x000ee80000300800 */
[----:B------:R-:W4:Y:S04]  /*21c40*/  LDL.LU R29, [R1+0x1904] ;  /* 0x00190400011d7983 */ /* 0x000f280000300800 */
[----:B------:R-:W4:Y:S04]  /*21c50*/  LDL.LU R0, [R1+0x1900] ;  /* 0x0019000001007983 */ /* 0x000f280000300800 */
[----:B--2---:R3:W-:Y:S04]  /*21c60*/  STL.64 [R1+0x1898], R14 ;  /* 0x0018980e01007387 */ /* 0x0047e80000100a00 */
[----:B------:R0:W-:Y:S01]  /*21c70*/  STL.64 [R1+0x1890], R12 ;  /* 0x0018900c01007387 */ /* 0x0001e20000100a00 */
[----:B---3--:R-:W-:Y:S01]  /*21c80*/  IMAD.MOV.U32 R14, RZ, RZ, R17 ;  /* 0x000000ffff0e7224 */ /* 0x008fe200078e0011 */
[----:B------:R-:W-:-:S02]  /*21c90*/  MOV R15, R16 ;  /* 0x00000010000f7202 */ /* 0x000fc40000000f00 */
[----:B0-----:R-:W-:Y:S01]  /*21ca0*/  MOV R12, R19 ;  /* 0x00000013000c7202 */ /* 0x001fe20000000f00 */
[----:B----4-:R-:W-:Y:S02]  /*21cb0*/  IMAD.MOV.U32 R13, RZ, RZ, R18 ;  /* 0x000000ffff0d7224 */ /* 0x010fe400078e0012 */
[----:B------:R-:W0:Y:S04]  /*21cc0*/  LDSM.16.MT88.4 R16, [R0+0x17000] ;  /* 0x017000000010783b */ /* 0x000e280000004200 */
[----:B------:R1:W-:Y:S04]  /*21cd0*/  STL.64 [R1+0x18b8], R14 ;  /* 0x0018b80e01007387 */ /* 0x0003e80000100a00 */
[----:B------:R2:W-:Y:S01]  /*21ce0*/  STL.64 [R1+0x18b0], R12 ;  /* 0x0018b00c01007387 */ /* 0x0005e20000100a00 */
[----:B-1----:R-:W-:Y:S01]  /*21cf0*/  MOV R14, R11 ;  /* 0x0000000b000e7202 */ /* 0x002fe20000000f00 */
[----:B------:R-:W-:-:S02]  /*21d00*/  IMAD.MOV.U32 R15, RZ, RZ, R10 ;  /* 0x000000ffff0f7224 */ /* 0x000fc400078e000a */
[----:B--2---:R-:W-:Y:S02]  /*21d10*/  IMAD.MOV.U32 R12, RZ, RZ, R29 ;  /* 0x000000ffff0c7224 */ /* 0x004fe400078e001d */
[----:B------:R-:W-:Y:S02]  /*21d20*/  IMAD.MOV.U32 R13, RZ, RZ, R28 ;  /* 0x000000ffff0d7224 */ /* 0x000fe400078e001c */
[----:B0-----:R-:W-:Y:S01]  /*21d30*/  IMAD.MOV.U32 R28, RZ, RZ, R18 ;  /* 0x000000ffff1c7224 */ /* 0x001fe200078e0012 */
[----:B------:R-:W-:Y:S01]  /*21d40*/  MOV R11, R17 ;  /* 0x00000011000b7202 */ /* 0x000fe20000000f00 */
[----:B------:R-:W-:Y:S02]  /*21d50*/  IMAD.MOV.U32 R29, RZ, RZ, R19 ;  /* 0x000000ffff1d7224 */ /* 0x000fe400078e0013 */
[----:B------:R-:W-:Y:S01]  /*21d60*/  IMAD.MOV.U32 R10, RZ, RZ, R16 ;  /* 0x000000ffff0a7224 */ /* 0x000fe200078e0010 */
[----:B------:R-:W2:Y:S04]  /*21d70*/  LDL.LU.64 R18, [R1+0x18f8] ;  /* 0x0018f80001127983 */ /* 0x000ea80000300a00 */
        /* <DEDUP_REMOVED lines=8> */
[----:B0-----:R-:W-:Y:S04]  /*21e00*/  STL.64 [R1+0x1848], R18 ;  /* 0x0018481201007387 */ /* 0x001fe80000100a00 */
[----:B------:R0:W-:Y:S02]  /*21e10*/  STL.64 [R1+0x1840], R16 ;  /* 0x0018401001007387 */ /* 0x0001e40000100a00 */
[----:B0-----:R-:W-:Y:S01]  /*21e20*/  MOV R16, R10 ;  /* 0x0000000a00107202 */ /* 0x001fe20000000f00 */
[----:B------:R-:W-:Y:S01]  /*21e30*/  IMAD.MOV.U32 R17, RZ, RZ, R11 ;  /* 0x000000ffff117224 */ /* 0x000fe200078e000b */
[----:B------:R-:W3:Y:S04]  /*21e40*/  LDL.LU R10, [R1+0x18d8] ;  /* 0x0018d800010a7983 */ /* 0x000ee80000300800 */
[----:B------:R-:W3:Y:S01]  /*21e50*/  LDL.LU R11, [R1+0x18d4] ;  /* 0x0018d400010b7983 */ /* 0x000ee20000300800 */
[----:B------:R-:W-:-:S03]  /*21e60*/  IMAD.MOV.U32 R18, RZ, RZ, R28 ;  /* 0x000000ffff127224 */ /* 0x000fc600078e001c */
[----:B------:R-:W4:Y:S04]  /*21e70*/  LDL.LU R28, [R1+0x18d0] ;  /* 0x0018d000011c7983 */ /* 0x000f280000300800 */
[----:B------:R-:W-:Y:S01]  /*21e80*/  STL [R1+0x1808], R0 ;  /* 0x0018080001007387 */ /* 0x000fe20000100800 */
[----:B--2---:R-:W-:Y:S03]  /*21e90*/  HMMA.16816.F32.BF16 R20, R20, R8, R24 ;  /* 0x000000081414723c */ /* 0x004fe60000041818 */
[----:B------:R-:W2:Y:S04]  /*21ea0*/  LDL.LU.64 R26, [R1+0x18c8] ;  /* 0x0018c800011a7983 */ /* 0x000ea80000300a00 */
[----:B------:R-:W2:Y:S11]  /*21eb0*/  LDL.LU.64 R24, [R1+0x18c0] ;  /* 0x0018c00001187983 */ /* 0x000eb60000300a00 */
[----:B------:R-:W-:Y:S05]  /*21ec0*/  @!UPT UIADD3 URZ, URZ, URZ, URZ ;  /* 0x0000003f3f3ff290 */ /* 0x000fea000fffe03f */
[----:B------:R-:W-:Y:S04]  /*21ed0*/  STL.64 [R1+0x1818], R22 ;  /* 0x0018181601007387 */ /* 0x000fe80000100a00 */
[----:B------:R-:W-:Y:S04]  /*21ee0*/  STL.64 [R1+0x1810], R20 ;  /* 0x0018101401007387 */ /* 0x000fe80000100a00 */
[----:B------:R-:W0:Y:S01]  /*21ef0*/  LDSM.16.MT88.4 R20, [R3+0x17000] ;  /* 0x017000000314783b */ /* 0x000e220000004200 */
[-C--:B---3--:R-:W-:Y:S03]  /*21f00*/  HMMA.16816.F32.BF16 R4, R4, R10.reuse, R12 ;  /* 0x0000000a0404723c */ /* 0x088fe6000004180c */
[----:B0-----:R-:W-:Y:S04]  /*21f10*/  STL.64 [R1+0x1858], R22 ;  /* 0x0018581601007387 */ /* 0x001fe80000100a00 */
[----:B------:R-:W-:Y:S04]  /*21f20*/  STL.64 [R1+0x1850], R20 ;  /* 0x0018501401007387 */ /* 0x000fe80000100a00 */
[----:B------:R-:W-:Y:S04]  /*21f30*/  STL [R1+0x1800], R3 ;  /* 0x0018000301007387 */ /* 0x000fe80000100800 */
[----:B------:R-:W3:Y:S04]  /*21f40*/  LDL.LU.64 R14, [R1+0x18b8] ;  /* 0x0018b800010e7983 */ /* 0x000ee80000300a00 */
[----:B------:R-:W3:Y:S04]  /*21f50*/  LDL.LU.64 R12, [R1+0x18b0] ;  /* 0x0018b000010c7983 */ /* 0x000ee80000300a00 */
[----:B------:R-:W-:Y:S04]  /*21f60*/  STL.64 [R1+0x80], R4 ;  /* 0x0000800401007387 */ /* 0x000fe80000100a00 */
[----:B------:R0:W-:Y:S04]  /*21f70*/  STL.64 [R1+0x88], R6 ;  /* 0x0000880601007387 */ /* 0x0001e80000100a00 */
[----:B0-----:R-:W3:Y:S04]  /*21f80*/  LDL.LU.64 R6, [R1+0x18a8] ;  /* 0x0018a80001067983 */ /* 0x001ee80000300a00 */
[----:B------:R-:W3:Y:S01]  /*21f90*/  LDL.LU.64 R4, [R1+0x18a0] ;  /* 0x0018a00001047983 */ /* 0x000ee20000300a00 */
[----:B------:R-:W-:Y:S01]  /*21fa0*/  MOV R19, R29 ;  /* 0x0000001d00137202 */ /* 0x000fe20000000f00 */
        /* <DEDUP_REMOVED lines=11> */
[----:B------:R-:W3:Y:S04]  /*22060*/  LDL.LU.64 R14, [R1+0x1878] ;  /* 0x00187800010e7983 */ /* 0x000ee80000300a00 */
[----:B------:R-:W3:Y:S11]  /*22070*/  LDL.LU.64 R12, [R1+0x1870] ;  /* 0x00187000010c7983 */ /* 0x000ef60000300a00 */
[----:B------:R-:W-:Y:S05]  /*22080*/  @!UPT UIADD3 URZ, URZ, URZ, URZ ;  /* 0x0000003f3f3ff290 */ /* 0x000fea000fffe03f */
[----:B------:R-:W-:Y:S04]  /*22090*/  STL.64 [R1+0x90], R4 ;  /* 0x0000900401007387 */ /* 0x000fe80000100a00 */
[----:B------:R0:W-:Y:S04]  /*220a0*/  STL.64 [R1+0x98], R6 ;  /* 0x0000980601007387 */ /* 0x0001e80000100a00 */
[----:B0-----:R-:W3:Y:S04]  /*220b0*/  LDL.LU.64 R6, [R1+0x1868] ;  /* 0x0018680001067983 */ /* 0x001ee80000300a00 */
[----:B------:R-:W3:Y:S01]  /*220c0*/  LDL.LU.64 R4, [R1+0x1860] ;  /* 0x0018600001047983 */ /* 0x000ee20000300a00 */
[----:B--2---:R-:W-:Y:S01]  /*220d0*/  IMAD.MOV.U32 R20, RZ, RZ, R27 ;  /* 0x000000ffff147224 */ /* 0x004fe200078e001b */
[----:B------:R-:W-:Y:S01]  /*220e0*/  MOV R22, R25 ;  /* 0x0000001900167202 */ /* 0x000fe20000000f00 */
[----:B------:R-:W-:-:S02]  /*220f0*/  IMAD.MOV.U32 R21, RZ, RZ, R26 ;  /* 0x000000ffff157224 */ /* 0x000fc400078e001a */
[----:B------:R-:W-:Y:S02]  /*22100*/  IMAD.MOV.U32 R23, RZ, RZ, R24 ;  /* 0x000000ffff177224 */ /* 0x000fe400078e0018 */
[----:B------:R-:W-:Y:S05]  /*22110*/  LDSM.16.MT88.4 R24, [R3+0x17080] ;  /* 0x017080000318783b */ /* 0x000fea0000004200 */
[-C--:B------:R-:W-:Y:S08]  /*22120*/  HMMA.16816.F32.BF16 R16, R16, R10.reuse, R20 ;  /* 0x0000000a1010723c */ /* 0x080ff00000041814 */
[----:B---3--:R-:W-:Y:S01]  /*22130*/  HMMA.16816.F32.BF16 R12, R4, R10, R12 ;  /* 0x0000000a040c723c */ /* 0x008fe2000004180c */
[----:B------:R-:W0:Y:S04]  /*22140*/  LDSM.16.MT88.4 R4, [R2+0x18000] ;  /* 0x018000000204783b */ /* 0x000e280000004200 */
[----:B0-----:R-:W-:Y:S11]  /*22150*/  STL.64 [R1+0x70], R4 ;  /* 0x0000700401007387 */ /* 0x001ff60000100a00 */
[----:B------:R-:W-:Y:S07]  /*22160*/  @!UPT UIADD3 URZ, URZ, URZ, URZ ;  /* 0x0000003f3f3ff290 */ /* 0x000fee000fffe03f */
[----:B------:R0:W-:Y:S04]  /*22170*/  STL.64 [R1+0xb0], R12 ;  /* 0x0000b00c01007387 */ /* 0x0001e80000100a00 */
[----:B------:R1:W-:Y:S04]  /*22180*/  STL.64 [R1+0xb8], R14 ;  /* 0x0000b80e01007387 */ /* 0x0003e80000100a00 */
[----:B0-----:R-:W0:Y:S04]  /*22190*/  S2R R13, SR_TID.X ;  /* 0x00000000000d7919 */ /* 0x001e280000002100 */
[----:B-1----:R-:W1:Y:S01]  /*221a0*/  S2R R15, SR_TID.X ;  /* 0x00000000000f7919 */ /* 0x002e620000002100 */
[----:B------:R-:W-:-:S03]  /*221b0*/  MOV R3, R7 ;  /* 0x0000000700037202 */ /* 0x000fc60000000f00 */
[----:B------:R-:W-:Y:S04]  /*221c0*/  STL [R1+0x78], R6 ;  /* 0x0000780601007387 */ /* 0x000fe80000100800 */
[----:B----4-:R-:W2:Y:S01]  /*221d0*/  LDSM.16.M88.4 R4, [R28+0x20300] ;  /* 0x020300001c04783b */ /* 0x010ea20000000200 */
[----:B-1----:R-:W-:Y:S02]  /*221e0*/  LOP3.LUT R14, R15, 0x7, RZ, 0xc0, !PT ;  /* 0x000000070f0e7812 */ /* 0x002fe400078ec0ff */
[C---:B0-----:R-:W-:Y:S01]  /*221f0*/  LOP3.LUT R15, R13.reuse, 0x10, RZ, 0xc0, !PT ;  /* 0x000000100d0f7812 */ /* 0x041fe200078ec0ff */
[----:B------:R-:W-:Y:S02]  /*22200*/  IMAD.SHL.U32 R13, R13, 0x2, RZ ;  /* 0x000000020d0d7824 */ /* 0x000fe400078e00ff */
[----:B------:R-:W-:-:S02]  /*22210*/  IMAD R14, R14, 0x110, RZ ;  /* 0x000001100e0e7824 */ /* 0x000fc400078e02ff */
[----:B------:R-:W-:-:S03]  /*22220*/  IMAD.SHL.U32 R15, R15, 0x80, RZ ;  /* 0x000000800f0f7824 */ /* 0x000fc600078e00ff */
[----:B------:R-:W-:-:S04]  /*22230*/  LOP3.LUT R9, R14, 0x10, R13, 0x78, !PT ;  /* 0x000000100e097812 */ /* 0x000fc800078e780d */
[----:B------:R-:W-:Y:S02]  /*22240*/  LOP3.LUT R9, R9, R15, RZ, 0xfc, !PT ;  /* 0x0000000f09097212 */ /* 0x000fe400078efcff */
[----:B------:R-:W0:Y:S04]  /*22250*/  LDSM.16.MT88.4 R12, [R2+0x18080] ;  /* 0x01808000020c783b */ /* 0x000e280000004200 */
[----:B------:R-:W-:Y:S04]  /*22260*/  STL [R1+0x1804], R3 ;  /* 0x0018040301007387 */ /* 0x000fe80000100800 */
[----:B--2---:R-:W-:Y:S04]  /*22270*/  STL [R1+0x180c], R5 ;  /* 0x00180c0501007387 */ /* 0x004fe80000100800 */
[----:B------:R-:W-:Y:S04]  /*22280*/  STL [R1+0x1730], R6 ;  /* 0x0017300601007387 */ /* 0x000fe80000100800 */
[----:B------:R0:W-:Y:S04]  /*22290*/  STL [R1+0x172c], R7 ;  /* 0x00172c0701007387 */ /* 0x0001e80000100800 */
[----:B------:R1:W-:Y:S04]  /*222a0*/  STL [R1+0x1630], R28 ;  /* 0x0016301c01007387 */ /* 0x0003e80000100800 */
[----:B------:R-:W2:Y:S04]  /*222b0*/  LDL.LU.64 R22, [R1+0x1858] ;  /* 0x0018580001167983 */ /* 0x000ea80000300a00 */
[----:B------:R-:W2:Y:S04]  /*222c0*/  LDL.LU.64 R20, [R1+0x1850] ;  /* 0x0018500001147983 */ /* 0x000ea80000300a00 */
[----:B------:R-:W-:Y:S04]  /*222d0*/  STL.64 [R1+0xa0], R16 ;  /* 0x0000a01001007387 */ /* 0x000fe80000100a00 */
[----:B------:R3:W-:Y:S01]  /*222e0*/  STL.64 [R1+0xa8], R18 ;  /* 0x0000a81201007387 */ /* 0x0007e20000100a00 */
[----:B0-----:R-:W-:Y:S01]  /*222f0*/  MOV R7, R14 ;  /* 0x0000000e00077202 */ /* 0x001fe20000000f00 */
[----:B------:R-:W-:Y:S01]  /*22300*/  IMAD.MOV.U32 R6, RZ, RZ, R15 ;  /* 0x000000ffff067224 */ /* 0x000fe200078e000f */
[----:B------:R-:W-:Y:S01]  /*22310*/  MOV R29, R12 ;  /* 0x0000000c001d7202 */ /* 0x000fe20000000f00 */
[----:B-1----:R-:W-:Y:S01]  /*22320*/  IMAD.MOV.U32 R28, RZ, RZ, R13 ;  /* 0x000000ffff1c7224 */ /* 0x002fe200078e000d */
[----:B---3--:R-:W3:Y:S04]  /*22330*/  LDL.LU.64 R18, [R1+0x1848] ;  /* 0x0018480001127983 */ /* 0x008ee80000300a00 */
[----:B------:R-:W3:Y:S04]  /*22340*/  LDL.LU.64 R16, [R1+0x1840] ;  /* 0x0018400001107983 */ /* 0x000ee80000300a00 */
[----:B------:R-:W3:Y:S04]  /*22350*/  LDL.LU.64 R14, [R1+0x1838] ;  /* 0x00183800010e7983 */ /* 0x000ee80000300a00 */
[----:B------:R-:W3:Y:S01]  /*22360*/  LDL.LU.64 R12, [R1+0x1830] ;  /* 0x00183000010c7983 */ /* 0x000ee20000300a00 */
[----:B------:R-:W-:Y:S01]  /*22370*/  LOP3.LUT R9, R9, 0x20, RZ, 0x3c, !PT ;  /* 0x0000002009097812 */ /* 0x000fe200078e3cff */
[-C--:B---3--:R-:W-:Y:S04]  /*22380*/  HMMA.16816.F32.BF16 R12, R16, R10.reuse, R12 ;  /* 0x0000000a100c723c */ /* 0x088fe8000004180c */
[----:B------:R-:W0:Y:S11]  /*22390*/  LDSM.16.MT88.4 R16, [R9+0x18000] ;  /* 0x018000000910783b */ /* 0x000e360000004200 */
[----:B------:R-:W-:Y:S09]  /*223a0*/  @!UPT UIADD3 URZ, URZ, URZ, URZ ;  /* 0x0000003f3f3ff290 */ /* 0x000ff2000fffe03f */
[----:B------:R-:W-:Y:S01]  /*223b0*/  MOV R5, R12 ;  /* 0x0000000c00057202 */ /* 0x000fe20000000f00 */
[----:B------:R-:W-:Y:S01]  /*223c0*/  IMAD.MOV.U32 R0, RZ, RZ, R13 ;  /* 0x000000ffff007224 */ /* 0x000fe200078e000d */
[----:B------:R-:W-:Y:S01]  /*223d0*/  MOV R3, R14 ;  /* 0x0000000e00037202 */ /* 0x000fe20000000f00 */
[----:B------:R-:W-:Y:S01]  /*223e0*/  IMAD.MOV.U32 R8, RZ, RZ, R15 ;  /* 0x000000ffff087224 */ /* 0x000fe200078e000f */
[----:B0-----:R-:W-:Y:S01]  /*223f0*/  MOV R13, R18 ;  /* 0x00000012000d7202 */ /* 0x001fe20000000f00 */
[----:B------:R-:W-:Y:S01]  /*22400*/  IMAD.MOV.U32 R12, RZ, RZ, R19 ;  /* 0x000000ffff0c7224 */ /* 0x000fe200078e0013 */
[----:B------:R-:W-:Y:S01]  /*22410*/  MOV R15, R16 ;  /* 0x00000010000f7202 */ /* 0x000fe20000000f00 */
[----:B------:R-:W-:Y:S01]  /*22420*/  IMAD.MOV.U32 R14, RZ, RZ, R17 ;  /* 0x000000ffff0e7224 */ /* 0x000fe200078e0011 */
[----:B------:R-:W2:Y:S04]  /*22430*/  LDL.LU.64 R18, [R1+0x1828] ;  /* 0x0018280001127983 */ /* 0x000ea80000300a00 */
[----:B------:R-:W2:Y:S02]  /*22440*/  LDL.LU.64 R16, [R1+0x1820] ;  /* 0x0018200001107983 */ /* 0x000ea40000300a00 */
[-C--:B--2---:R-:W-:Y:S11]  /*22450*/  HMMA.16816.F32.BF16 R20, R20, R10.reuse, R16 ;  /* 0x0000000a1414723c */ /* 0x084ff60000041810 */
[----:B------:R-:W-:Y:S11]  /*22460*/  @!UPT UIADD3 URZ, URZ, URZ, URZ ;  /* 0x0000003f3f3ff290 */ /* 0x000ff6000fffe03f */
[----:B------:R-:W-:Y:S02]  /*22470*/  @!UPT UIADD3 URZ, URZ, URZ, URZ ;  /* 0x0000003f3f3ff290 */ /* 0x000fe4000fffe03f */
[----:B------:R-:W-:Y:S01]  /*22480*/  MOV R17, R22 ;  /* 0x0000001600117202 */ /* 0x000fe20000000f00 */
[----:B------:R-:W-:Y:S01]  /*22490*/  IMAD.MOV.U32 R16, RZ, RZ, R23 ;  /* 0x000000ffff107224 */ /* 0x000fe200078e0017 */
[----:B------:R-:W-:Y:S01]  /*224a0*/  MOV R19, R20 ;  /* 0x0000001400137202 */ /* 0x000fe20000000f00 */
[----:B------:R-:W-:Y:S01]  /*224b0*/  IMAD.MOV.U32 R18, RZ, RZ, R21 ;  /* 0x000000ffff127224 */ /* 0x000fe200078e0015 */
[----:B------:R-:W2:Y:S04]  /*224c0*/  LDL.LU.64 R22, [R1+0x1818] ;  /* 0x0018180001167983 */ /* 0x000ea80000300a00 */
[----:B------:R-:W2:Y:S02]  /*224d0*/  LDL.LU.64 R20, [R1+0x1810] ;  /* 0x0018100001147983 */ /* 0x000ea40000300a00 */
[----:B--2---:R-:W-:Y:S11]  /*224e0*/  HMMA.16816.F32.BF16 R20, R24, R10, R20 ;  /* 0x0000000a1814723c */ /* 0x004ff60000041814 */
[----:B------:R-:W-:Y:S11]  /*224f0*/  @!UPT UIADD3 URZ, URZ, URZ, URZ ;  /* 0x0000003f3f3ff290 */ /* 0x000ff6000fffe03f */
[----:B------:R-:W-:Y:S01]  /*22500*/  @!UPT UIADD3 URZ, URZ, URZ, URZ ;  /* 0x0000003f3f3ff290 */ /* 0x000fe2000fffe03f */
[----:B------:R0:W-:Y:S04]  /*22510*/  STL.64 [R1+0x1740], R22 ;  /* 0x0017401601007387 */ /* 0x0001e80000100a00 */
[----:B------:R1:W-:Y:S01]  /*22520*/  STL.64 [R1+0x1738], R20 ;  /* 0x0017381401007387 */ /* 0x0003e20000100a00 */
[----:B0-----:R-:W-:Y:S01]  /*22530*/  MOV R22, R17 ;  /* 0x0000001100167202 */ /* 0x001fe20000000f00 */
[----:B------:R-:W-:Y:S01]  /*22540*/  IMAD.MOV.U32 R23, RZ, RZ, R16 ;  /* 0x000000ffff177224 */ /* 0x000fe200078e0010 */
[----:B-1----:R-:W-:Y:S01]  /*22550*/  MOV R20, R19 ;  /* 0x0000001300147202 */ /* 0x002fe20000000f00 */
[----:B------:R-:W-:-:S03]  /*22560*/  IMAD.MOV.U32 R21, RZ, RZ, R18 ;  /* 0x000000ffff157224 */ /* 0x000fc600078e0012 */
[----:B------:R-:W-:Y:S04]  /*22570*/  STL.64 [R1+0x1750], R22 ;  /* 0x0017501601007387 */ /* 0x000fe80000100a00 */
[----:B------:R0:W-:Y:S04]  /*22580*/  STL.64 [R1+0x1748], R20 ;  /* 0x0017481401007387 */ /* 0x0001e80000100a00 */
[----:B------:R-:W1:Y:S01]  /*22590*/  LDSM.16.MT88.4 R16, [R9+0x18080] ;  /* 0x018080000910783b */ /* 0x000e620000004200 */
[----:B0-----:R-:W-:Y:S01]  /*225a0*/  MOV R20, R5 ;  /* 0x0000000500147202 */ /* 0x001fe20000000f00 */
[----:B------:R-:W-:-:S02]  /*225b0*/  IMAD.MOV.U32 R21, RZ, RZ, R0 ;  /* 0x000000ffff157224 */ /* 0x000fc400078e0000 */
[----:B------:R-:W2:Y:S04]  /*225c0*/  LDL.LU R5, [R1+0x180c] ;  /* 0x00180c0001057983 */ /* 0x000ea80000300800 */
[----:B------:R-:W3:Y:S01]  /*225d0*/  LDL.LU R0, [R1+0x1808] ;  /* 0x0018080001007983 */ /* 0x000ee20000300800 */
[----:B------:R-:W-:Y:S01]  /*225e0*/  MOV R22, R3 ;  /* 0x0000000300167202 */ /* 0x000fe20000000f00 */
[----:B------:R-:W-:Y:S02]  /*225f0*/  IMAD.MOV.U32 R23, RZ, RZ, R8 ;  /* 0x000000ffff177224 */ /* 0x000fe400078e0008 */
[----:B------:R-:W4:Y:S04]  /*22600*/  LDL.LU R3, [R1+0x1804] ;  /* 0x0018040001037983 */ /* 0x000f280000300800 */
[----:B------:R-:W-:Y:S04]  /*22610*/  STL.64 [R1+0x1760], R22 ;  /* 0x0017601601007387 */ /* 0x000fe80000100a00 */
[----:B------:R-:W-:Y:S01]  /*22620*/  STL.64 [R1+0x1758], R20 ;  /* 0x0017581401007387 */ /* 0x000fe20000100a00 */
[----:B-1----:R-:W-:Y:S01]  /*22630*/  MOV R11, R16 ;  /* 0x00000010000b7202 */ /* 0x002fe20000000f00 */
[----:B------:R-:W-:Y:S01]  /*22640*/  IMAD.MOV.U32 R10, RZ, RZ, R17 ;  /* 0x000000ffff0a7224 */ /* 0x000fe200078e0011 */
[----:B------:R-:W-:Y:S01]  /*22650*/  MOV R9, R18 ;  /* 0x0000001200097202 */ /* 0x000fe20000000f00 */
[----:B------:R-:W-:Y:S01]  /*22660*/  IMAD.MOV.U32 R8, RZ, RZ, R19 ;  /* 0x000000ffff087224 */ /* 0x000fe200078e0013 */
[----:B---3--:R-:W0:Y:S04]  /*22670*/  LDSM.16.MT88.4 R20, [R0+0x18000] ;  /* 0x018000000014783b */ /* 0x008e280000004200 */
[----:B0-----:R0:W-:Y:S04]  /*22680*/  STL.64 [R1+0x1780], R22 ;  /* 0x0017801601007387 */ /* 0x0011e80000100a00 */
[----:B------:R1:W-:Y:S01]  /*22690*/  STL.64 [R1+0x1778], R20 ;  /* 0x0017781401007387 */ /* 0x0003e20000100a00 */
[----:B0-----:R-:W-:Y:S01]  /*226a0*/  MOV R22, R9 ;  /* 0x0000000900167202 */ /* 0x001fe20000000f00 */
[----:B------:R-:W-:Y:S01]  /*226b0*/  IMAD.MOV.U32 R23, RZ, RZ, R8 ;  /* 0x000000ffff177224 */ /* 0x000fe200078e0008 */
[----:B-1----:R-:W-:Y:S01]  /*226c0*/  MOV R20, R11 ;  /* 0x0000000b00147202 */ /* 0x002fe20000000f00 */
[----:B------:R-:W-:-:S02]  /*226d0*/  IMAD.MOV.U32 R21, RZ, RZ, R10 ;  /* 0x000000ffff157224 */ /* 0x000fc400078e000a */
[----:B------:R-:W0:Y:S04]  /*226e0*/  LDSM.16.MT88.4 R8, [R0+0x18080] ;  /* 0x018080000008783b */ /* 0x000e280000004200 */
[----:B------:R-:W-:Y:S04]  /*226f0*/  STL.64 [R1+0x17a0], R22 ;  /* 0x0017a01601007387 */ /* 0x000fe80000100a00 */
[----:B------:R-:W-:Y:S04]  /*22700*/  STL.64 [R1+0x1798], R20 ;  /* 0x0017981401007387 */ /* 0x000fe80000100a00 */
[----:B0-----:R-:W-:Y:S04]  /*22710*/  STL.64 [R1+0x1770], R10 ;  /* 0x0017700a01007387 */ /* 0x001fe80000100a00 */
[----:B------:R0:W-:Y:S04]  /*22720*/  STL.64 [R1+0x1768], R8 ;  /* 0x0017680801007387 */ /* 0x0001e80000100a00 */
[----:B0-----:R-:W3:Y:S04]  /*22730*/  LDL.LU R8, [R1+0xa0] ;  /* 0x0000a00001087983 */ /* 0x001ee80000300800 */
[----:B------:R-:W3:Y:S04]  /*22740*/  LDL.LU R9, [R1+0xa4] ;  /* 0x0000a40001097983 */ /* 0x000ee80000300800 */
[----:B------:R-:W2:Y:S04]  /*22750*/  LDL.LU R10, [R1+0xa8] ;  /* 0x0000a800010a7983 */ /* 0x000ea80000300800 */
[----:B------:R-:W2:Y:S01]  /*22760*/  LDL.LU R11, [R1+0xac] ;  /* 0x0000ac00010b7983 */ /* 0x000ea20000300800 */
[----:B----4-:R-:W-:-:S03]  /*22770*/  MOV R27, R3 ;  /* 0x00000003001b7202 */ /* 0x010fc60000000f00 */
[----:B--2---:R-:W-:Y:S04]  /*22780*/  STL.64 [R1+0x1790], R10 ;  /* 0x0017900a01007387 */ /* 0x004fe80000100a00 */
[----:B---3--:R0:W-:Y:S04]  /*22790*/  STL.64 [R1+0x1788], R8 ;  /* 0x0017880801007387 */ /* 0x0081e80000100a00 */
[----:B0-----:R-:W2:Y:S04]  /*227a0*/  LDL.LU R8, [R1+0xb0] ;  /* 0x0000b00001087983 */ /* 0x001ea80000300800 */
[----:B------:R-:W2:Y:S04]  /*227b0*/  LDL.LU R9, [R1+0xb4] ;  /* 0x0000b40001097983 */ /* 0x000ea80000300800 */
[----:B------:R-:W3:Y:S04]  /*227c0*/  LDL.LU R10, [R1+0xb8] ;  /* 0x0000b800010a7983 */ /* 0x000ee80000300800 */
[----:B------:R-:W3:Y:S04]  /*227d0*/  LDL.LU R11, [R1+0xbc] ;  /* 0x0000bc00010b7983 */ /* 0x000ee80000300800 */
[----:B------:R-:W4:Y:S04]  /*227e0*/  LDL.LU R24, [R1+0x70] ;  /* 0x0000700001187983 */ /* 0x000f280000300800 */
[----:B------:R-:W4:Y:S04]  /*227f0*/  LDL.LU R25, [R1+0x74] ;  /* 0x0000740001197983 */ /* 0x000f280000300800 */
[----:B------:R-:W2:Y:S04]  /*22800*/  LDL.LU R26, [R1+0x78] ;  /* 0x00007800011a7983 */ /* 0x000ea80000300800 */
[----:B------:R-:W3:Y:S04]  /*22810*/  LDL.LU R3, [R1+0x1800] ;  /* 0x0018000001037983 */ /* 0x000ee80000300800 */
[----:B--2---:R-:W-:Y:S04]  /*22820*/  STL.64 [R1+0x17f0], R26 ;  /* 0x0017f01a01007387 */ /* 0x004fe80000100a00 */
[----:B----4-:R-:W-:Y:S04]  /*22830*/  STL.64 [R1+0x17e8], R24 ;  /* 0x0017e81801007387 */ /* 0x010fe80000100a00 */
[----:B------:R-:W2:Y:S04]  /*22840*/  LDL.LU R20, [R1+0x80] ;  /* 0x0000800001147983 */ /* 0x000ea80000300800 */
[----:B------:R-:W2:Y:S04]  /*22850*/  LDL.LU R21, [R1+0x84] ;  /* 0x0000840001157983 */ /* 0x000ea80000300800 */
[----:B------:R-:W2:Y:S04]  /*22860*/  LDL.LU R22, [R1+0x88] ;  /* 0x0000880001167983 */ /* 0x000ea80000300800 */
[----:B------:R-:W2:Y:S04]  /*22870*/  LDL.LU R23, [R1+0x8c] ;  /* 0x00008c0001177983 */ /* 0x000ea80000300800 */
[----:B---3--:R0:W-:Y:S04]  /*22880*/  STL.64 [R1+0x17b0], R10 ;  /* 0x0017b00a01007387 */ /* 0x0081e80000100a00 */
[----:B------:R1:W-:Y:S04]  /*22890*/  STL.64 [R1+0x17a8], R8 ;  /* 0x0017a80801007387 */ /* 0x0003e80000100a00 */
[----:B------:R-:W-:Y:S01]  /*228a0*/  LDSM.16.MT88.4 R24, [R2+0x19000] ;  /* 0x019000000218783b */ /* 0x000fe20000004200 */
[----:B0-----:R-:W-:Y:S01]  /*228b0*/  IMAD.MOV.U32 R10, RZ, RZ, R13 ;  /* 0x000000ffff0a7224 */ /* 0x001fe200078e000d */
[----:B------:R-:W-:-:S02]  /*228c0*/  MOV R11, R12 ;  /* 0x0000000c000b7202 */ /* 0x000fc40000000f00 */
[----:B------:R-:W-:Y:S01]  /*228d0*/  LDSM.16.MT88.4 R16, [R3+0x18080] ;  /* 0x018080000310783b */ /* 0x000fe20000004200 */
[----:B-1----:R-:W-:Y:S01]  /*228e0*/  IMAD.MOV.U32 R8, RZ, RZ, R15 ;  /* 0x000000ffff087224 */ /* 0x002fe200078e000f */
[----:B------:R-:W-:Y:S02]  /*228f0*/  MOV R9, R14 ;  /* 0x0000000e00097202 */ /* 0x000fe40000000f00 */
[----:B------:R-:W0:Y:S04]  /*22900*/  LDSM.16.MT88.4 R12, [R3+0x18000] ;  /* 0x01800000030c783b */ /* 0x000e280000004200 */
[----:B------:R-:W-:Y:S04]  /*22910*/  STL.64 [R1+0x17d0], R10 ;  /* 0x0017d00a01007387 */ /* 0x000fe80000100a00 */
[----:B------:R1:W-:Y:S02]  /*22920*/  STL.64 [R1+0x17c8], R8 ;  /* 0x0017c80801007387 */ /* 0x0003e40000100a00 */
[----:B-1----:R-:W-:-:S02]  /*22930*/  IMAD.MOV.U32 R8, RZ, RZ, R29 ;  /* 0x000000ffff087224 */ /* 0x002fc400078e001d */
[----:B------:R-:W3:Y:S04]  /*22940*/  LDL.LU R29, [R1+0x17fc] ;  /* 0x0017fc00011d7983 */ /* 0x000ee80000300800 */
[----:B------:R-:W-:Y:S04]  /*22950*/  STL [R1+0x1728], R0 ;  /* 0x0017280001007387 */ /* 0x000fe80000100800 */
[----:B0-----:R-:W-:Y:S04]  /*22960*/  STL.64 [R1+0x17c0], R14 ;  /* 0x0017c00e01007387 */ /* 0x001fe80000100a00 */
[----:B------:R0:W-:Y:S04]  /*22970*/  STL.64 [R1+0x17b8], R12 ;  /* 0x0017b80c01007387 */ /* 0x0001e80000100a00 */
[----:B0-----:R-:W4:Y:S04]  /*22980*/  LDL.LU R12, [R1+0x90] ;  /* 0x00009000010c7983 */ /* 0x001f280000300800 */
[----:B------:R-:W4:Y:S04]  /*22990*/  LDL.LU R13, [R1+0x94] ;  /* 0x00009400010d7983 */ /* 0x000f280000300800 */
[----:B------:R-:W2:Y:S04]  /*229a0*/  LDL.LU R14, [R1+0x98] ;  /* 0x00009800010e7983 */ /* 0x000ea80000300800 */
[----:B------:R-:W2:Y:S04]  /*229b0*/  LDL.LU R15, [R1+0x9c] ;  /* 0x00009c00010f7983 */ /* 0x000ea80000300800 */
[----:B--2---:R3:W-:Y:S04]  /*229c0*/  STL.64 [R1+0x17e0], R14 ;  /* 0x0017e00e01007387 */ /* 0x0047e80000100a00 */
[----:B----4-:R0:W-:Y:S01]  /*229d0*/  STL.64 [R1+0x17d8], R12 ;  /* 0x0017d80c01007387 */ /* 0x0101e20000100a00 */
[----:B---3--:R-:W-:-:S03]  /*229e0*/  IMAD.MOV.U32 R15, RZ, RZ, R29 ;  /* 0x000000ffff0f7224 */ /* 0x008fc600078e001d */
[----:B0-----:R-:W2:Y:S04]  /*229f0*/  LDL.LU R12, [R1+0xc0] ;  /* 0x0000c000010c7983 */ /* 0x001ea80000300800 */
[----:B------:R-:W2:Y:S04]  /*22a00*/  LDL.LU R13, [R1+0xc4] ;  /* 0x0000c400010d7983 */ /* 0x000ea80000300800 */
[----:B------:R-:W2:Y:S04]  /*22a10*/  LDL.LU R14, [R1+0xc8] ;  /* 0x0000c800010e7983 */ /* 0x000ea80000300800 */
[----:B------:R-:W3:Y:S04]  /*22a20*/  LDL.LU R29, [R1+0x17f8] ;  /* 0x0017f800011d7983 */ /* 0x000ee80000300800 */
[----:B------:R-:W-:Y:S04]  /*22a30*/  STL [R1+0x1724], R3 ;  /* 0x0017240301007387 */ /* 0x000fe80000100800 */
[----:B------:R-:W-:Y:S04]  /*22a40*/  STL.64 [R1+0x20], R24 ;  /* 0x0000201801007387 */ /* 0x000fe80000100a00 */
[----:B------:R0:W-:Y:S04]  /*22a50*/  STL.64 [R1+0x28], R26 ;  /* 0x0000281a01007387 */ /* 0x0001e80000100a00 */
[----:B0-----:R-:W4:Y:S04]  /*22a60*/  LDL.LU.64 R26, [R1+0x17f0] ;  /* 0x0017f000011a7983 */ /* 0x001f280000300a00 */
[----:B------:R-:W4:Y:S01]  /*22a70*/  LDL.LU.64 R24, [R1+0x17e8] ;  /* 0x0017e80001187983 */ /* 0x000f220000300a00 */
[----:B------:R-:W-:-:S03]  /*22a80*/  MOV R11, R6 ;  /* 0x00000006000b7202 */ /* 0x000fc60000000f00 */
[----:B------:R-:W0:Y:S01]  /*22a90*/  S2R R6, SR_TID.X ;  /* 0x0000000000067919 */ /* 0x000e220000002100 */
[----:B------:R-:W-:-:S03]  /*22aa0*/  IMAD.MOV.U32 R10, RZ, RZ, R7 ;  /* 0x000000ffff0a7224 */ /* 0x000fc600078e0007 */
[----:B------:R-:W1:Y:S01]  /*22ab0*/  S2R R7, SR_TID.X ;  /* 0x0000000000077919 */ /* 0x000e620000002100 */
[----:B------:R-:W-:Y:S02]  /*22ac0*/  MOV R9, R28 ;  /* 0x0000001c00097202 */ /* 0x000fe40000000f00 */
[----:B0-----:R-:W-:Y:S02]  /*22ad0*/  LOP3.LUT R6, R6, 0x7, RZ, 0xc0, !PT ;  /* 0x0000000706067812 */ /* 0x001fe400078ec0ff */
[----:B-1----:R-:W-:-:S03]  /*22ae0*/  SHF.L.U32 R7, R7, 0x1, RZ ;  /* 0x0000000107077819 */ /* 0x002fc600000006ff */
[----:B------:R-:W-:Y:S01]  /*22af0*/  IMAD R6, R6, 0x110, RZ ;  /* 0x0000011006067824 */ /* 0x000fe200078e02ff */
[-C--:B--2---:R-:W-:Y:S08]  /*22b00*/  HMMA.16816.F32.BF16 R8, R8, R4.reuse, R12 ;  /* 0x000000040808723c */ /* 0x084ff0000004180c */
[----:B----4-:R-:W-:Y:S01]  /*22b10*/  HMMA.16816.F32.BF16 R24, R24, R4, R20 ;  /* 0x000000041818723c */ /* 0x010fe20000041814 */
[----:B------:R-:W0:Y:S11]  /*22b20*/  LDSM.16.MT88.4 R20, [R2+0x19080] ;  /* 0x019080000214783b */ /* 0x000e360000004200 */
[----:B------:R-:W-:Y:S11]  /*22b30*/  @!UPT UIADD3 URZ, URZ, URZ, URZ ;  /* 0x0000003f3f3ff290 */ /* 0x000ff6000fffe03f */
[----:B------:R1:W-:Y:S04]  /*22b40*/  STL [R1+0x1734], R27 ;  /* 0x0017341b01007387 */ /* 0x0003e80000100800 */
[----:B------:R-:W-:Y:S04]  /*22b50*/  STL [R1+0x1720], R2 ;  /* 0x0017200201007387 */ /* 0x000fe80000100800 */
[----:B0-----:R-:W-:Y:S04]  /*22b60*/  STL.64 [R1+0x80], R20 ;  /* 0x0000801401007387 */ /* 0x001fe80000100a00 */
[----:B------:R0:W-:Y:S01]  /*22b70*/  STL.64 [R1+0x88], R22 ;  /* 0x0000881601007387 */ /* 0x0001e20000100a00 */
[----:B-1----:R-:W-:-:S03]  /*22b80*/  IMAD.MOV.U32 R27, RZ, RZ, R8 ;  /* 0x000000ffff1b7224 */ /* 0x002fc600078e0008 */
[----:B------:R-:W2:Y:S04]  /*22b90*/  LDL.LU.64 R14, [R1+0x17e0] ;  /* 0x0017e000010e7983 */ /* 0x000ea80000300a00 */
[----:B------:R-:W2:Y:S01]  /*22ba0*/  LDL.LU.64 R12, [R1+0x17d8] ;  /* 0x0017d800010c7983 */ /* 0x000ea20000300a00 */
[----:B0-----:R-:W-:-:S04]  /*22bb0*/  LOP3.LUT R23, R6, 0x10, R7, 0x78, !PT ;  /* 0x0000001006177812 */ /* 0x001fc800078e7807 */
[----:B---3--:R-:W-:-:S04]  /*22bc0*/  LOP3.LUT R23, R23, R29, RZ, 0xfc, !PT ;  /* 0x0000001d17177212 */ /* 0x008fc800078efcff */
[----:B------:R-:W-:Y:S01]  /*22bd0*/  LOP3.LUT R23, R23, 0x20, RZ, 0x3c, !PT ;  /* 0x0000002017177812 */ /* 0x000fe200078e3cff */
[----:B------:R-:W-:Y:S01]  /*22be0*/  STL [R1+0x6c], R11 ;  /* 0x00006c0b01007387 */ /* 0x000fe20000100800 */
[----:B------:R-:W-:Y:S01]  /*22bf0*/  MOV R6, R9 ;  /* 0x0000000900067202 */ /* 0x000fe20000000f00 */
[----:B------:R-:W-:Y:S02]  /*22c00*/  IMAD.MOV.U32 R7, RZ, RZ, R10 ;  /* 0x000000ffff077224 */ /* 0x000fe400078e000a */
[----:B------:R-:W0:Y:S04]  /*22c10*/  LDSM.16.MT88.4 R8, [R23+0x19000] ;  /* 0x019000001708783b */ /* 0x000e280000004200 */
[----:B------:R-:W1:Y:S04]  /*22c20*/  LDSM.16.MT88.4 R20, [R23+0x19080] ;  /* 0x019080001714783b */ /* 0x000e680000004200 */
[----:B0-----:R-:W-:Y:S01]  /*22c30*/  STL.64 [R1+0xf0], R8 ;  /* 0x0000f00801007387 */ /* 0x001fe20000100a00 */
[----:B------:R-:W-:-:S03]  /*22c40*/  MOV R0, R10 ;  /* 0x0000000a00007202 */ /* 0x000fc60000000f00 */
[----:B------:R0:W-:Y:S04]  /*22c50*/  STL [R1+0xfc], R11 ;  /* 0x0000fc0b01007387 */ /* 0x0001e80000100800 */
[----:B0-----:R-:W2:Y:S04]  /*22c60*/  LDL.LU.64 R10, [R1+0x17d0] ;  /* 0x0017d000010a7983 */ /* 0x001ea80000300a00 */
[----:B------:R-:W2:Y:S01]  /*22c70*/  LDL.LU.64 R8, [R1+0x17c8] ;  /* 0x0017c80001087983 */ /* 0x000ea20000300a00 */
[----:B-1----:R-:W-:Y:S01]  /*22c80*/  MOV R2, R22 ;  /* 0x0000001600027202 */ /* 0x002fe20000000f00 */
[-C--:B--2---:R-:W-:Y:S02]  /*22c90*/  HMMA.16816.F32.BF16 R8, R8, R4.reuse, R12 ;  /* 0x000000040808723c */ /* 0x084fe4000004180c */
[----:B------:R-:W2:Y:S04]  /*22ca0*/  LDL.LU.64 R14, [R1+0x17c0] ;  /* 0x0017c000010e7983 */ /* 0x000ea80000300a00 */
[----:B------:R-:W2:Y:S11]  /*22cb0*/  LDL.LU.64 R12, [R1+0x17b8] ;  /* 0x0017b800010c7983 */ /* 0x000eb60000300a00 */
[----:B------:R-:W-:Y:S06]  /*22cc0*/  @!UPT UIADD3 URZ, URZ, URZ, URZ ;  /* 0x0000003f3f3ff290 */ /* 0x000fec000fffe03f */
[----:B------:R0:W-:Y:S01]  /*22cd0*/  STL [R1+0x94], R9 ;  /* 0x0000940901007387 */ /* 0x0001e20000100800 */
[----:B------:R-:W-:Y:S01]  /*22ce0*/  MOV R29, R10 ;  /* 0x0000000a001d7202 */ /* 0x000fe20000000f00 */
[----:B------:R-:W-:Y:S02]  /*22cf0*/  IMAD.MOV.U32 R28, RZ, RZ, R11 ;  /* 0x000000ffff1c7224 */ /* 0x000fe400078e000b */
[----:B------:R-:W-:Y:S01]  /*22d00*/  IMAD.MOV.U32 R3, RZ, RZ, R8 ;  /* 0x000000ffff037224 */ /* 0x000fe200078e0008 */
[----:B------:R-:W3:Y:S04]  /*22d10*/  LDL.LU.64 R10, [R1+0x17b0] ;  /* 0x0017b000010a7983 */ /* 0x000ee80000300a00 */
[----:B0-----:R-:W3:Y:S04]  /*22d20*/  LDL.LU.64 R8, [R1+0x17a8] ;  /* 0x0017a80001087983 */ /* 0x001ee80000300a00 */
[----:B------:R-:W-:Y:S04]  /*22d30*/  STL.64 [R1+0xc0], R20 ;  /* 0x0000c01401007387 */ /* 0x000fe80000100a00 */
[----:B------:R0:W-:Y:S04]  /*22d40*/  STL [R1+0xcc], R23 ;  /* 0x0000cc1701007387 */ /* 0x0001e80000100800 */
[----:B0-----:R-:W3:Y:S04]  /*22d50*/  LDL.LU.64 R22, [R1+0x17a0] ;  /* 0x0017a00001167983 */ /* 0x001ee80000300a00 */
[----:B------:R-:W3:Y:S02]  /*22d60*/  LDL.LU.64 R20, [R1+0x1798] ;  /* 0x0017980001147983 */ /* 0x000ee40000300a00 */
[-C--:B---3--:R-:W-:Y:S02]  /*22d70*/  HMMA.16816.F32.BF16 R20, R20, R4.reuse, R8 ;  /* 0x000000041414723c */ /* 0x088fe40000041808 */
        /* <DEDUP_REMOVED lines=25> */
[-C--:B--2---:R-:W-:Y:S03]  /*22f10*/  HMMA.16816.F32.BF16 R12, R12, R4.reuse, R20 ;  /* 0x000000040c0c723c */ /* 0x084fe60000041814 */
[----:B------:R-:W2:Y:S04]  /*22f20*/  LDL.LU.64 R22, [R1+0x1740] ;  /* 0x0017400001167983 */ /* 0x000ea80000300a00 */
[----:B------:R-:W2:Y:S11]  /*22f30*/  LDL.LU.64 R20, [R1+0x1738] ;  /* 0x0017380001147983 */ /* 0x000eb60000300a00 */
[----:B------:R-:W-:Y:S05]  /*22f40*/  @!UPT UIADD3 URZ, URZ, URZ, URZ ;  /* 0x0000003f3f3ff290 */ /* 0x000fea000fffe03f */
[----:B------:R-:W-:Y:S04]  /*22f50*/  STL.64 [R1+0x70], R12 ;  /* 0x0000700c01007387 */ /* 0x000fe80000100a00 */
[----:B------:R2:W-:Y:S02]  /*22f60*/  STL.64 [R1+0x78], R14 ;  /* 0x0000780e01007387 */ /* 0x0005e40000100a00 */
[----:B--2---:R-:W-:Y:S07]  /*22f70*/  HMMA.16816.F32.BF16 R12, R16, R4, R20 ;  /* 0x00000004100c723c */ /* 0x004fee0000041814 */
[----:B------:R-:W-:-:S02]  /*22f80*/  IMAD.MOV.U32 R16, RZ, RZ, R27 ;  /* 0x000000ffff107224 */ /* 0x000fc400078e001b */
[----:B------:R-:W3:Y:S01]  /*22f90*/  LDL.LU R27, [R1+0x1734] ;  /* 0x00173400011b7983 */ /* 0x000ee20000300800 */
[----:B------:R-:W-:Y:S01]  /*22fa0*/  MOV R17, R6 ;  /* 0x0000000600117202 */ /* 0x000fe20000000f00 */
[----:B------:R-:W-:Y:S11]  /*22fb0*/  IMAD.MOV.U32 R18, RZ, RZ, R7 ;  /* 0x000000ffff127224 */ /* 0x000ff600078e0007 */
[----:B------:R-:W-:Y:S01]  /*22fc0*/  @!UPT UIADD3 URZ, URZ, URZ, URZ ;  /* 0x0000003f3f3ff290 */ /* 0x000fe2000fffe03f */
[----:B------:R-:W-:Y:S04]  /*22fd0*/  STL.64 [R1+0x50], R12 ;  /* 0x0000500c01007387 */ /* 0x000fe80000100a00 */
[----:B------:R-:W-:Y:S04]  /*22fe0*/  STL.64 [R1+0x58], R14 ;  /* 0x0000580e01007387 */ /* 0x000fe80000100a00 */
[----:B------:R-:W3:Y:S04]  /*22ff0*/  LDL.LU R6, [R1+0x1730] ;  /* 0x0017300001067983 */ /* 0x000ee80000300800 */
[----:B------:R-:W3:Y:S04]  /*23000*/  LDL.LU R7, [R1+0x172c] ;  /* 0x00172c0001077983 */ /* 0x000ee80000300800 */
[----:B------:R-:W2:Y:S04]  /*23010*/  LDL.LU R19, [R1+0x6c] ;  /* 0x00006c0001137983 */ /* 0x000ea80000300800 */
[----:B------:R-:W2:Y:S04]  /*23020*/  LDL.LU R20, [R1+0x80] ;  /* 0x0000800001147983 */ /* 0x000ea80000300800 */
[----:B------:R-:W2:Y:S04]  /*23030*/  LDL.LU R21, [R1+0x84] ;  /* 0x0000840001157983 */ /* 0x000ea80000300800 */
[----:B------:R-:W2:Y:S04]  /*23040*/  LDL.LU R22, [R1+0x88] ;  /* 0x0000880001167983 */ /* 0x000ea80000300800 */
[----:B------:R-:W2:Y:S01]  /*23050*/  LDL.LU R23, [R1+0x8c] ;  /* 0x00008c0001177983 */ /* 0x000ea20000300800 */
[----:B---3--:R-:W-:Y:S03]  /*23060*/  HMMA.16816.F32.BF16 R8, R8, R6, R24 ;  /* 0x000000060808723c */ /* 0x008fe60000041818 */
[----:B------:R-:W3:Y:S04]  /*23070*/  LDL.LU R24, [R1+0xf0] ;  /* 0x0000f00001187983 */ /* 0x000ee80000300800 */
[----:B------:R-:W3:Y:S01]  /*23080*/  LDL.LU R25, [R1+0xf4] ;  /* 0x0000f40001197983 */ /* 0x000ee20000300800 */
[----:B------:R-:W-:-:S03]  /*23090*/  MOV R26, R0 ;  /* 0x00000000001a7202 */ /* 0x000fc60000000f00 */
[----:B------:R-:W4:Y:S04]  /*230a0*/  LDL.LU R0, [R1+0x1728] ;  /* 0x0017280001007983 */ /* 0x000f280000300800 */
[----:B------:R-:W3:Y:S08]  /*230b0*/  LDL.LU R27, [R1+0xfc] ;  /* 0x0000fc00011b7983 */ /* 0x000ef00000300800 */
[----:B------:R-:W-:Y:S04]  /*230c0*/  STL.64 [R1+0x16a8], R10 ;  /* 0x0016a80a01007387 */ /* 0x000fe80000100a00 */
[----:B------:R0:W-:Y:S02]  /*230d0*/  STL.64 [R1+0x16a0], R8 ;  /* 0x0016a00801007387 */ /* 0x0001e40000100a00 */
[----:B0-----:R-:W-:-:S02]  /*230e0*/  IMAD.MOV.U32 R8, RZ, RZ, R3 ;  /* 0x000000ffff087224 */ /* 0x001fc400078e0003 */
[----:B------:R-:W3:Y:S04]  /*230f0*/  LDL.LU R3, [R1+0x1724] ;  /* 0x0017240001037983 */ /* 0x000ee80000300800 */
[----:B------:R-:W3:Y:S01]  /*23100*/  LDL.LU R9, [R1+0x94] ;  /* 0x0000940001097983 */ /* 0x000ee20000300800 */
[----:B--2---:R-:W-:Y:S03]  /*23110*/  HMMA.16816.F32.BF16 R16, R20, R6, R16 ;  /* 0x000000061410723c */ /* 0x004fe60000041810 */
[----:B----4-:R-:W0:Y:S04]  /*23120*/  LDSM.16.MT88.4 R12, [R0+0x19000] ;  /* 0x01900000000c783b */ /* 0x010e280000004200 */
[----:B0-----:R-:W-:Y:S04]  /*23130*/  STL.64 [R1+0x20], R12 ;  /* 0x0000200c01007387 */ /* 0x001fe80000100a00 */
[----:B------:R-:W-:Y:S04]  /*23140*/  STL.64 [R1+0x28], R14 ;  /* 0x0000280e01007387 */ /* 0x000fe80000100a00 */
[----:B------:R-:W0:Y:S04]  /*23150*/  LDSM.16.MT88.4 R12, [R0+0x19080] ;  /* 0x01908000000c783b */ /* 0x000e280000004200 */
[----:B0-----:R-:W-:Y:S01]  /*23160*/  STL.64 [R1+0x10], R12 ;  /* 0x0000100c01007387 */ /* 0x001fe20000100a00 */
[----:B------:R-:W-:-:S03]  /*23170*/  MOV R4, R15 ;  /* 0x0000000f00047202 */ /* 0x000fc60000000f00 */
[----:B------:R-:W-:Y:S04]  /*23180*/  STL [R1+0x18], R14 ;  /* 0x0000180e01007387 */ /* 0x000fe80000100800 */
[----:B---3--:R-:W0:Y:S04]  /*23190*/  LDSM.16.MT88.4 R12, [R3+0x19000] ;  /* 0x01900000030c783b */ /* 0x008e280000004200 */
[----:B0-----:R-:W-:Y:S04]  /*231a0*/  STL.64 [R1], R12 ;  /* 0x0000000c01007387 */ /* 0x001fe80000100a00 */
[----:B------:R-:W-:Y:S04]  /*231b0*/  STL.64 [R1+0x8], R14 ;  /* 0x0000080e01007387 */ /* 0x000fe80000100a00 */
[----:B------:R-:W0:Y:S04]  /*231c0*/  LDSM.16.MT88.4 R12, [R3+0x19080] ;  /* 0x01908000030c783b */ /* 0x000e280000004200 */
[----:B0-----:R-:W-:Y:S04]  /*231d0*/  STL.64 [R1+0x16e0], R14 ;  /* 0x0016e00e01007387 */ /* 0x001fe80000100a00 */
[----:B------:R-:W-:Y:S04]  /*231e0*/  STL.64 [R1+0x16d8], R12 ;  /* 0x0016d80c01007387 */ /* 0x000fe80000100a00 */
[----:B------:R-:W-:Y:S04]  /*231f0*/  STL [R1+0x16b4], R3 ;  /* 0x0016b40301007387 */ /* 0x000fe80000100800 */
[----:B------:R0:W-:Y:S04]  /*23200*/  STL.64 [R1+0x1688], R18 ;  /* 0x0016881201007387 */ /* 0x0001e80000100a00 */
[----:B------:R1:W-:Y:S01]  /*23210*/  STL.64 [R1+0x1680], R16 ;  /* 0x0016801001007387 */ /* 0x0003e20000100a00 */
[----:B0-----:R-:W-:-:S03]  /*23220*/  IMAD.MOV.U32 R18, RZ, RZ, R2 ;  /* 0x000000ffff127224 */ /* 0x001fc600078e0002 */
[----:B-1----:R-:W2:Y:S04]  /*23230*/  LDL.LU R16, [R1+0xc0] ;  /* 0x0000c00001107983 */ /* 0x002ea80000300800 */
[----:B------:R-:W2:Y:S04]  /*23240*/  LDL.LU R17, [R1+0xc4] ;  /* 0x0000c40001117983 */ /* 0x000ea80000300800 */
[----:B------:R-:W3:Y:S01]  /*23250*/  LDL.LU R2, [R1+0x1720] ;  /* 0x0017200001027983 */ /* 0x000ee20000300800 */
[----:B------:R-:W-:-:S03]  /*23260*/  IMAD.MOV.U32 R11, RZ, RZ, R28 ;  /* 0x000000ffff0b7224 */ /* 0x000fc600078e001c */
[----:B------:R-:W0:Y:S01]  /*23270*/  S2R R28, SR_TID.X ;  /* 0x00000000001c7919 */ /* 0x000e220000002100 */
[----:B------:R-:W-:-:S03]  /*23280*/  MOV R10, R29 ;  /* 0x0000001d000a7202 */ /* 0x000fc60000000f00 */
[----:B------:R-:W1:Y:S04]  /*23290*/  S2R R29, SR_TID.X ;  /* 0x00000000001d7919 */ /* 0x000e680000002100 */
[----:B------:R-:W2:Y:S01]  /*232a0*/  LDL.LU R19, [R1+0xcc] ;  /* 0x0000cc0001137983 */ /* 0x000ea20000300800 */
[----:B0-----:R-:W-:Y:S02]  /*232b0*/  LOP3.LUT R28, R28, 0x7, RZ, 0xc0, !PT ;  /* 0x000000071c1c7812 */ /* 0x001fe400078ec0ff */
[C---:B-1----:R-:W-:Y:S02]  /*232c0*/  LOP3.LUT R23, R29.reuse, 0xe0, RZ, 0xc0, !PT ;  /* 0x000000e01d177812 */ /* 0x042fe400078ec0ff */
[----:B------:R-:W-:Y:S01]  /*232d0*/  SHF.L.U32 R22, R28, 0x4, RZ ;  /* 0x000000041c167819 */ /* 0x000fe200000006ff */
[----:B------:R-:W-:-:S03]  /*232e0*/  IMAD.SHL.U32 R28, R29, 0x2, RZ ;  /* 0x000000021d1c7824 */ /* 0x000fc600078e00ff */
[----:B------:R-:W-:Y:S02]  /*232f0*/  LEA R23, R23, R22, 0x8 ;  /* 0x0000001617177211 */ /* 0x000fe400078e40ff */
[----:B------:R-:W-:Y:S02]  /*23300*/  LOP3.LUT R29, R29, 0x7, RZ, 0xc0, !PT ;  /* 0x000000071d1d7812 */ /* 0x000fe400078ec0ff */
[----:B------:R-:W-:-:S05]  /*23310*/  LOP3.LUT R23, R23, 0x30, R28, 0x78, !PT ;  /* 0x0000003017177812 */ /* 0x000fca00078e781c */
[----:B------:R-:W-:-:S05]  /*23320*/  IMAD R23, R29, 0x400, R23 ;  /* 0x000004001d177824 */ /* 0x000fca00078e0217 */
[----:B------:R-:W-:-:S06]  /*23330*/  LOP3.LUT R23, R23, 0x40, RZ, 0x3c, !PT ;  /* 0x0000004017177812 */ /* 0x000fcc00078e3cff */
[----:B------:R-:W-:Y:S04]  /*23340*/  LDSM.16.M88.4 R20, [R23+0x20300] ;  /* 0x020300001714783b */ /* 0x000fe80000000200 */
[----:B---3--:R-:W0:Y:S04]  /*23350*/  LDSM.16.MT88.4 R12, [R2+0x1a000] ;  /* 0x01a00000020c783b */ /* 0x008e280000004200 */
[----:B0-----:R-:W-:Y:S04]  /*23360*/  STL.64 [R1+0x40], R12 ;  /* 0x0000400c01007387 */ /* 0x001fe80000100a00 */
[----:B------:R0:W-:Y:S04]  /*23370*/  STL [R1+0x16b8], R20 ;  /* 0x0016b81401007387 */ /* 0x0001e80000100800 */
[----:B------:R1:W-:Y:S04]  /*23380*/  STL [R1+0x16b0], R21 ;  /* 0x0016b01501007387 */ /* 0x0003e80000100800 */
[----:B------:R3:W-:Y:S04]  /*23390*/  STL [R1+0x1648], R22 ;  /* 0x0016481601007387 */ /* 0x0007e80000100800 */
[----:B------:R4:W-:Y:S04]  /*233a0*/  STL [R1+0x1634], R23 ;  /* 0x0016341701007387 */ /* 0x0009e80000100800 */
[----:B0-----:R-:W2:Y:S04]  /*233b0*/  LDL.LU R20, [R1+0xb0] ;  /* 0x0000b00001147983 */ /* 0x001ea80000300800 */
[----:B-1----:R-:W2:Y:S04]  /*233c0*/  LDL.LU R21, [R1+0xb4] ;  /* 0x0000b40001157983 */ /* 0x002ea80000300800 */
[----:B---3--:R-:W2:Y:S04]  /*233d0*/  LDL.LU R22, [R1+0xb8] ;  /* 0x0000b80001167983 */ /* 0x008ea80000300800 */
[----:B----4-:R-:W2:Y:S01]  /*233e0*/  LDL.LU R23, [R1+0xbc] ;  /* 0x0000bc0001177983 */ /* 0x010ea20000300800 */
[----:B------:R-:W-:Y:S01]  /*233f0*/  MOV R29, R14 ;  /* 0x0000000e001d7202 */ /* 0x000fe20000000f00 */
[----:B------:R-:W-:-:S02]  /*23400*/  IMAD.MOV.U32 R28, RZ, RZ, R15 ;  /* 0x000000ffff1c7224 */ /* 0x000fc400078e000f */
[----:B------:R-:W0:Y:S01]  /*23410*/  LDSM.16.MT88.4 R12, [R2+0x1a080] ;  /* 0x01a08000020c783b */ /* 0x000e220000004200 */
[----:B------:R-:W-:Y:S03]  /*23420*/  HMMA.16816.F32.BF16 R24, R24, R6, R8 ;  /* 0x000000061818723c */ /* 0x000fe60000041808 */
[----:B------:R-:W1:Y:S04]  /*23430*/  S2R R5, SR_TID.X ;  /* 0x0000000000057919 */ /* 0x000e680000002100 */
[----:B0-----:R-:W-:Y:S02]  /*23440*/  MOV R9, R14 ;  /* 0x0000000e00097202 */ /* 0x001fe40000000f00 */
[----:B------:R-:W0:Y:S01]  /*23450*/  S2R R14, SR_TID.X ;  /* 0x00000000000e7919 */ /* 0x000e220000002100 */
[----:B-1----:R-:W-:Y:S01]  /*23460*/  LOP3.LUT R5, R5, 0x7, RZ, 0xc0, !PT ;  /* 0x0000000705057812 */ /* 0x002fe200078ec0ff */
[----:B------:R-:W-:Y:S01]  /*23470*/  IMAD.MOV.U32 R10, RZ, RZ, R13 ;  /* 0x000000ffff0a7224 */ /* 0x000fe200078e000d */
[----:B------:R-:W-:-:S11]  /*23480*/  MOV R11, R12 ;  /* 0x0000000c000b7202 */ /* 0x000fd60000000f00 */
[----:B------:R1:W-:Y:S01]  /*23490*/  STL [R1+0x167c], R24 ;  /* 0x00167c1801007387 */ /* 0x0003e20000100800 */
[----:B------:R-:W-:Y:S02]  /*234a0*/  IMAD.MOV.U32 R8, RZ, RZ, R15 ;  /* 0x000000ffff087224 */ /* 0x000fe400078e000f */
[----:B------:R-:W-:Y:S01]  /*234b0*/  IMAD R5, R5, 0x110, RZ ;  /* 0x0000011005057824 */ /* 0x000fe200078e02ff */
[----:B------:R3:W-:Y:S04]  /*234c0*/  STL [R1+0x1678], R25 ;  /* 0x0016781901007387 */ /* 0x0007e80000100800 */
[----:B------:R4:W-:Y:S04]  /*234d0*/  STL [R1+0x1674], R26 ;  /* 0x0016741a01007387 */ /* 0x0009e80000100800 */
[----:B------:R1:W-:Y:S04]  /*234e0*/  STL [R1+0x1670], R27 ;  /* 0x0016701b01007387 */ /* 0x0003e80000100800 */
[----:B------:R-:W-:Y:S01]  /*234f0*/  STL [R1+0x16c4], R10 ;  /* 0x0016c40a01007387 */ /* 0x000fe20000100800 */
[----:B0-----:R-:W-:-:S02]  /*23500*/  LOP3.LUT R15, R14, 0x10, RZ, 0xc0, !PT ;  /* 0x000000100e0f7812 */ /* 0x001fc400078ec0ff */
[----:B------:R-:W-:Y:S01]  /*23510*/  SHF.L.U32 R3, R14, 0x1, RZ ;  /* 0x000000010e037819 */ /* 0x000fe200000006ff */
[----:B------:R-:W-:Y:S02]  /*23520*/  STL [R1+0x16c0], R11 ;  /* 0x0016c00b01007387 */ /* 0x000fe40000100800 */
[----:B------:R-:W-:Y:S01]  /*23530*/  IMAD.SHL.U32 R15, R15, 0x80, RZ ;  /* 0x000000800f0f7824 */ /* 0x000fe200078e00ff */
[----:B------:R-:W-:Y:S01]  /*23540*/  LOP3.LUT R5, R5, 0x10, R3, 0x78, !PT ;  /* 0x0000001005057812 */ /* 0x000fe200078e7803 */
[----:B------:R-:W-:Y:S04]  /*23550*/  STL [R1+0x16bc], R2 ;  /* 0x0016bc0201007387 */ /* 0x000fe80000100800 */
[----:B------:R-:W3:Y:S01]  /*23560*/  LDL.LU R12, [R1] ;  /* 0x00000000010c7983 */ /* 0x000ee20000300800 */
[----:B------:R-:W-:Y:S01]  /*23570*/  LOP3.LUT R5, R5, R15, RZ, 0xfc, !PT ;  /* 0x0000000f05057212 */ /* 0x000fe200078efcff */
[----:B--2---:R-:W-:Y:S11]  /*23580*/  HMMA.16816.F32.BF16 R16, R16, R6, R20 ;  /* 0x000000061010723c */ /* 0x004ff60000041814 */
[----:B------:R-:W-:Y:S11]  /*23590*/  @!UPT UIADD3 URZ, URZ, URZ, URZ ;  /* 0x0000003f3f3ff290 */ /* 0x000ff6000fffe03f */
[----:B------:R-:W-:Y:S01]  /*235a0*/  @!UPT UIADD3 URZ, URZ, URZ, URZ ;  /* 0x0000003f3f3ff290 */ /* 0x000fe2000fffe03f */
[----:B------:R-:W-:Y:S04]  /*235b0*/  STL.64 [R1+0x80], R16 ;  /* 0x0000801001007387 */ /* 0x000fe80000100a00 */
[----:B------:R-:W-:Y:S04]  /*235c0*/  STL.64 [R1+0x88], R18 ;  /* 0x0000881201007387 */ /* 0x000fe80000100a00 */
[----:B------:R-:W3:Y:S04]  /*235d0*/  LDL.LU R13, [R1+0x4] ;  /* 0x00000400010d7983 */ /* 0x000ee80000300800 */
[----:B------:R-:W2:Y:S04]  /*235e0*/  LDL.LU R14, [R1+0x8] ;  /* 0x00000800010e7983 */ /* 0x000ea80000300800 */
[----:B------:R-:W2:Y:S01]  /*235f0*/  LDL.LU R15, [R1+0xc] ;  /* 0x00000c00010f7983 */ /* 0x000ea20000300800 */
[----:B------:R-:W-:-:S05]  /*23600*/  LOP3.LUT R5, R5, 0x20, RZ, 0x3c, !PT ;  /* 0x0000002005057812 */ /* 0x000fca00078e3cff */
[----:B------:R-:W0:Y:S04]  /*23610*/  LDSM.16.MT88.4 R16, [R5+0x1a000] ;  /* 0x01a000000510783b */ /* 0x000e280000004200 */
[----:B--2---:R-:W-:Y:S04]  /*23620*/  STL.64 [R1+0x16f8], R14 ;  /* 0x0016f80e01007387 */ /* 0x004fe80000100a00 */
[----:B---3--:R2:W-:Y:S04]  /*23630*/  STL.64 [R1+0x16f0], R12 ;  /* 0x0016f00c01007387 */ /* 0x0085e80000100a00 */
[----:B-1----:R-:W3:Y:S04]  /*23640*/  LDL.LU R24, [R1+0x20] ;  /* 0x0000200001187983 */ /* 0x002ee80000300800 */
[----:B------:R-:W3:Y:S04]  /*23650*/  LDL.LU R25, [R1+0x24] ;  /* 0x0000240001197983 */ /* 0x000ee80000300800 */
[----:B----4-:R-:W4:Y:S04]  /*23660*/  LDL.LU R26, [R1+0x28] ;  /* 0x00002800011a7983 */ /* 0x010f280000300800 */
[----:B------:R-:W4:Y:S01]  /*23670*/  LDL.LU R27, [R1+0x2c] ;  /* 0x00002c00011b7983 */ /* 0x000f220000300800 */
[----:B0-----:R-:W-:-:S02]  /*23680*/  IMAD.MOV.U32 R20, RZ, RZ, R17 ;  /* 0x000000ffff147224 */ /* 0x001fc400078e0011 */
[----:B------:R-:W-:Y:S01]  /*23690*/  IMAD.MOV.U32 R21, RZ, RZ, R19 ;  /* 0x000000ffff157224 */ /* 0x000fe200078e0013 */
[----:B------:R-:W-:Y:S02]  /*236a0*/  MOV R2, R16 ;  /* 0x0000001000027202 */ /* 0x000fe40000000f00 */
[----:B------:R-:W-:Y:S02]  /*236b0*/  MOV R3, R18 ;  /* 0x0000001200037202 */ /* 0x000fe40000000f00 */
[----:B------:R-:W0:Y:S04]  /*236c0*/  LDSM.16.MT88.4 R16, [R5+0x1a080] ;  /* 0x01a080000510783b */ /* 0x000e280000004200 */
[----:B----4-:R-:W-:Y:S04]  /*236d0*/  STL.64 [R1+0x1718], R26 ;  /* 0x0017181a01007387 */ /* 0x010fe80000100a00 */
[----:B---3--:R-:W-:Y:S04]  /*236e0*/  STL.64 [R1+0x1710], R24 ;  /* 0x0017101801007387 */ /* 0x008fe80000100a00 */
[----:B--2---:R-:W2:Y:S04]  /*236f0*/  LDL.LU R12, [R1+0x10] ;  /* 0x00001000010c7983 */ /* 0x004ea80000300800 */
[----:B------:R-:W2:Y:S04]  /*23700*/  LDL.LU R13, [R1+0x14] ;  /* 0x00001400010d7983 */ /* 0x000ea80000300800 */
[----:B------:R-:W2:Y:S04]  /*23710*/  LDL.LU R14, [R1+0x18] ;  /* 0x00001800010e7983 */ /* 0x000ea80000300800 */
[----:B------:R1:W-:Y:S04]  /*23720*/  STL.64 [R1+0x16e8], R20 ;  /* 0x0016e81401007387 */ /* 0x0003e80000100a00 */
[----:B------:R-:W3:Y:S04]  /*23730*/  LDSM.16.MT88.4 R24, [R0+0x1a000] ;  /* 0x01a000000018783b */ /* 0x000ee80000004200 */
[----:B-1----:R-:W4:Y:S04]  /*23740*/  LDL.LU R20, [R1+0x70] ;  /* 0x0000700001147983 */ /* 0x002f280000300800 */
[----:B------:R-:W4:Y:S04]  /*23750*/  LDL.LU R21, [R1+0x74] ;  /* 0x0000740001157983 */ /* 0x000f280000300800 */
[----:B------:R-:W2:Y:S04]  /*23760*/  LDL.LU R22, [R1+0x78] ;  /* 0x0000780001167983 */ /* 0x000ea80000300800 */
[----:B------:R-:W2:Y:S01]  /*23770*/  LDL.LU R23, [R1+0x7c] ;  /* 0x00007c0001177983 */ /* 0x000ea20000300800 */
[----:B0-----:R-:W-:Y:S01]  /*23780*/  IMAD.MOV.U32 R10, RZ, RZ, R18 ;  /* 0x000000ffff0a7224 */ /* 0x001fe200078e0012 */
[----:B------:R-:W-:-:S02]  /*23790*/  MOV R11, R19 ;  /* 0x00000013000b7202 */ /* 0x000fc40000000f00 */
[----:B------:R-:W-:Y:S01]  /*237a0*/  MOV R15, R4 ;  /* 0x00000004000f7202 */ /* 0x000fe20000000f00 */
[----:B------:R-:W-:Y:S01]  /*237b0*/  IMAD.MOV.U32 R4, RZ, RZ, R16 ;  /* 0x000000ffff047224 */ /* 0x000fe200078e0010 */
[----:B------:R-:W-:Y:S01]  /*237c0*/  MOV R5, R17 ;  /* 0x0000001100057202 */ /* 0x000fe20000000f00 */
[----:B---3--:R-:W-:Y:S01]  /*237d0*/  IMAD.MOV.U32 R19, RZ, RZ, R24 ;  /* 0x000000ffff137224 */ /* 0x008fe200078e0018 */
[----:B------:R-:W-:Y:S01]  /*237e0*/  MOV R18, R25 ;  /* 0x0000001900127202 */ /* 0x000fe20000000f00 */
[----:B------:R-:W-:Y:S01]  /*237f0*/  IMAD.MOV.U32 R17, RZ, RZ, R26 ;  /* 0x000000ffff117224 */ /* 0x000fe200078e001a */
[----:B------:R-:W-:Y:S01]  /*23800*/  MOV R16, R27 ;  /* 0x0000001b00107202 */ /* 0x000fe20000000f00 */
[----:B--2---:R-:W-:Y:S04]  /*23810*/  STL.64 [R1+0x1708], R22 ;  /* 0x0017081601007387 */ /* 0x004fe80000100a00 */
[----:B----4-:R0:W-:Y:S04]  /*23820*/  STL.64 [R1+0x1700], R20 ;  /* 0x0017001401007387 */ /* 0x0101e80000100a00 */
[----:B0-----:R-:W2:Y:S04]  /*23830*/  LDL.LU R20, [R1+0xd0] ;  /* 0x0000d00001147983 */ /* 0x001ea80000300800 */
[----:B------:R-:W2:Y:S04]  /*23840*/  LDL.LU R21, [R1+0xd4] ;  /* 0x0000d40001157983 */ /* 0x000ea80000300800 */
[----:B------:R-:W2:Y:S04]  /*23850*/  LDL.LU R22, [R1+0xd8] ;  /* 0x0000d80001167983 */ /* 0x000ea80000300800 */
[----:B------:R-:W2:Y:S04]  /*23860*/  LDL.LU R23, [R1+0xdc] ;  /* 0x0000dc0001177983 */ /* 0x000ea80000300800 */
[----:B------:R-:W-:Y:S04]  /*23870*/  STL.64 [R1+0x16d0], R10 ;  /* 0x0016d00a01007387 */ /* 0x000fe80000100a00 */
[----:B------:R0:W-:Y:S04]  /*23880*/  STL.64 [R1+0x16c8], R8 ;  /* 0x0016c80801007387 */ /* 0x0001e80000100a00 */
[----:B0-----:R-:W3:Y:S04]  /*23890*/  LDL.LU R8, [R1+0x50] ;  /* 0x0000500001087983 */ /* 0x001ee80000300800 */
[----:B------:R-:W3:Y:S04]  /*238a0*/  LDL.LU R9, [R1+0x54] ;  /* 0x0000540001097983 */ /* 0x000ee80000300800 */
[----:B------:R-:W3:Y:S04]  /*238b0*/  LDL.LU R10, [R1+0x58] ;  /* 0x00005800010a7983 */ /* 0x000ee80000300800 */
[----:B------:R-:W3:Y:S04]  /*238c0*/  LDL.LU R11, [R1+0x5c] ;  /* 0x00005c00010b7983 */ /* 0x000ee80000300800 */
[----:B------:R-:W4:Y:S04]  /*238d0*/  LDL.LU.64 R26, [R1+0x1718] ;  /* 0x00171800011a7983 */ /* 0x000f280000300a00 */
[----:B------:R-:W4:Y:S04]  /*238e0*/  LDL.LU.64 R24, [R1+0x1710] ;  /* 0x0017100001187983 */ /* 0x000f280000300a00 */
[----:B------:R-:W-:Y:S04]  /*238f0*/  STL.64 [R1+0x1698], R18 ;  /* 0x0016981201007387 */ /* 0x000fe80000100a00 */
[----:B------:R0:W-:Y:S04]  /*23900*/  STL.64 [R1+0x1690], R16 ;  /* 0x0016901001007387 */ /* 0x0001e80000100a00 */
[----:B0-----:R-:W4:Y:S04]  /*23910*/  LDL.LU R16, [R1+0xe0] ;  /* 0x0000e00001107983 */ /* 0x001f280000300800 */
[----:B------:R-:W4:Y:S04]  /*23920*/  LDL.LU R17, [R1+0xe4] ;  /* 0x0000e40001117983 */ /* 0x000f280000300800 */
[----:B------:R-:W4:Y:S04]  /*23930*/  LDL.LU R18, [R1+0xe8] ;  /* 0x0000e80001127983 */ /* 0x000f280000300800 */
[----:B------:R-:W4:Y:S01]  /*23940*/  LDL.LU R19, [R1+0xec] ;  /* 0x0000ec0001137983 */ /* 0x000f220000300800 */
[-C--:B--2---:R-:W-:Y:S08]  /*23950*/  HMMA.16816.F32.BF16 R12, R12, R6.reuse, R20 ;  /* 0x000000060c0c723c */ /* 0x084ff00000041814 */
[-C--:B----4-:R-:W-:Y:S11]  /*23960*/  HMMA.16816.F32.BF16 R16, R24, R6.reuse, R16 ;  /* 0x000000061810723c */ /* 0x090ff60000041810 */
[----:B------:R-:W-:Y:S11]  /*23970*/  @!UPT UIADD3 URZ, URZ, URZ, URZ ;  /* 0x0000003f3f3ff290 */ /* 0x000ff6000fffe03f */
[----:B------:R-:W-:Y:S02]  /*23980*/  @!UPT UIADD3 URZ, URZ, URZ, URZ ;  /* 0x0000003f3f3ff290 */ /* 0x000fe4000fffe03f */
[----:B------:R-:W-:Y:S01]  /*23990*/  IMAD.MOV.U32 R24, RZ, RZ, R16 ;  /* 0x000000ffff187224 */ /* 0x000fe200078e0010 */
[----:B------:R-:W-:Y:S01]  /*239a0*/  MOV R25, R17 ;  /* 0x0000001100197202 */ /* 0x000fe20000000f00 */
[----:B------:R-:W2:Y:S04]  /*239b0*/  LDL.LU R16, [R1+0x40] ;  /* 0x0000400001107983 */ /* 0x000ea80000300800 */
[----:B------:R-:W2:Y:S04]  /*239c0*/  LDL.LU R17, [R1+0x44] ;  /* 0x0000440001117983 */ /* 0x000ea80000300800 */
[----:B------:R-:W4:Y:S04]  /*239d0*/  LDL.LU.64 R22, [R1+0x1708] ;  /* 0x0017080001167983 */ /* 0x000f280000300a00 */
[----:B------:R-:W4:Y:S04]  /*239e0*/  LDL.LU.64 R20, [R1+0x1700] ;  /* 0x0017000001147983 */ /* 0x000f280000300a00 */
[----:B------:R-:W-:Y:S04]  /*239f0*/  STL.64 [R1+0xf0], R12 ;  /* 0x0000f00c01007387 */ /* 0x000fe80000100a00 */
[----:B------:R0:W-:Y:S04]  /*23a00*/  STL.64 [R1+0xf8], R14 ;  /* 0x0000f80e01007387 */ /* 0x0001e80000100a00 */
[----:B0-----:R-:W4:Y:S04]  /*23a10*/  LDL.LU.64 R14, [R1+0x16f8] ;  /* 0x0016f800010e7983 */ /* 0x001f280000300a00 */
[----:B------:R-:W4:Y:S01]  /*23a20*/  LDL.LU.64 R12, [R1+0x16f0] ;  /* 0x0016f000010c7983 */ /* 0x000f220000300a00 */
[----:B------:R-:W-:Y:S01]  /*23a30*/  MOV R27, R19 ;  /* 0x00000013001b7202 */ /* 0x000fe20000000f00 */
[----:B------:R-:W-:Y:S01]  /*23a40*/  IMAD.MOV.U32 R26, RZ, RZ, R18 ;  /* 0x000000ffff1a7224 */ /* 0x000fe200078e0012 */
[----:B------:R-:W-:Y:S01]  /*23a50*/  MOV R19, R28 ;  /* 0x0000001c00137202 */ /* 0x000fe20000000f00 */
[----:B------:R-:W-:Y:S01]  /*23a60*/  IMAD.MOV.U32 R18, RZ, RZ, R29 ;  /* 0x000000ffff127224 */ /* 0x000fe200078e001d */
[-C--:B----4-:R-:W-:Y:S01]  /*23a70*/  HMMA.16816.F32.BF16 R12, R12, R6.reuse, R20 ;  /* 0x000000060c0c723c */ /* 0x090fe20000041814 */
[----:B------:R-:W4:Y:S11]  /*23a80*/  LDL.LU.64 R20, [R1+0x16e8] ;  /* 0x0016e80001147983 */ /* 0x000f360000300a00 */
[----:B------:R-:W-:Y:S11]  /*23a90*/  @!UPT UIADD3 URZ, URZ, URZ, URZ ;  /* 0x0000003f3f3ff290 */ /* 0x000ff6000fffe03f */
[----:B------:R-:W-:Y:S01]  /*23aa0*/  @!UPT UIADD3 URZ, URZ, URZ, URZ ;  /* 0x0000003f3f3ff290 */ /* 0x000fe2000fffe03f */
[----:B------:R-:W-:Y:S01]  /*23ab0*/  IMAD.MOV.U32 R28, RZ, RZ, R14 ;  /* 0x000000ffff1c7224 */ /* 0x000fe200078e000e */
[----:B------:R-:W-:Y:S01]  /*23ac0*/  MOV R23, R15 ;  /* 0x0000000f00177202 */ /* 0x000fe20000000f00 */
[----:B------:R-:W-:Y:S01]  /*23ad0*/  IMAD.MOV.U32 R22, RZ, RZ, R12 ;  /* 0x000000ffff167224 */ /* 0x000fe200078e000c */
[----:B------:R-:W-:Y:S01]  /*23ae0*/  MOV R29, R13 ;  /* 0x0000000d001d7202 */ /* 0x000fe20000000f00 */
[----:B------:R-:W3:Y:S04]  /*23af0*/  LDL.LU.64 R14, [R1+0x16e0] ;  /* 0x0016e000010e7983 */ /* 0x000ee80000300a00 */
[----:B------:R-:W3:Y:S04]  /*23b00*/  LDL.LU.64 R12, [R1+0x16d8] ;  /* 0x0016d800010c7983 */ /* 0x000ee80000300a00 */
[----:B------:R-:W-:Y:S04]  /*23b10*/  STL [R1+0x1658], R23 ;  /* 0x0016581701007387 */ /* 0x000fe80000100800 */
[----:B------:R-:W-:Y:S04]  /*23b20*/  STL [R1+0x1654], R28 ;  /* 0x0016541c01007387 */ /* 0x000fe80000100800 */
[----:B------:R-:W-:Y:S04]  /*23b30*/  STL [R1+0x1650], R29 ;  /* 0x0016501d01007387 */ /* 0x000fe80000100800 */
[----:B------:R-:W-:Y:S01]  /*23b40*/  STL [R1+0x164c], R22 ;  /* 0x00164c1601007387 */ /* 0x000fe20000100800 */
[----:B---3--:R-:W-:Y:S03]  /*23b50*/  HMMA.16816.F32.BF16 R12, R12, R6, R8 ;  /* 0x000000060c0c723c */ /* 0x008fe60000041808 */
[----:B------:R-:W3:Y:S04]  /*23b60*/  LDL.LU.64 R10, [R1+0x16d0] ;  /* 0x0016d000010a7983 */ /* 0x000ee80000300a00 */
[----:B------:R-:W2:Y:S11]  /*23b70*/  LDL.LU.64 R8, [R1+0x16c8] ;  /* 0x0016c80001087983 */ /* 0x000eb60000300a00 */
[----:B------:R-:W-:Y:S05]  /*23b80*/  @!UPT UIADD3 URZ, URZ, URZ, URZ ;  /* 0x0000003f3f3ff290 */ /* 0x000fea000fffe03f */
[----:B------:R-:W-:Y:S04]  /*23b90*/  STL.64 [R1+0xd0], R12 ;  /* 0x0000d00c01007387 */ /* 0x000fe80000100a00 */
[----:B------:R-:W-:Y:S04]  /*23ba0*/  STL.64 [R1+0xd8], R14 ;  /* 0x0000d80e01007387 */ /* 0x000fe80000100a00 */
[----:B------:R-:W0:Y:S01]  /*23bb0*/  LDSM.16.MT88.4 R12, [R0+0x1a080] ;  /* 0x01a08000000c783b */ /* 0x000e220000004200 */
[----:B---3--:R-:W-:Y:S01]  /*23bc0*/  IMAD.MOV.U32 R6, RZ, RZ, R10 ;  /* 0x000000ffff067224 */ /* 0x008fe200078e000a */
[----:B------:R-:W-:-:S02]  /*23bd0*/  MOV R7, R11 ;  /* 0x0000000b00077202 */ /* 0x000fc40000000f00 */
[----:B------:R-:W3:Y:S04]  /*23be0*/  LDL.LU R10, [R1+0x16c4] ;  /* 0x0016c400010a7983 */ /* 0x000ee80000300800 */
[----:B------:R-:W3:Y:S04]  /*23bf0*/  LDL.LU R11, [R1+0x16c0] ;  /* 0x0016c000010b7983 */ /* 0x000ee80000300800 */
[----:B------:R1:W-:Y:S04]  /*23c00*/  STL.64 [R1+0x1668], R6 ;  /* 0x0016680601007387 */ /* 0x0003e80000100a00 */
[----:B------:R0:W-:Y:S01]  /*23c10*/  STL.64 [R1+0x1660], R4 ;  /* 0x0016600401007387 */ /* 0x0001e20000100a00 */
[----:B-1----:R-:W-:-:S02]  /*23c20*/  IMAD.MOV.U32 R6, RZ, RZ, R3 ;  /* 0x000000ffff067224 */ /* 0x002fc400078e0003 */
[----:B0-----:R-:W-:Y:S01]  /*23c30*/  IMAD.MOV.U32 R4, RZ, RZ, R2 ;  /* 0x000000ffff047224 */ /* 0x001fe200078e0002 */
[----:B----4-:R-:W-:Y:S01]  /*23c40*/  MOV R5, R20 ;  /* 0x0000001400057202 */ /* 0x010fe20000000f00 */
[----:B------:R-:W4:Y:S04]  /*23c50*/  LDL.LU R2, [R1+0x16bc] ;  /* 0x0016bc0001027983 */ /* 0x000f280000300800 */
[----:B------:R-:W4:Y:S04]  /*23c60*/  LDL.LU R20, [R1+0x16b8] ;  /* 0x0016b80001147983 */ /* 0x000f280000300800 */
[----:B------:R-:W4:Y:S01]  /*23c70*/  LDL.LU R3, [R1+0x16b4] ;  /* 0x0016b40001037983 */ /* 0x000f220000300800 */
[----:B------:R-:W-:-:S03]  /*23c80*/  MOV R7, R21 ;  /* 0x0000001500077202 */ /* 0x000fc60000000f00 */
[----:B------:R-:W4:Y:S04]  /*23c90*/  LDL.LU R21, [R1+0x16b0] ;  /* 0x0016b00001157983 */ /* 0x000f280000300800 */
[----:B------:R-:W-:Y:S04]  /*23ca0*/  STL [R1+0x165c], R0 ;  /* 0x00165c0001007387 */ /* 0x000fe80000100800 */
[----:B------:R2:W-:Y:S04]  /*23cb0*/  STL.64 [R1+0x1628], R14 ;  /* 0x0016280e01007387 */ /* 0x0005e80000100a00 */
[----:B------:R3:W-:Y:S01]  /*23cc0*/  STL.64 [R1+0x1620], R12 ;  /* 0x0016200c01007387 */ /* 0x0007e20000100a00 */
[----:B--2---:R-:W-:Y:S01]  /*23cd0*/  IMAD.MOV.U32 R14, RZ, RZ, R9 ;  /* 0x000000ffff0e7224 */ /* 0x004fe200078e0009 */
[----:B------:R-:W-:-:S02]  /*23ce0*/  MOV R15, R8 ;  /* 0x00000008000f7202 */ /* 0x000fc40000000f00 */
[----:B---3--:R-:W-:Y:S01]  /*23cf0*/  MOV R13, R10 ;  /* 0x0000000a000d7202 */ /* 0x008fe20000000f00 */
[----:B------:R-:W-:Y:S02]  /*23d00*/  IMAD.MOV.U32 R12, RZ, RZ, R11 ;  /* 0x000000ffff0c7224 */ /* 0x000fe400078e000b */
[----:B----4-:R-:W0:Y:S04]  /*23d10*/  LDSM.16.MT88.4 R8, [R3+0x1a000] ;  /* 0x01a000000308783b */ /* 0x010e280000004200 */
[----:B0-----:R-:W-:Y:S04]  /*23d20*/  STL.64 [R1+0xb0], R8 ;  /* 0x0000b00801007387 */ /* 0x001fe80000100a00 */
[----:B------:R0:W-:Y:S04]  /*23d30*/  STL.64 [R1+0xb8], R10 ;  /* 0x0000b80a01007387 */ /* 0x0001e80000100a00 */
[----:B0-----:R-:W2:Y:S04]  /*23d40*/  LDL.LU.64 R10, [R1+0x16a8] ;  /* 0x0016a800010a7983 */ /* 0x001ea80000300a00 */
[----:B------:R-:W2:Y:S02]  /*23d50*/  LDL.LU.64 R8, [R1+0x16a0] ;  /* 0x0016a00001087983 */ /* 0x000ea40000300a00 */
[----:B--2---:R-:W-:Y:S02]  /*23d60*/  HMMA.16816.F32.BF16 R8, R16, R20, R8 ;  /* 0x000000141008723c */ /* 0x004fe40000041808 */
[----:B------:R-:W2:Y:S04]  /*23d70*/  LDL.LU.64 R18, [R1+0x1698] ;  /* 0x0016980001127983 */ /* 0x000ea80000300a00 */
[----:B------:R-:W3:Y:S11]  /*23d80*/  LDL.LU.64 R16, [R1+0x1690] ;  /* 0x0016900001107983 */ /* 0x000ef60000300a00 */
[----:B------:R-:W-:Y:S07]  /*23d90*/  @!UPT UIADD3 URZ, URZ, URZ, URZ ;  /* 0x0000003f3f3ff290 */ /* 0x000fee000fffe03f */
[----:B------:R-:W-:Y:S01]  /*23da0*/  IMAD.MOV.U32 R23, RZ, RZ, R8 ;  /* 0x000000ffff177224 */ /* 0x000fe200078e0008 */
[----:B------:R-:W-:Y:S01]  /*23db0*/  MOV R28, R9 ;  /* 0x00000009001c7202 */ /* 0x000fe20000000f00 */
[----:B------:R-:W-:Y:S01]  /*23dc0*/  IMAD.MOV.U32 R29, RZ, RZ, R10 ;  /* 0x000000ffff1d7224 */ /* 0x000fe200078e000a */
[----:B------:R-:W-:Y:S01]  /*23dd0*/  MOV R22, R11 ;  /* 0x0000000b00167202 */ /* 0x000fe20000000f00 */
[----:B--2---:R-:W-:Y:S01]  /*23de0*/  IMAD.MOV.U32 R8, RZ, RZ, R19 ;  /* 0x000000ffff087224 */ /* 0x004fe200078e0013 */
[----:B------:R-:W-:Y:S01]  /*23df0*/  MOV R9, R18 ;  /* 0x0000001200097202 */ /* 0x000fe20000000f00 */
[----:B---3--:R-:W-:Y:S01]  /*23e00*/  IMAD.MOV.U32 R10, RZ, RZ, R17 ;  /* 0x000000ffff0a7224 */ /* 0x008fe200078e0011 */
[----:B------:R-:W-:Y:S02]  /*23e10*/  MOV R11, R16 ;  /* 0x00000010000b7202 */ /* 0x000fe40000000f00 */
[----:B------:R-:W0:Y:S04]  /*23e20*/  LDSM.16.MT88.4 R16, [R3+0x1a080] ;  /* 0x01a080000310783b */ /* 0x000e280000004200 */
[----:B0-----:R-:W-:Y:S01]  /*23e30*/  STL.64 [R1+0x90], R16 ;  /* 0x0000901001007387 */ /* 0x001fe20000100a00 */
[----:B------:R-:W-:-:S03]  /*23e40*/  IMAD.MOV.U32 R0, RZ, RZ, R19 ;  /* 0x000000ffff007224 */ /* 0x000fc600078e0013 */
[----:B------:R0:W-:Y:S04]  /*23e50*/  STL [R1+0x98], R18 ;  /* 0x0000981201007387 */ /* 0x0001e80000100800 */
[----:B0-----:R-:W2:Y:S04]  /*23e60*/  LDL.LU.64 R18, [R1+0x1688] ;  /* 0x0016880001127983 */ /* 0x001ea80000300a00 */
[----:B------:R-:W2:Y:S02]  /*23e70*/  LDL.LU.64 R16, [R1+0x1680] ;  /* 0x0016800001107983 */ /* 0x000ea40000300a00 */
[-C--:B--2---:R-:W-:Y:S11]  /*23e80*/  HMMA.16816.F32.BF16 R16, R12, R20.reuse, R16 ;  /* 0x000000140c10723c */ /* 0x084ff60000041810 */
[----:B------:R-:W-:Y:S11]  /*23e90*/  @!UPT UIADD3 URZ, URZ, URZ, URZ ;  /* 0x0000003f3f3ff290 */ /* 0x000ff6000fffe03f */
[----:B------:R-:W-:Y:S02]  /*23ea0*/  @!UPT UIADD3 URZ, URZ, URZ, URZ ;  /* 0x0000003f3f3ff290 */ /* 0x000fe4000fffe03f */
[----:B------:R-:W-:Y:S01]  /*23eb0*/  MOV R15, R16 ;  /* 0x00000010000f7202 */ /* 0x000fe20000000f00 */
[----:B------:R-:W-:Y:S01]  /*23ec0*/  IMAD.MOV.U32 R14, RZ, RZ, R17 ;  /* 0x000000ffff0e7224 */ /* 0x000fe200078e0011 */
[----:B------:R-:W-:Y:S01]  /*23ed0*/  MOV R13, R18 ;  /* 0x00000012000d7202 */ /* 0x000fe20000000f00 */
[----:B------:R-:W-:Y:S02]  /*23ee0*/  IMAD.MOV.U32 R12, RZ, RZ, R19 ;  /* 0x000000ffff0c7224 */ /* 0x000fe400078e0013 */
[----:B------:R-:W0:Y:S04]  /*23ef0*/  LDSM.16.MT88.4 R16, [R2+0x1b000] ;  /* 0x01b000000210783b */ /* 0x000e280000004200 */
[----:B------:R1:W-:Y:S04]  /*23f00*/  STL.64 [R1+0x1640], R14 ;  /* 0x0016400e01007387 */ /* 0x0003e80000100a00 */
[----:B------:R2:W-:Y:S01]  /*23f10*/  STL.64 [R1+0x1638], R12 ;  /* 0x0016380c01007387 */ /* 0x0005e20000100a00 */
[----:B-1----:R-:W-:Y:S01]  /*23f20*/  MOV R14, R26 ;  /* 0x0000001a000e7202 */ /* 0x002fe20000000f00 */
[----:B------:R-:W-:Y:S01]  /*23f30*/  IMAD.MOV.U32 R15, RZ, RZ, R27 ;  /* 0x000000ffff0f7224 */ /* 0x000fe200078e001b */
[----:B--2---:R-:W-:Y:S01]  /*23f40*/  MOV R12, R24 ;  /* 0x00000018000c7202 */ /* 0x004fe20000000f00 */
[----:B------:R-:W-:Y:S01]  /*23f50*/  IMAD.MOV.U32 R13, RZ, RZ, R25 ;  /* 0x000000ffff0d7224 */ /* 0x000fe200078e0019 */
[----:B------:R-:W2:Y:S04]  /*23f60*/  LDL.LU R24, [R1+0x167c] ;  /* 0x00167c0001187983 */ /* 0x000ea80000300800 */
[----:B------:R-:W2:Y:S04]  /*23f70*/  LDL.LU R25, [R1+0x1678] ;  /* 0x0016780001197983 */ /* 0x000ea80000300800 */
[----:B------:R-:W2:Y:S04]  /*23f80*/  LDL.LU R26, [R1+0x1674] ;  /* 0x00167400011a7983 */ /* 0x000ea80000300800 */
[----:B------:R-:W2:Y:S04]  /*23f90*/  LDL.LU R27, [R1+0x1670] ;  /* 0x00167000011b7983 */ /* 0x000ea80000300800 */
[----:B0-----:R-:W-:Y:S04]  /*23fa0*/  STL.64 [R1+0x15d8], R18 ;  /* 0x0015d81201007387 */ /* 0x001fe80000100a00 */
[----:B------:R0:W-:Y:S04]  /*23fb0*/  STL.64 [R1+0x15d0], R16 ;  /* 0x0015d01001007387 */ /* 0x0001e80000100a00 */
[----:B0-----:R-:W3:Y:S04]  /*23fc0*/  LDL.LU R16, [R1+0x80] ;  /* 0x0000800001107983 */ /* 0x001ee80000300800 */
[----:B------:R-:W3:Y:S04]  /*23fd0*/  LDL.LU R17, [R1+0x84] ;  /* 0x0000840001117983 */ /* 0x000ee80000300800 */
[----:B------:R-:W3:Y:S04]  /*23fe0*/  LDL.LU R18, [R1+0x88] ;  /* 0x0000880001127983 */ /* 0x000ee80000300800 */
[----:B------:R-:W3:Y:S01]  /*23ff0*/  LDL.LU R19, [R1+0x8c] ;  /* 0x00008c0001137983 */ /* 0x000ee20000300800 */
[-C--:B--2---:R-:W-:Y:S03]  /*24000*/  HMMA.16816.F32.BF16 R24, R4, R20.reuse, R24 ;  /* 0x000000140418723c */ /* 0x084fe60000041818 */
[----:B------:R-:W3:Y:S04]  /*24010*/  LDL.LU.64 R6, [R1+0x1668] ;  /* 0x0016680001067983 */ /* 0x000ee80000300a00 */
[----:B------:R-:W3:Y:S11]  /*24020*/  LDL.LU.64 R4, [R1+0x1660] ;  /* 0x0016600001047983 */ /* 0x000ef60000300a00 */
[----:B------:R-:W-:Y:S05]  /*24030*/  @!UPT UIADD3 URZ, URZ, URZ, URZ ;  /* 0x0000003f3f3ff290 */ /* 0x000fea000fffe03f */
[----:B------:R-:W-:Y:S04]  /*24040*/  STL.64 [R1+0x15a8], R26 ;  /* 0x0015a81a01007387 */ /* 0x000fe80000100a00 */
[----:B------:R-:W-:Y:S04]  /*24050*/  STL.64 [R1+0x15a0], R24 ;  /* 0x0015a01801007387 */ /* 0x000fe80000100a00 */
[----:B------:R-:W0:Y:S01]  /*24060*/  LDSM.16.MT88.4 R24, [R2+0x1b080] ;  /* 0x01b080000218783b */ /* 0x000e220000004200 */
[-C--:B---3--:R-:W-:Y:S11]  /*24070*/  HMMA.16816.F32.BF16 R4, R4, R20.reuse, R16 ;  /* 0x000000140404723c */ /* 0x088ff60000041810 */
[----:B------:R-:W-:Y:S11]  /*24080*/  @!UPT UIADD3 URZ, URZ, URZ, URZ ;  /* 0x0000003f3f3ff290 */ /* 0x000ff6000fffe03f */
[----:B------:R-:W-:Y:S01]  /*24090*/  @!UPT UIADD3 URZ, URZ, URZ, URZ ;  /* 0x0000003f3f3ff290 */ /* 0x000fe2000fffe03f */
[----:B------:R-:W-:Y:S01]  /*240a0*/  STL [R1+0x1588], R7 ;  /* 0x0015880701007387 */ /* 0x000fe20000100800 */
[----:B------:R-:W2:Y:S02]  /*240b0*/  LDL.LU R16, [R1+0x90] ;  /* 0x0000900001107983 */ /* 0x000ea40000300800 */
[----:B------:R-:W2:Y:S02]  /*240c0*/  LDL.LU R17, [R1+0x94] ;  /* 0x0000940001117983 */ /* 0x000ea40000300800 */
[----:B------:R-:W3:Y:S01]  /*240d0*/  LDL.LU R18, [R1+0x98] ;  /* 0x0000980001127983 */ /* 0x000ee20000300800 */
[----:B------:R-:W-:Y:S02]  /*240e0*/  MOV R19, R0 ;  /* 0x0000000000137202 */ /* 0x000fe40000000f00 */
[----:B------:R-:W4:Y:S01]  /*240f0*/  LDL.LU R0, [R1+0x165c] ;  /* 0x00165c0001007983 */ /* 0x000f220000300800 */
[----:B------:R-:W-:Y:S03]  /*24100*/  HMMA.16816.F32.BF16 R8, R8, R20, R12 ;  /* 0x000000140808723c */ /* 0x000fe6000004180c */
[----:B---3--:R-:W-:Y:S01]  /*24110*/  STL.64 [R1+0x15f8], R18 ;  /* 0x0015f81201007387 */ /* 0x008fe20000100a00 */
[----:B--2---:R1:W-:Y:S03]  /*24120*/  STL.64 [R1+0x15f0], R16 ;  /* 0x0015f01001007387 */ /* 0x0043e60000100a00 */
[----:B-1----:R-:W2:Y:S01]  /*24130*/  LDL.LU R16, [R1+0xb0] ;  /* 0x0000b00001107983 */ /* 0x002ea20000300800 */
[----:B------:R-:W2:Y:S02]  /*24140*/  LDL.LU R17, [R1+0xb4] ;  /* 0x0000b40001117983 */ /* 0x000ea40000300800 */
[----:B------:R-:W3:Y:S02]  /*24150*/  LDL.LU R18, [R1+0xb8] ;  /* 0x0000b80001127983 */ /* 0x000ee40000300800 */
[----:B------:R-:W3:Y:S01]  /*24160*/  LDL.LU R19, [R1+0xbc] ;  /* 0x0000bc0001137983 */ /* 0x000ee20000300800 */
[----:B------:R-:W1:Y:S04]  /*24170*/  S2R R15, SR_TID.X ;  /* 0x00000000000f7919 */ /* 0x000e680000002100 */
[----:B------:R-:W0:Y:S01]  /*24180*/  S2R R13, SR_TID.X ;  /* 0x00000000000d7919 */ /* 0x000e220000002100 */
[----:B-1----:R-:W-:Y:S01]  /*24190*/  LOP3.LUT R14, R15, 0x7, RZ, 0xc0, !PT ;  /* 0x000000070f0e7812 */ /* 0x002fe200078ec0ff */
[----:B0-----:R-:W-:-:S02]  /*241a0*/  LOP3.LUT R15, R13, 0x10, RZ, 0xc0, !PT ;  /* 0x000000100d0f7812 */ /* 0x001fc400078ec0ff */
[----:B------:R-:W-:Y:S02]  /*241b0*/  IMAD.SHL.U32 R13, R13, 0x2, RZ ;  /* 0x000000020d0d7824 */ /* 0x000fe400078e00ff */
[----:B------:R-:W-:Y:S01]  /*241c0*/  IMAD R14, R14, 0x110, RZ ;  /* 0x000001100e0e7824 */ /* 0x000fe200078e02ff */
[----:B---3--:R-:W-:Y:S01]  /*241d0*/  STL.64 [R1+0x1618], R18 ;  /* 0x0016181201007387 */ /* 0x008fe20000100a00 */
[----:B--2---:R-:W-:Y:S02]  /*241e0*/  STL.64 [R1+0x1610], R16 ;  /* 0x0016101001007387 */ /* 0x004fe40000100a00 */
[----:B------:R-:W-:Y:S02]  /*241f0*/  STL.64 [R1+0x1580], R10 ;  /* 0x0015800a01007387 */ /* 0x000fe40000100a00 */
[----:B------:R-:W-:Y:S01]  /*24200*/  STL.64 [R1+0x1578], R8 ;  /* 0x0015780801007387 */ /* 0x000fe20000100a00 */
[----:B------:R-:W-:Y:S01]  /*24210*/  STL.64 [R1+0x15c8], R26 ;  /* 0x0015c81a01007387 */ /* 0x000fe20000100a00 */
[----:B------:R0:W-:Y:S02]  /*24220*/  STL.64 [R1+0x15c0], R24 ;  /* 0x0015c01801007387 */ /* 0x0001e40000100a00 */
[----:B0-----:R-:W-:Y:S01]  /*24230*/  IMAD.MOV.U32 R24, RZ, RZ, R23 ;  /* 0x000000ffff187224 */ /* 0x001fe200078e0017 */
[----:B------:R-:W-:Y:S01]  /*24240*/  MOV R25, R28 ;  /* 0x0000001c00197202 */ /* 0x000fe20000000f00 */
[----:B------:R-:W2:Y:S01]  /*24250*/  LDL.LU R23, [R1+0x1658] ;  /* 0x0016580001177983 */ /* 0x000ea20000300800 */
[----:B------:R-:W3:Y:S02]  /*24260*/  LDL.LU R28, [R1+0x1654] ;  /* 0x00165400011c7983 */ /* 0x000ee40000300800 */
[----:B------:R-:W-:Y:S01]  /*24270*/  IMAD.MOV.U32 R26, RZ, RZ, R29 ;  /* 0x000000ffff1a7224 */ /* 0x000fe200078e001d */
[----:B------:R-:W-:Y:S01]  /*24280*/  MOV R27, R22 ;  /* 0x00000016001b7202 */ /* 0x000fe20000000f00 */
[----:B------:R-:W2:Y:S01]  /*24290*/  LDL.LU R29, [R1+0x1650] ;  /* 0x00165000011d7983 */ /* 0x000ea20000300800 */
[----:B------:R-:W2:Y:S02]  /*242a0*/  LDL.LU R22, [R1+0x164c] ;  /* 0x00164c0001167983 */ /* 0x000ea40000300800 */
[----:B------:R-:W2:Y:S02]  /*242b0*/  LDL.LU R16, [R1+0xf0] ;  /* 0x0000f00001107983 */ /* 0x000ea40000300800 */
[----:B------:R-:W2:Y:S01]  /*242c0*/  LDL.LU R17, [R1+0xf4] ;  /* 0x0000f40001117983 */ /* 0x000ea20000300800 */
[----:B------:R-:W2:Y:S01]  /*242d0*/  LDL.LU R18, [R1+0xf8] ;  /* 0x0000f80001127983 */ /* 0x000ea20000300800 */
[----:B------:R-:W2:Y:S02]  /*242e0*/  LDL.LU R19, [R1+0xfc] ;  /* 0x0000fc0001137983 */ /* 0x000ea40000300800 */
[----:B------:R-:W-:Y:S02]  /*242f0*/  STL.64 [R1+0x15e8], R26 ;  /* 0x0015e81a01007387 */ /* 0x000fe40000100a00 */
[----:B------:R0:W-:Y:S02]  /*24300*/  STL.64 [R1+0x15e0], R24 ;  /* 0x0015e01801007387 */ /* 0x0001e40000100a00 */
[----:B0-----:R-:W2:Y:S01]  /*24310*/  LDL.LU R24, [R1+0xd0] ;  /* 0x0000d00001187983 */ /* 0x001ea20000300800 */
[----:B------:R-:W2:Y:S02]  /*24320*/  LDL.LU R25, [R1+0xd4] ;  /* 0x0000d40001197983 */ /* 0x000ea40000300800 */
[----:B------:R-:W2:Y:S02]  /*24330*/  LDL.LU R26, [R1+0xd8] ;  /* 0x0000d800011a7983 */ /* 0x000ea40000300800 */
[----:B------:R-:W2:Y:S01]  /*24340*/  LDL.LU R27, [R1+0xdc] ;  /* 0x0000dc00011b7983 */ /* 0x000ea20000300800 */
[----:B------:R-:W-:-:S02]  /*24350*/  SHF.L.U32 R15, R15, 0x7, RZ ;  /* 0x000000070f0f7819 */ /* 0x000fc400000006ff */
[----:B------:R-:W-:-:S04]  /*24360*/  LOP3.LUT R11, R14, 0x10, R13, 0x78, !PT ;  /* 0x000000100e0b7812 */ /* 0x000fc800078e780d */
[----:B------:R-:W-:-:S04]  /*24370*/  LOP3.LUT R11, R11, R15, RZ, 0xfc, !PT ;  /* 0x0000000f0b0b7212 */ /* 0x000fc800078efcff */
[----:B------:R-:W-:-:S05]  /*24380*/  LOP3.LUT R11, R11, 0x20, RZ, 0x3c, !PT ;  /* 0x000000200b0b7812 */ /* 0x000fca00078e3cff */
[----:B------:R-:W0:Y:S02]  /*24390*/  LDSM.16.MT88.4 R12, [R11+0x1b000] ;  /* 0x01b000000b0c783b */ /* 0x000e240000004200 */
[----:B------:R-:W1:Y:S01]  /*243a0*/  LDSM.16.MT88.4 R8, [R11+0x1b080] ;  /* 0x01b080000b08783b */ /* 0x000e620000004200 */
[----:B0-----:R-:W-:Y:S01]  /*243b0*/  MOV R7, R15 ;  /* 0x0000000f00077202 */ /* 0x001fe20000000f00 */
[----:B--2---:R3:W-:Y:S02]  /*243c0*/  STL.64 [R1+0x1608], R26 ;  /* 0x0016081a01007387 */ /* 0x0047e40000100a00 */
[----:B------:R0:W-:Y:S02]  /*243d0*/  STL.64 [R1+0x1600], R24 ;  /* 0x0016001801007387 */ /* 0x0001e40000100a00 */
[----:B---3--:R-:W-:Y:S02]  /*243e0*/  IMAD.MOV.U32 R26, RZ, RZ, R28 ;  /* 0x000000ffff1a7224 */ /* 0x008fe400078e001c */
[----:B0-----:R-:W-:Y:S01]  /*243f0*/  IMAD.MOV.U32 R24, RZ, RZ, R22 ;  /* 0x000000ffff187224 */ /* 0x001fe200078e0016 */
[----:B------:R-:W-:Y:S01]  /*24400*/  MOV R25, R29 ;  /* 0x0000001d00197202 */ /* 0x000fe20000000f00 */
[----:B------:R-:W2:Y:S01]  /*24410*/  LDL.LU R22, [R1+0x1648] ;  /* 0x0016480001167983 */ /* 0x000ea20000300800 */
[----:B------:R-:W-:Y:S01]  /*24420*/  MOV R27, R23 ;  /* 0x00000017001b7202 */ /* 0x000fe20000000f00 */
[----:B------:R-:W-:-:S02]  /*24430*/  IMAD.MOV.U32 R29, RZ, RZ, R14 ;  /* 0x000000ffff1d7224 */ /* 0x000fc400078e000e */
[----:B------:R-:W-:Y:S01]  /*24440*/  IMAD.MOV.U32 R23, RZ, RZ, R12 ;  /* 0x000000ffff177224 */ /* 0x000fe200078e000c */
[----:B------:R-:W-:Y:S01]  /*24450*/  MOV R28, R13 ;  /* 0x0000000d001c7202 */ /* 0x000fe20000000f00 */
[----:B------:R-:W3:Y:S01]  /*24460*/  LDL.LU.64 R14, [R1+0x1640] ;  /* 0x00164000010e7983 */ /* 0x000ee20000300a00 */
[----:B------:R-:W2:Y:S02]  /*24470*/  LDL.LU.64 R12, [R1+0x1638] ;  /* 0x00163800010c7983 */ /* 0x000ea40000300a00 */
[----:B-1----:R0:W-:Y:S02]  /*24480*/  STL.64 [R1+0x1598], R10 ;  /* 0x0015980a01007387 */ /* 0x0021e40000100a00 */
[----:B------:R1:W-:Y:S02]  /*24490*/  STL.64 [R1+0x1590], R8 ;  /* 0x0015900801007387 */ /* 0x0003e40000100a00 */
[----:B0-----:R-:W-:Y:S01]  /*244a0*/  IMAD.MOV.U32 R10, RZ, RZ, R29 ;  /* 0x000000ffff0a7224 */ /* 0x001fe200078e001d */
[----:B------:R-:W-:Y:S01]  /*244b0*/  MOV R11, R7 ;  /* 0x00000007000b7202 */ /* 0x000fe20000000f00 */
[----:B-1----:R-:W-:Y:S01]  /*244c0*/  IMAD.MOV.U32 R8, RZ, RZ, R23 ;  /* 0x000000ffff087224 */ /* 0x002fe200078e0017 */
[----:B------:R-:W-:Y:S01]  /*244d0*/  MOV R9, R28 ;  /* 0x0000001c00097202 */ /* 0x000fe20000000f00 */
[----:B------:R-:W4:Y:S01]  /*244e0*/  LDL.LU R23, [R1+0x1634] ;  /* 0x0016340001177983 */ /* 0x000f220000300800 */
[----:B------:R-:W4:Y:S02]  /*244f0*/  LDL.LU R28, [R1+0x1630] ;  /* 0x00163000011c7983 */ /* 0x000f240000300800 */
[----:B------:R-:W-:Y:S01]  /*24500*/  STL.64 [R1+0x15b8], R10 ;  /* 0x0015b80a01007387 */ /* 0x000fe20000100a00 */
[----:B------:R3:W-:Y:S02]  /*24510*/  STL.64 [R1+0x15b0], R8 ;  /* 0x0015b00801007387 */ /* 0x0007e40000100a00 */
[----:B---3--:R-:W-:Y:S01]  /*24520*/  IMAD.MOV.U32 R8, RZ, RZ, R15 ;  /* 0x000000ffff087224 */ /* 0x008fe200078e000f */
[----:B------:R-:W-:Y:S01]  /*24530*/  MOV R9, R14 ;  /* 0x0000000e00097202 */ /* 0x000fe20000000f00 */
[----:B--2---:R-:W-:Y:S01]  /*24540*/  IMAD.MOV.U32 R10, RZ, RZ, R13 ;  /* 0x000000ffff0a7224 */ /* 0x004fe200078e000d */
[----:B------:R-:W-:-:S02]  /*24550*/  MOV R11, R12 ;  /* 0x0000000c000b7202 */ /* 0x000fc40000000f00 */
[----:B----4-:R-:W0:Y:S04]  /*24560*/  LDSM.16.MT88.4 R12, [R0+0x1b000] ;  /* 0x01b00000000c783b */ /* 0x010e280000004200 */
[----:B0-----:R-:W-:Y:S01]  /*24570*/  STL.64 [R1+0x10], R12 ;  /* 0x0000100c01007387 */ /* 0x001fe20000100a00 */
[----:B------:R-:W-:Y:S02]  /*24580*/  STL.64 [R1+0x18], R14 ;  /* 0x0000180e01007387 */ /* 0x000fe40000100a00 */
[----:B------:R-:W0:Y:S02]  /*24590*/  LDSM.16.MT88.4 R12, [R0+0x1b080] ;  /* 0x01b08000000c783b */ /* 0x000e240000004200 */
[----:B0-----:R-:W-:Y:S02]  /*245a0*/  STL [R1+0x4], R13 ;  /* 0x0000040d01007387 */ /* 0x001fe40000100800 */
[----:B------:R0:W-:Y:S02]  /*245b0*/  STL.64 [R1+0x8], R14 ;  /* 0x0000080e01007387 */ /* 0x0001e40000100a00 */
[----:B------:R-:W-:Y:S01]  /*245c0*/  IMAD.MOV.U32 R7, RZ, RZ, R12 ;  /* 0x000000ffff077224 */ /* 0x000fe200078e000c */
[----:B0-----:R-:W2:Y:S01]  /*245d0*/  LDL.LU.64 R14, [R1+0x1628] ;  /* 0x00162800010e7983 */ /* 0x001ea20000300a00 */
[----:B------:R-:W2:Y:S02]  /*245e0*/  LDL.LU.64 R12, [R1+0x1620] ;  /* 0x00162000010c7983 */ /* 0x000ea40000300a00 */
[----:B------:R-:W-:Y:S01]  /*245f0*/  STL [R1+0x1568], R0 ;  /* 0x0015680001007387 */ /* 0x000fe20000100800 */
[-C--:B--2---:R-:W-:Y:S01]  /*24600*/  HMMA.16816.F32.BF16 R12, R12, R20.reuse, R16 ;  /* 0x000000140c0c723c */ /* 0x084fe20000041810 */
[----:B------:R-:W2:Y:S01]  /*24610*/  LDL.LU.64 R18, [R1+0x1618] ;  /* 0x0016180001127983 */ /* 0x000ea20000300a00 */
[----:B------:R-:W2:Y:S06]  /*24620*/  LDL.LU.64 R16, [R1+0x1610] ;  /* 0x0016100001107983 */ /* 0x000eac0000300a00 */
[-C--:B--2---:R-:W-:Y:S01]  /*24630*/  HMMA.16816.F32.BF16 R16, R16, R20.reuse, R24 ;  /* 0x000000141010723c */ /* 0x084fe20000041818 */
[----:B------:R-:W2:Y:S01]  /*24640*/  LDL.LU.64 R26, [R1+0x1608] ;  /* 0x00160800011a7983 */ /* 0x000ea20000300a00 */
[----:B------:R-:W2:Y:S11]  /*24650*/  LDL.LU.64 R24, [R1+0x1600] ;  /* 0x0016000001187983 */ /* 0x000eb60000300a00 */
[----:B------:R-:W-:Y:S10]  /*24660*/  @!UPT UIADD3 URZ, URZ, URZ, URZ ;  /* 0x0000003f3f3ff290 */ /* 0x000ff4000fffe03f */
[----:B------:R-:W-:Y:S01]  /*24670*/  STL.64 [R1+0xa0], R16 ;  /* 0x0000a01001007387 */ /* 0x000fe20000100a00 */
[----:B------:R-:W-:Y:S02]  /*24680*/  STL.64 [R1+0xa8], R18 ;  /* 0x0000a81201007387 */ /* 0x000fe40000100a00 */
[----:B------:R-:W0:Y:S02]  /*24690*/  LDSM.16.MT88.4 R16, [R3+0x1b000] ;  /* 0x01b000000310783b */ /* 0x000e240000004200 */
[----:B0-----:R-:W-:Y:S02]  /*246a0*/  STL [R1+0xe0], R16 ;  /* 0x0000e01001007387 */ /* 0x001fe40000100800 */
[----:B------:R0:W-:Y:S01]  /*246b0*/  STL.64 [R1+0xe8], R18 ;  /* 0x0000e81201007387 */ /* 0x0001e20000100a00 */
[----:B------:R-:W-:Y:S01]  /*246c0*/  MOV R0, R17 ;  /* 0x0000001100007202 */ /* 0x000fe20000000f00 */
[----:B0-----:R-:W2:Y:S01]  /*246d0*/  LDL.LU.64 R18, [R1+0x15f8] ;  /* 0x0015f80001127983 */ /* 0x001ea20000300a00 */
[----:B------:R-:W2:Y:S03]  /*246e0*/  LDL.LU.64 R16, [R1+0x15f0] ;  /* 0x0015f00001107983 */ /* 0x000ea60000300a00 */
[----:B------:R-:W-:Y:S01]  /*246f0*/  STL [R1+0x156c], R0 ;  /* 0x00156c0001007387 */ /* 0x000fe20000100800 */
[----:B--2---:R-:W-:Y:S01]  /*24700*/  HMMA.16816.F32.BF16 R16, R16, R20, R24 ;  /* 0x000000141010723c */ /* 0x004fe20000041818 */
[----:B------:R-:W2:Y:S01]  /*24710*/  LDL.LU.64 R26, [R1+0x15e8] ;  /* 0x0015e800011a7983 */ /* 0x000ea20000300a00 */
[----:B------:R-:W2:Y:S11]  /*24720*/  LDL.LU.64 R24, [R1+0x15e0] ;  /* 0x0015e00001187983 */ /* 0x000eb60000300a00 */
[----:B------:R-:W-:Y:S10]  /*24730*/  @!UPT UIADD3 URZ, URZ, URZ, URZ ;  /* 0x0000003f3f3ff290 */ /* 0x000ff4000fffe03f */
[----:B------:R-:W-:Y:S01]  /*24740*/  STL [R1+0xb0], R16 ;  /* 0x0000b01001007387 */ /* 0x000fe20000100800 */
[----:B------:R-:W-:Y:S02]  /*24750*/  IMAD.MOV.U32 R21, RZ, RZ, R17 ;  /* 0x000000ffff157224 */ /* 0x000fe400078e0011 */
[----:B------:R-:W-:Y:S01]  /*24760*/  STL [R1+0xb8], R18 ;  /* 0x0000b81201007387 */ /* 0x000fe20000100800 */
[----:B------:R-:W-:Y:S02]  /*24770*/  MOV R20, R19 ;  /* 0x0000001300147202 */ /* 0x000fe40000000f00 */
[----:B------:R-:W0:Y:S04]  /*24780*/  LDSM.16.MT88.4 R16, [R3+0x1b080] ;  /* 0x01b080000310783b */ /* 0x000e280000004200 */
[----:B------:R-:W-:Y:S01]  /*24790*/  STL [R1+0x1564], R21 ;  /* 0x0015641501007387 */ /* 0x000fe20000100800 */
[----:B------:R-:W-:Y:S03]  /*247a0*/  STL [R1+0x1560], R20 ;  /* 0x0015601401007387 */ /* 0x000fe60000100800 */
[----:B0-----:R-:W-:Y:S01]  /*247b0*/  STL.64 [R1+0xc0], R16 ;  /* 0x0000c01001007387 */ /* 0x001fe20000100a00 */
[----:B------:R0:W-:Y:S02]  /*247c0*/  STL [R1+0xc8], R18 ;  /* 0x0000c81201007387 */ /* 0x0001e40000100800 */
[----:B------:R-:W-:-:S02]  /*247d0*/  IMAD.MOV.U32 R0, RZ, RZ, R19 ;  /* 0x000000ffff007224 */ /* 0x000fc400078e0013 */
[----:B0-----:R-:W2:Y:S01]  /*247e0*/  LDL.LU.64 R18, [R1+0x15d8] ;  /* 0x0015d80001127983 */ /* 0x001ea20000300a00 */
[----:B------:R-:W2:Y:S02]  /*247f0*/  LDL.LU.64 R16, [R1+0x15d0] ;  /* 0x0015d00001107983 */ /* 0x000ea40000300a00 */
[----:B------:R-:W-:Y:S01]  /*24800*/  STL [R1+0x1570], R0 ;  /* 0x0015700001007387 */ /* 0x000fe20000100800 */
[----:B--2---:R-:W-:Y:S01]  /*24810*/  HMMA.16816.F32.BF16 R16, R16, R22, R24 ;  /* 0x000000161010723c */ /* 0x004fe20000041818 */
[----:B------:R-:W2:Y:S01]  /*24820*/  LDL.LU.64 R26, [R1+0x15c8] ;  /* 0x0015c800011a7983 */ /* 0x000ea20000300a00 */
[----:B------:R-:W2:Y:S11]  /*24830*/  LDL.LU.64 R24, [R1+0x15c0] ;  /* 0x0015c00001187983 */ /* 0x000eb60000300a00 */
[----:B------:R-:W-:Y:S10]  /*24840*/  @!UPT UIADD3 URZ, URZ, URZ, URZ ;  /* 0x0000003f3f3ff290 */ /* 0x000ff4000fffe03f */
[----:B------:R-:W-:Y:S01]  /*24850*/  STL [R1+0x74], R17 ;  /* 0x0000741101007387 */ /* 0x000fe20000100800 */
[----:B------:R-:W-:Y:S01]  /*24860*/  MOV R21, R16 ;  /* 0x0000001000157202 */ /* 0x000fe20000000f00 */
[----:B------:R-:W-:Y:S02]  /*24870*/  STL [R1+0x7c], R19 ;  /* 0x00007c1301007387 */ /* 0x000fe40000100800 */
[----:B------:R-:W-:Y:S02]  /*24880*/  IMAD.MOV.U32 R20, RZ, RZ, R18 ;  /* 0x000000ffff147224 */ /* 0x000fe400078e0012 */
[----:B------:R-:W0:Y:S04]  /*24890*/  LDSM.16.MT88.4 R16, [R2+0x1c000] ;  /* 0x01c000000210783b */ /* 0x000e280000004200 */
[----:B0-----:R-:W-:Y:S01]  /*248a0*/  STL.64 [R1+0xd0], R16 ;  /* 0x0000d01001007387 */ /* 0x001fe20000100a00 */
[----:B------:R-:W-:Y:S01]  /*248b0*/  STL [R1+0xd8], R18 ;  /* 0x0000d81201007387 */ /* 0x000fe20000100800 */
[----:B------:R-:W-:-:S02]  /*248c0*/  MOV R0, R19 ;  /* 0x0000001300007202 */ /* 0x000fc40000000f00 */
[----:B------:R-:W0:Y:S04]  /*248d0*/  LDSM.16.M88.4 R16, [R28+0x20380] ;  /* 0x020380001c10783b */ /* 0x000e280000000200 */
[----:B0-----:R-:W-:Y:S01]  /*248e0*/  STL [R1+0x14dc], R18 ;  /* 0x0014dc1201007387 */ /* 0x001fe20000100800 */
[----:B------:R-:W-:Y:S01]  /*248f0*/  STL [R1+0x1400], R19 ;  /* 0x0014001301007387 */ /* 0x000fe20000100800 */
[-C--:B--2---:R-:W-:Y:S02]  /*24900*/  HMMA.16816.F32.BF16 R24, R24, R22.reuse, R8 ;  /* 0x000000161818723c */ /* 0x084fe40000041808 */
[----:B------:R-:W2:Y:S01]  /*24910*/  LDL.LU.64 R10, [R1+0x15b8] ;  /* 0x0015b800010a7983 */ /* 0x000ea20000300a00 */
[----:B------:R-:W2:Y:S11]  /*24920*/  LDL.LU.64 R8, [R1+0x15b0] ;  /* 0x0015b00001087983 */ /* 0x000eb60000300a00 */
[----:B------:R-:W-:Y:S09]  /*24930*/  @!UPT UIADD3 URZ, URZ, URZ, URZ ;  /* 0x0000003f3f3ff290 */ /* 0x000ff2000fffe03f */
[----:B------:R-:W-:Y:S01]  /*24940*/  STL.64 [R1+0xf0], R24 ;  /* 0x0000f01801007387 */ /* 0x000fe20000100a00 */
[----:B------:R0:W-:Y:S03]  /*24950*/  STL.64 [R1+0xf8], R26 ;  /* 0x0000f81a01007387 */ /* 0x0001e60000100a00 */
[----:B0-----:R-:W2:Y:S01]  /*24960*/  LDL.LU.64 R26, [R1+0x15a8] ;  /* 0x0015a800011a7983 */ /* 0x001ea20000300a00 */
[----:B------:R-:W2:Y:S02]  /*24970*/  LDL.LU.64 R24, [R1+0x15a0] ;  /* 0x0015a00001187983 */ /* 0x000ea40000300a00 */
[-C--:B--2---:R-:W-:Y:S01]  /*24980*/  HMMA.16816.F32.BF16 R24, R8, R22.reuse, R24 ;  /* 0x000000160818723c */ /* 0x084fe20000041818 */
[----:B------:R-:W2:Y:S01]  /*24990*/  LDL.LU.64 R10, [R1+0x1598] ;  /* 0x00159800010a7983 */ /* 0x000ea20000300a00 */
[----:B------:R-:W2:Y:S11]  /*249a0*/  LDL.LU.64 R8, [R1+0x1590] ;  /* 0x0015900001087983 */ /* 0x000eb60000300a00 */
[----:B------:R-:W-:Y:S11]  /*249b0*/  @!UPT UIADD3 URZ, URZ, URZ, URZ ;  /* 0x0000003f3f3ff290 */ /* 0x000ff6000fffe03f */
[----:B------:R-:W-:Y:S02]  /*249c0*/  IMAD.MOV.U32 R3, RZ, RZ, R24 ;  /* 0x000000ffff037224 */ /* 0x000fe400078e0018 */
[----:B------:R-:W-:Y:S02]  /*249d0*/  IMAD.MOV.U32 R24, RZ, RZ, R7 ;  /* 0x000000ffff187224 */ /* 0x000fe400078e0007 */
[----:B------:R-:W2:Y:S01]  /*249e0*/  LDL.LU R7, [R1+0x1588] ;  /* 0x0015880001077983 */ /* 0x000ea20000300800 */
[----:B------:R-:W-:Y:S02]  /*249f0*/  MOV R19, R27 ;  /* 0x0000001b00137202 */ /* 0x000fe40000000f00 */
[----:B------:R-:W-:Y:S01]  /*24a00*/  MOV R29, R25 ;  /* 0x00000019001d7202 */ /* 0x000fe20000000f00 */
[----:B------:R-:W-:Y:S01]  /*24a10*/  IMAD.MOV.U32 R28, RZ, RZ, R26 ;  /* 0x000000ffff1c7224 */ /* 0x000fe200078e001a */
[----:B------:R-:W3:Y:S01]  /*24a20*/  LDL.LU R25, [R1+0x4] ;  /* 0x0000040001197983 */ /* 0x000ee20000300800 */
[----:B------:R-:W3:Y:S02]  /*24a30*/  LDL.LU R26, [R1+0x8] ;  /* 0x00000800011a7983 */ /* 0x000ee40000300800 */
[----:B------:R-:W3:Y:S02]  /*24a40*/  LDL.LU R27, [R1+0xc] ;  /* 0x00000c00011b7983 */ /* 0x000ee40000300800 */
[----:B------:R-:W-:Y:S01]  /*24a50*/  STL [R1+0x14ec], R19 ;  /* 0x0014ec1301007387 */ /* 0x000fe20000100800 */
[----:B------:R-:W-:Y:S01]  /*24a60*/  STL [R1+0x14e8], R28 ;  /* 0x0014e81c01007387 */ /* 0x000fe20000100800 */
[----:B------:R-:W-:Y:S02]  /*24a70*/  STL [R1+0x14e4], R29 ;  /* 0x0014e41d01007387 */ /* 0x000fe40000100800 */
[----:B------:R-:W-:Y:S01]  /*24a80*/  STL [R1+0x14e0], R3 ;  /* 0x0014e00301007387 */ /* 0x000fe20000100800 */
[-C--:B--2---:R-:W-:Y:S01]  /*24a90*/  HMMA.16816.F32.BF16 R4, R8, R22.reuse, R4 ;  /* 0x000000160804723c */ /* 0x084fe20000041804 */
[----:B------:R-:W2:Y:S01]  /*24aa0*/  LDL.LU.64 R10, [R1+0x1580] ;  /* 0x00158000010a7983 */ /* 0x000ea20000300a00 */
[----:B------:R-:W2:Y:S11]  /*24ab0*/  LDL.LU.64 R8, [R1+0x1578] ;  /* 0x0015780001087983 */ /* 0x000eb60000300a00 */
[----:B------:R-:W-:Y:S10]  /*24ac0*/  @!UPT UIADD3 URZ, URZ, URZ, URZ ;  /* 0x0000003f3f3ff290 */ /* 0x000ff4000fffe03f */
[----:B------:R0:W-:Y:S01]  /*24ad0*/  STL.64 [R1+0x80], R4 ;  /* 0x0000800401007387 */ /* 0x0001e20000100a00 */
[----:B------:R1:W-:Y:S01]  /*24ae0*/  STL [R1+0x88], R6 ;  /* 0x0000880601007387 */ /* 0x0003e20000100800 */
[----:B------:R-:W-:Y:S02]  /*24af0*/  MOV R18, R7 ;  /* 0x0000000700127202 */ /* 0x000fe40000000f00 */
[----:B0-----:R-:W2:Y:S01]  /*24b00*/  LDL.LU R4, [R1+0x10] ;  /* 0x0000100001047983 */ /* 0x001ea20000300800 */
[----:B------:R-:W2:Y:S02]  /*24b10*/  LDL.LU R5, [R1+0x14] ;  /* 0x0000140001057983 */ /* 0x000ea40000300800 */
[----:B-1----:R-:W2:Y:S02]  /*24b20*/  LDL.LU R6, [R1+0x18] ;  /* 0x0000180001067983 */ /* 0x002ea40000300800 */
[----:B------:R-:W2:Y:S01]  /*24b30*/  LDL.LU R7, [R1+0x1c] ;  /* 0x00001c0001077983 */ /* 0x000ea20000300800 */
[----:B------:R-:W-:Y:S01]  /*24b40*/  STL [R1+0x14f0], R18 ;  /* 0x0014f01201007387 */ /* 0x000fe20000100800 */
[-C--:B---3--:R-:W-:Y:S01]  /*24b50*/  HMMA.16816.F32.BF16 R12, R24, R22.reuse, R12 ;  /* 0x00000016180c723c */ /* 0x088fe2000004180c */
[----:B------:R-:W0:Y:S07]  /*24b60*/  S2R R27, SR_TID.X ;  /* 0x00000000001b7919 */ /* 0x000e2e0000002100 */
[----:B--2---:R-:W-:Y:S11]  /*24b70*/  HMMA.16816.F32.BF16 R4, R4, R22, R8 ;  /* 0x000000160404723c */ /* 0x004ff60000041808 */
[----:B------:R-:W-:Y:S11]  /*24b80*/  @!UPT UIADD3 URZ, URZ, URZ, URZ ;  /* 0x0000003f3f3ff290 */ /* 0x000ff6000fffe03f */
[----:B------:R-:W-:Y:S02]  /*24b90*/  @!UPT UIADD3 URZ, URZ, URZ, URZ ;  /* 0x0000003f3f3ff290 */ /* 0x000fe4000fffe03f */
[----:B------:R-:W-:Y:S01]  /*24ba0*/  MOV R3, R7 ;  /* 0x0000000700037202 */ /* 0x000fe20000000f00 */
[----:B------:R-:W-:Y:S01]  /*24bb0*/  IMAD.MOV.U32 R29, RZ, RZ, R6 ;  /* 0x000000ffff1d7224 */ /* 0x000fe200078e0006 */
[----:B------:R-:W-:Y:S01]  /*24bc0*/  MOV R28, R5 ;  /* 0x00000005001c7202 */ /* 0x000fe20000000f00 */
[----:B------:R-:W-:Y:S02]  /*24bd0*/  IMAD.MOV.U32 R19, RZ, RZ, R4 ;  /* 0x000000ffff137224 */ /* 0x000fe400078e0004 */
[----:B------:R-:W-:Y:S01]  /*24be0*/  STL [R1+0x1500], R3 ;  /* 0x0015000301007387 */ /* 0x000fe20000100800 */
[----:B------:R-:W-:Y:S02]  /*24bf0*/  STL [R1+0x14fc], R29 ;  /* 0x0014fc1d01007387 */ /* 0x000fe40000100800 */
[----:B------:R-:W-:Y:S02]  /*24c00*/  STL [R1+0x14f8], R28 ;  /* 0x0014f81c01007387 */ /* 0x000fe40000100800 */
[----:B------:R-:W-:Y:S01]  /*24c10*/  STL [R1+0x14f4], R19 ;  /* 0x0014f41301007387 */ /* 0x000fe20000100800 */
[----:B------:R-:W-:Y:S01]  /*24c20*/  STL.64 [R1+0x1548], R16 ;  /* 0x0015481001007387 */ /* 0x000fe20000100a00 */
[----:B------:R-:W2:Y:S02]  /*24c30*/  LDL.LU R8, [R1+0xd0] ;  /* 0x0000d00001087983 */ /* 0x000ea40000300800 */
[----:B------:R-:W2:Y:S02]  /*24c40*/  LDL.LU R9, [R1+0xd4] ;  /* 0x0000d40001097983 */ /* 0x000ea40000300800 */
[----:B------:R-:W3:Y:S02]  /*24c50*/  LDL.LU R10, [R1+0xd8] ;  /* 0x0000d800010a7983 */ /* 0x000ee40000300800 */
[----:B------:R-:W-:Y:S01]  /*24c60*/  IMAD.MOV.U32 R11, RZ, RZ, R0 ;  /* 0x000000ffff0b7224 */ /* 0x000fe200078e0000 */
[----:B------:R-:W1:Y:S04]  /*24c70*/  S2R R25, SR_TID.X ;  /* 0x0000000000197919 */ /* 0x000e680000002100 */
[----:B------:R-:W4:Y:S04]  /*24c80*/  LDL.LU R0, [R1+0x1570] ;  /* 0x0015700001007983 */ /* 0x000f280000300800 */
[----:B------:R-:W2:Y:S01]  /*24c90*/  LDSM.16.MT88.4 R4, [R2+0x1c080] ;  /* 0x01c080000204783b */ /* 0x000ea20000004200 */
[----:B0-----:R-:W-:-:S05]  /*24ca0*/  LOP3.LUT R27, R27, 0x7, RZ, 0xc0, !PT ;  /* 0x000000071b1b7812 */ /* 0x001fca00078ec0ff */
[----:B------:R-:W-:Y:S01]  /*24cb0*/  IMAD R27, R27, 0x110, RZ ;  /* 0x000001101b1b7824 */ /* 0x000fe200078e02ff */
[C---:B-1----:R-:W-:Y:S01]  /*24cc0*/  LOP3.LUT R26, R25.reuse, 0x10, RZ, 0xc0, !PT ;  /* 0x00000010191a7812 */ /* 0x042fe200078ec0ff */
[----:B------:R-:W-:-:S04]  /*24cd0*/  SHF.L.U32 R25, R25, 0x1, RZ ;  /* 0x0000000119197819 */ /* 0x000fc800000006ff */
[----:B------:R-:W-:Y:S01]  /*24ce0*/  IMAD.SHL.U32 R26, R26, 0x80, RZ ;  /* 0x000000801a1a7824 */ /* 0x000fe200078e00ff */
[----:B------:R-:W-:-:S04]  /*24cf0*/  LOP3.LUT R27, R27, 0x10, R25, 0x78, !PT ;  /* 0x000000101b1b7812 */ /* 0x000fc800078e7819 */
[----:B------:R-:W-:-:S04]  /*24d00*/  LOP3.LUT R27, R27, R26, RZ, 0xfc, !PT ;  /* 0x0000001a1b1b7212 */ /* 0x000fc800078efcff */
[----:B------:R-:W-:Y:S01]  /*24d10*/  LOP3.LUT R27, R27, 0x20, RZ, 0x3c, !PT ;  /* 0x000000201b1b7812 */ /* 0x000fe200078e3cff */
[----:B---3--:R-:W-:Y:S01]  /*24d20*/  STL.64 [R1+0x1520], R10 ;  /* 0x0015200a01007387 */ /* 0x008fe20000100a00 */
[----:B--2---:R0:W-:Y:S02]  /*24d30*/  STL.64 [R1+0x1518], R8 ;  /* 0x0015180801007387 */ /* 0x0041e40000100a00 */
[----:B------:R-:W-:Y:S02]  /*24d40*/  STL.64 [R1+0x1460], R14 ;  /* 0x0014600e01007387 */ /* 0x000fe40000100a00 */
[----:B------:R-:W-:Y:S01]  /*24d50*/  STL.64 [R1+0x1458], R12 ;  /* 0x0014580c01007387 */ /* 0x000fe20000100a00 */
[----:B------:R-:W-:Y:S01]  /*24d60*/  STL [R1+0x1504], R2 ;  /* 0x0015040201007387 */ /* 0x000fe20000100800 */
[----:B------:R-:W-:Y:S02]  /*24d70*/  STL.64 [R1+0x14d0], R6 ;  /* 0x0014d00601007387 */ /* 0x000fe40000100a00 */
[----:B------:R-:W-:Y:S02]  /*24d80*/  STL.64 [R1+0x14c8], R4 ;  /* 0x0014c80401007387 */ /* 0x000fe40000100a00 */
[----:B------:R-:W1:Y:S04]  /*24d90*/  LDSM.16.MT88.4 R4, [R27+0x1c000] ;  /* 0x01c000001b04783b */ /* 0x000e680000004200 */
[----:B0-----:R-:W2:Y:S01]  /*24da0*/  LDL.LU R8, [R1+0xc0] ;  /* 0x0000c00001087983 */ /* 0x001ea20000300800 */
[----:B----4-:R-:W-:-:S03]  /*24db0*/  MOV R11, R0 ;  /* 0x00000000000b7202 */ /* 0x010fc60000000f00 */
[----:B-1----:R-:W-:Y:S01]  /*24dc0*/  STL.64 [R1+0x50], R4 ;  /* 0x0000500401007387 */ /* 0x002fe20000100a00 */
[----:B------:R-:W-:Y:S02]  /*24dd0*/  STL.64 [R1+0x58], R6 ;  /* 0x0000580601007387 */ /* 0x000fe40000100a00 */
[----:B------:R-:W2:Y:S02]  /*24de0*/  LDL.LU R9, [R1+0xc4] ;  /* 0x0000c40001097983 */ /* 0x000ea40000300800 */
[----:B------:R-:W3:Y:S01]  /*24df0*/  LDL.LU R10, [R1+0xc8] ;  /* 0x0000c800010a7983 */ /* 0x000ee20000300800 */
[----:B------:R-:W4:Y:S01]  /*24e00*/  LDL.LU R0, [R1+0x156c] ;  /* 0x00156c0001007983 */ /* 0x000f220000300800 */
[----:B------:R-:W2:Y:S02]  /*24e10*/  LDL.LU R16, [R1+0xa0] ;  /* 0x0000a00001107983 */ /* 0x000ea40000300800 */
[----:B------:R-:W2:Y:S02]  /*24e20*/  LDL.LU R17, [R1+0xa4] ;  /* 0x0000a40001117983 */ /* 0x000ea40000300800 */
[----:B------:R-:W2:Y:S01]  /*24e30*/  LDL.LU R18, [R1+0xa8] ;  /* 0x0000a80001127983 */ /* 0x000ea20000300800 */
[----:B------:R-:W2:Y:S04]  /*24e40*/  LDL.LU R19, [R1+0xac] ;  /* 0x0000ac0001137983 */ /* 0x000ea80000300800 */
[----:B------:R-:W0:Y:S04]  /*24e50*/  LDSM.16.MT88.4 R4, [R27+0x1c080] ;  /* 0x01c080001b04783b */ /* 0x000e280000004200 */
[----:B--2---:R-:W-:Y:S01]  /*24e60*/  STL.64 [R1+0x1558], R18 ;  /* 0x0015581201007387 */ /* 0x004fe20000100a00 */
[----:B------:R-:W-:Y:S02]  /*24e70*/  STL.64 [R1+0x1550], R16 ;  /* 0x0015501001007387 */ /* 0x000fe40000100a00 */
[----:B---3--:R-:W-:Y:S02]  /*24e80*/  STL.64 [R1+0x1540], R10 ;  /* 0x0015400a01007387 */ /* 0x008fe40000100a00 */
[----:B------:R1:W-:Y:S02]  /*24e90*/  STL.64 [R1+0x1538], R8 ;  /* 0x0015380801007387 */ /* 0x0003e40000100a00 */
[----:B-1----:R-:W2:Y:S01]  /*24ea0*/  LDL.LU R8, [R1+0xe0] ;  /* 0x0000e00001087983 */ /* 0x002ea20000300800 */
[----:B----4-:R-:W-:-:S02]  /*24eb0*/  IMAD.MOV.U32 R9, RZ, RZ, R0 ;  /* 0x000000ffff097224 */ /* 0x010fc400078e0000 */
[----:B------:R-:W3:Y:S01]  /*24ec0*/  LDL.LU R0, [R1+0x1568] ;  /* 0x0015680001007983 */ /* 0x000ee20000300800 */
[----:B0-----:R-:W-:Y:S01]  /*24ed0*/  MOV R2, R6 ;  /* 0x0000000600027202 */ /* 0x001fe20000000f00 */
[----:B------:R-:W-:Y:S01]  /*24ee0*/  IMAD.MOV.U32 R3, RZ, RZ, R7 ;  /* 0x000000ffff037224 */ /* 0x000fe200078e0007 */
[----:B------:R-:W2:Y:S01]  /*24ef0*/  LDL.LU R10, [R1+0xe8] ;  /* 0x0000e800010a7983 */ /* 0x000ea20000300800 */
[----:B------:R-:W2:Y:S02]  /*24f00*/  LDL.LU R11, [R1+0xec] ;  /* 0x0000ec00010b7983 */ /* 0x000ea40000300800 */
[----:B------:R-:W-:Y:S02]  /*24f10*/  STL.64 [R1+0x40], R4 ;  /* 0x0000400401007387 */ /* 0x000fe40000100a00 */
[----:B------:R-:W-:Y:S01]  /*24f20*/  STL [R1+0x1510], R2 ;  /* 0x0015100201007387 */ /* 0x000fe20000100800 */
[----:B------:R-:W-:Y:S04]  /*24f30*/  STL [R1+0x150c], R3 ;  /* 0x00150c0301007387 */ /* 0x000fe80000100800 */
[----:B---3--:R-:W0:Y:S04]  /*24f40*/  LDSM.16.MT88.4 R12, [R0+0x1c000] ;  /* 0x01c00000000c783b */ /* 0x008e280000004200 */
[----:B------:R-:W1:Y:S04]  /*24f50*/  LDSM.16.MT88.4 R16, [R0+0x1c080] ;  /* 0x01c080000010783b */ /* 0x000e680000004200 */
[----:B0-----:R-:W-:Y:S01]  /*24f60*/  STL.64 [R1+0x1480], R14 ;  /* 0x0014800e01007387 */ /* 0x001fe20000100a00 */
[----:B------:R0:W-:Y:S02]  /*24f70*/  STL.64 [R1+0x1478], R12 ;  /* 0x0014780c01007387 */ /* 0x0001e40000100a00 */
[----:B0-----:R-:W-:Y:S01]  /*24f80*/  MOV R12, R21 ;  /* 0x00000015000c7202 */ /* 0x001fe20000000f00 */
[----:B------:R-:W-:Y:S01]  /*24f90*/  IMAD.MOV.U32 R14, RZ, RZ, R20 ;  /* 0x000000ffff0e7224 */ /* 0x000fe200078e0014 */
[----:B------:R-:W3:Y:S01]  /*24fa0*/  LDL.LU R21, [R1+0x1564] ;  /* 0x0015640001157983 */ /* 0x000ee20000300800 */
[----:B------:R-:W4:Y:S02]  /*24fb0*/  LDL.LU R13, [R1+0x74] ;  /* 0x00007400010d7983 */ /* 0x000f240000300800 */
[----:B------:R-:W2:Y:S02]  /*24fc0*/  LDL.LU R20, [R1+0x1560] ;  /* 0x0015600001147983 */ /* 0x000ea40000300800 */
[----:B------:R-:W2:Y:S01]  /*24fd0*/  LDL.LU R15, [R1+0x7c] ;  /* 0x00007c00010f7983 */ /* 0x000ea20000300800 */
[----:B-1----:R-:W-:Y:S01]  /*24fe0*/  MOV R5, R18 ;  /* 0x0000001200057202 */ /* 0x002fe20000000f00 */
[----:B------:R-:W-:Y:S01]  /*24ff0*/  IMAD.MOV.U32 R4, RZ, RZ, R19 ;  /* 0x000000ffff047224 */ /* 0x000fe200078e0013 */
[----:B------:R-:W-:Y:S01]  /*25000*/  MOV R7, R16 ;  /* 0x0000001000077202 */ /* 0x000fe20000000f00 */
[----:B------:R-:W-:Y:S01]  /*25010*/  IMAD.MOV.U32 R6, RZ, RZ, R17 ;  /* 0x000000ffff067224 */ /* 0x000fe200078e0011 */
[----:B------:R-:W0:Y:S04]  /*25020*/  S2R R27, SR_TID.X ;  /* 0x00000000001b7919 */ /* 0x000e280000002100 */
[----:B--2---:R-:W-:Y:S01]  /*25030*/  STL.64 [R1+0x1530], R14 ;  /* 0x0015300e01007387 */ /* 0x004fe20000100a00 */
[----:B----4-:R1:W-:Y:S03]  /*25040*/  STL.64 [R1+0x1528], R12 ;  /* 0x0015280c01007387 */ /* 0x0103e60000100a00 */
[----:B-1----:R-:W2:Y:S01]  /*25050*/  LDL.LU R12, [R1+0xb0] ;  /* 0x0000b000010c7983 */ /* 0x002ea20000300800 */
[----:B------:R-:W2:Y:S02]  /*25060*/  LDL.LU R14, [R1+0xb8] ;  /* 0x0000b800010e7983 */ /* 0x000ea40000300800 */
[----:B------:R-:W4:Y:S02]  /*25070*/  LDL.LU.64 R18, [R1+0x1558] ;  /* 0x0015580001127983 */ /* 0x000f240000300a00 */
[----:B------:R-:W4:Y:S01]  /*25080*/  LDL.LU.64 R16, [R1+0x1550] ;  /* 0x0015500001107983 */ /* 0x000f220000300a00 */
[----:B---3--:R-:W-:-:S02]  /*25090*/  MOV R13, R21 ;  /* 0x00000015000d7202 */ /* 0x008fc40000000f00 */
[----:B------:R-:W1:Y:S01]  /*250a0*/  S2R R21, SR_TID.X ;  /* 0x0000000000157919 */ /* 0x000e620000002100 */
[----:B------:R-:W-:Y:S01]  /*250b0*/  IMAD.MOV.U32 R15, RZ, RZ, R20 ;  /* 0x000000ffff0f7224 */ /* 0x000fe200078e0014 */
[----:B-1----:R-:W-:Y:S01]  /*250c0*/  LOP3.LUT R20, R21, 0x7, RZ, 0xc0, !PT ;  /* 0x0000000715147812 */ /* 0x002fe200078ec0ff */
[C---:B0-----:R-:W-:Y:S01]  /*250d0*/  LOP3.LUT R21, R27.reuse, 0x10, RZ, 0xc0, !PT ;  /* 0x000000101b157812 */ /* 0x041fe200078ec0ff */
[----:B------:R-:W-:-:S03]  /*250e0*/  SHF.L.U32 R27, R27, 0x1, RZ ;  /* 0x000000011b1b7819 */ /* 0x000fc600000006ff */
[----:B------:R-:W-:Y:S02]  /*250f0*/  IMAD R20, R20, 0x110, RZ ;  /* 0x0000011014147824 */ /* 0x000fe400078e02ff */
[----:B------:R-:W-:-:S03]  /*25100*/  IMAD.SHL.U32 R21, R21, 0x80, RZ ;  /* 0x0000008015157824 */ /* 0x000fc600078e00ff */
[----:B------:R-:W-:-:S04]  /*25110*/  LOP3.LUT R27, R20, 0x10, R27, 0x78, !PT ;  /* 0x00000010141b7812 */ /* 0x000fc800078e781b */
[----:B------:R-:W-:-:S04]  /*25120*/  LOP3.LUT R27, R27, R21, RZ, 0xfc, !PT ;  /* 0x000000151b1b7212 */ /* 0x000fc800078efcff */
[----:B------:R-:W-:Y:S01]  /*25130*/  LOP3.LUT R27, R27, 0x60, RZ, 0x3c, !PT ;  /* 0x000000601b1b7812 */ /* 0x000fe200078e3cff */
[----:B------:R-:W-:Y:S01]  /*25140*/  STL [R1+0x1514], R7 ;  /* 0x0015140701007387 */ /* 0x000fe20000100800 */
[----:B------:R-:W-:Y:S01]  /*25150*/  STL [R1+0x1508], R0 ;  /* 0x0015080001007387 */ /* 0x000fe20000100800 */
[----:B----4-:R-:W-:Y:S02]  /*25160*/  HMMA.16816.F32.BF16 R8, R8, R22, R16 ;  /* 0x000000160808723c */ /* 0x010fe40000041810 */
[----:B------:R-:W3:Y:S11]  /*25170*/  LDL.LU.64 R16, [R1+0x1548] ;  /* 0x0015480001107983 */ /* 0x000ef60000300a00 */
[----:B------:R-:W-:Y:S11]  /*25180*/  @!UPT UIADD3 URZ, URZ, URZ, URZ ;  /* 0x0000003f3f3ff290 */ /* 0x000ff6000fffe03f */
[----:B------:R-:W-:Y:S01]  /*25190*/  MOV R29, R8 ;  /* 0x00000008001d7202 */ /* 0x000fe20000000f00 */
[----:B------:R-:W-:Y:S01]  /*251a0*/  IMAD.MOV.U32 R28, RZ, RZ, R9 ;  /* 0x000000ffff1c7224 */ /* 0x000fe200078e0009 */
[----:B------:R-:W-:Y:S01]  /*251b0*/  MOV R19, R10 ;  /* 0x0000000a00137202 */ /* 0x000fe20000000f00 */
[----:B------:R-:W-:Y:S02]  /*251c0*/  IMAD.MOV.U32 R18, RZ, RZ, R11 ;  /* 0x000000ffff127224 */ /* 0x000fe400078e000b */
[----:B------:R-:W0:Y:S02]  /*251d0*/  LDSM.16.MT88.4 R8, [R27+0x1c000] ;  /* 0x01c000001b08783b */ /* 0x000e240000004200 */
[----:B------:R-:W1:Y:S01]  /*251e0*/  LDSM.16.MT88.4 R24, [R27+0x1c080] ;  /* 0x01c080001b18783b */ /* 0x000e620000004200 */
[----:B0-----:R-:W-:-:S03]  /*251f0*/  MOV R3, R10 ;  /* 0x0000000a00037202 */ /* 0x001fc60000000f00 */
[----:B------:R-:W-:Y:S01]  /*25200*/  IMAD.MOV.U32 R0, RZ, RZ, R11 ;  /* 0x000000ffff007224 */ /* 0x000fe200078e000b */
[----:B------:R-:W-:Y:S01]  /*25210*/  MOV R7, R8 ;  /* 0x0000000800077202 */ /* 0x000fe20000000f00 */
[----:B------:R-:W-:Y:S01]  /*25220*/  IMAD.MOV.U32 R2, RZ, RZ, R9 ;  /* 0x000000ffff027224 */ /* 0x000fe200078e0009 */
[----:B------:R-:W2:Y:S01]  /*25230*/  LDL.LU.64 R10, [R1+0x1540] ;  /* 0x00154000010a7983 */ /* 0x000ea20000300a00 */
[----:B------:R-:W2:Y:S02]  /*25240*/  LDL.LU.64 R8, [R1+0x1538] ;  /* 0x0015380001087983 */ /* 0x000ea40000300a00 */
[----:B--2---:R-:W-:Y:S01]  /*25250*/  HMMA.16816.F32.BF16 R20, R8, R22, R12 ;  /* 0x000000160814723c */ /* 0x004fe2000004180c */
[----:B------:R-:W3:Y:S01]  /*25260*/  LDL.LU.64 R14, [R1+0x1530] ;  /* 0x00153000010e7983 */ /* 0x000ee20000300a00 */
[----:B------:R-:W3:Y:S02]  /*25270*/  LDL.LU.64 R12, [R1+0x1528] ;  /* 0x00152800010c7983 */ /* 0x000ee40000300a00 */
[----:B------:R-:W3:Y:S02]  /*25280*/  LDL.LU.64 R10, [R1+0x1520] ;  /* 0x00152000010a7983 */ /* 0x000ee40000300a00 */
[----:B------:R-:W3:Y:S11]  /*25290*/  LDL.LU.64 R8, [R1+0x1518] ;  /* 0x0015180001087983 */ /* 0x000ef60000300a00 */
[----:B------:R-:W-:Y:S06]  /*252a0*/  @!UPT UIADD3 URZ, URZ, URZ, URZ ;  /* 0x0000003f3f3ff290 */ /* 0x000fec000fffe03f */
[----:B------:R-:W-:Y:S01]  /*252b0*/  STL.64 [R1+0x1410], R22 ;  /* 0x0014101601007387 */ /* 0x000fe20000100a00 */
[----:B------:R-:W-:Y:S02]  /*252c0*/  STL.64 [R1+0x1408], R20 ;  /* 0x0014081401007387 */ /* 0x000fe40000100a00 */
[----:B-1----:R0:W-:Y:S02]  /*252d0*/  STL.64 [R1+0x1420], R26 ;  /* 0x0014201a01007387 */ /* 0x0021e40000100a00 */
[----:B------:R1:W-:Y:S01]  /*252e0*/  STL.64 [R1+0x1418], R24 ;  /* 0x0014181801007387 */ /* 0x0003e20000100a00 */
[----:B0-----:R-:W-:Y:S02]  /*252f0*/  MOV R26, R3 ;  /* 0x00000003001a7202 */ /* 0x001fe40000000f00 */
[----:B-1----:R-:W-:Y:S01]  /*25300*/  MOV R24, R7 ;  /* 0x0000000700187202 */ /* 0x002fe20000000f00 */
[----:B------:R-:W-:Y:S01]  /*25310*/  IMAD.MOV.U32 R25, RZ, RZ, R2 ;  /* 0x000000ffff197224 */ /* 0x000fe200078e0002 */
[----:B------:R-:W2:Y:S01]  /*25320*/  LDL.LU R7, [R1+0x1514] ;  /* 0x0015140001077983 */ /* 0x000ea20000300800 */
[----:B------:R-:W-:-:S02]  /*25330*/  IMAD.MOV.U32 R27, RZ, RZ, R0 ;  /* 0x000000ffff1b7224 */ /* 0x000fc400078e0000 */
[----:B------:R-:W4:Y:S02]  /*25340*/  LDL.LU R2, [R1+0x1510] ;  /* 0x0015100001027983 */ /* 0x000f240000300800 */
[----:B------:R-:W2:Y:S01]  /*25350*/  LDL.LU R3, [R1+0x150c] ;  /* 0x00150c0001037983 */ /* 0x000ea20000300800 */
[----:B------:R-:W2:Y:S01]  /*25360*/  LDL.LU R0, [R1+0x1508] ;  /* 0x0015080001007983 */ /* 0x000ea20000300800 */
[----:B------:R-:W-:Y:S02]  /*25370*/  STL.64 [R1+0x1440], R26 ;  /* 0x0014401a01007387 */ /* 0x000fe40000100a00 */
[----:B------:R-:W-:Y:S01]  /*25380*/  STL.64 [R1+0x1438], R24 ;  /* 0x0014381801007387 */ /* 0x000fe20000100a00 */
[----:B---3--:R-:W-:Y:S01]  /*25390*/  HMMA.16816.F32.BF16 R8, R8, R16, R12 ;  /* 0x000000100808723c */ /* 0x008fe2000004180c */
[----:B------:R-:W3:Y:S01]  /*253a0*/  LDL.LU R12, [R1+0x40] ;  /* 0x00004000010c7983 */ /* 0x000ee20000300800 */
[----:B------:R-:W3:Y:S05]  /*253b0*/  LDL.LU R13, [R1+0x44] ;  /* 0x00004400010d7983 */ /* 0x000eea0000300800 */
[----:B----4-:R-:W-:Y:S01]  /*253c0*/  MOV R14, R2 ;  /* 0x00000002000e7202 */ /* 0x010fe20000000f00 */
[----:B--2---:R-:W-:Y:S01]  /*253d0*/  IMAD.MOV.U32 R15, RZ, RZ, R3 ;  /* 0x000000ffff0f7224 */ /* 0x004fe200078e0003 */
[----:B------:R-:W2:Y:S01]  /*253e0*/  LDL.LU R2, [R1+0x1504] ;  /* 0x0015040001027983 */ /* 0x000ea20000300800 */
[----:B------:R-:W4:Y:S03]  /*253f0*/  LDL.LU R3, [R1+0x1500] ;  /* 0x0015000001037983 */ /* 0x000f260000300800 */
[----:B------:R-:W-:Y:S04]  /*25400*/  STL.64 [R1+0x14a0], R14 ;  /* 0x0014a00e01007387 */ /* 0x000fe80000100a00 */
[----:B---3--:R0:W-:Y:S04]  /*25410*/  STL.64 [R1+0x1498], R12 ;  /* 0x0014980c01007387 */ /* 0x0081e80000100a00 */
[----:B0-----:R-:W3:Y:S01]  /*25420*/  LDL.LU R12, [R1+0x50] ;  /* 0x00005000010c7983 */ /* 0x001ee20000300800 */
[----:B------:R-:W3:Y:S02]  /*25430*/  LDL.LU R13, [R1+0x54] ;  /* 0x00005400010d7983 */ /* 0x000ee40000300800 */
[----:B------:R-:W2:Y:S02]  /*25440*/  LDL.LU R14, [R1+0x58] ;  /* 0x00005800010e7983 */ /* 0x000ea40000300800 */
[----:B------:R-:W2:Y:S02]  /*25450*/  LDL.LU R15, [R1+0x5c] ;  /* 0x00005c00010f7983 */ /* 0x000ea40000300800 */
[----:B--2---:R-:W-:Y:S01]  /*25460*/  STL.64 [R1+0x14c0], R14 ;  /* 0x0014c00e01007387 */ /* 0x004fe20000100a00 */
[----:B---3--:R-:W-:Y:S02]  /*25470*/  STL.64 [R1+0x14b8], R12 ;  /* 0x0014b80c01007387 */ /* 0x008fe40000100a00 */
[----:B------:R-:W-:Y:S02]  /*25480*/  STL.64 [R1+0x1430], R10 ;  /* 0x0014300a01007387 */ /* 0x000fe40000100a00 */
[----:B------:R0:W-:Y:S02]  /*25490*/  STL.64 [R1+0x1428], R8 ;  /* 0x0014280801007387 */ /* 0x0001e40000100a00 */
[----:B0-----:R-:W-:Y:S01]  /*254a0*/  MOV R8, R29 ;  /* 0x0000001d00087202 */ /* 0x001fe20000000f00 */
[----:B------:R-:W-:Y:S01]  /*254b0*/  IMAD.MOV.U32 R9, RZ, RZ, R28 ;  /* 0x000000ffff097224 */ /* 0x000fe200078e001c */
[----:B------:R-:W2:Y:S01]  /*254c0*/  LDL.LU R29, [R1+0x14fc] ;  /* 0x0014fc00011d7983 */ /* 0x000ea20000300800 */
[----:B------:R-:W3:Y:S01]  /*254d0*/  LDL.LU R28, [R1+0x14f8] ;  /* 0x0014f800011c7983 */ /* 0x000ee20000300800 */
[----:B------:R-:W-:-:S02]  /*254e0*/  MOV R10, R19 ;  /* 0x00000013000a7202 */ /* 0x000fc40000000f00 */
[----:B------:R-:W3:Y:S01]  /*254f0*/  LDL.LU R19, [R1+0x14f4] ;  /* 0x0014f40001137983 */ /* 0x000ee20000300800 */
[----:B------:R-:W-:Y:S02]  /*25500*/  IMAD.MOV.U32 R11, RZ, RZ, R18 ;  /* 0x000000ffff0b7224 */ /* 0x000fe400078e0012 */
[----:B------:R-:W3:Y:S02]  /*25510*/  LDL.LU R18, [R1+0x14f0] ;  /* 0x0014f00001127983 */ /* 0x000ee40000300800 */
[----:B------:R-:W3:Y:S01]  /*25520*/  LDL.LU R12, [R1+0xf0] ;  /* 0x0000f000010c7983 */ /* 0x000ee20000300800 */
[----:B------:R-:W3:Y:S01]  /*25530*/  LDL.LU R13, [R1+0xf4] ;  /* 0x0000f400010d7983 */ /* 0x000ee20000300800 */
[----:B------:R-:W3:Y:S02]  /*25540*/  LDL.LU R14, [R1+0xf8] ;  /* 0x0000f800010e7983 */ /* 0x000ee40000300800 */
[----:B------:R-:W3:Y:S02]  /*25550*/  LDL.LU R15, [R1+0xfc] ;  /* 0x0000fc00010f7983 */ /* 0x000ee40000300800 */
[----:B------:R0:W-:Y:S01]  /*25560*/  STL.64 [R1+0x1450], R10 ;  /* 0x0014500a01007387 */ /* 0x0001e20000100a00 */
[----:B------:R1:W-:Y:S01]  /*25570*/  STL.64 [R1+0x1448], R8 ;  /* 0x0014480801007387 */ /* 0x0003e20000100a00 */
[----:B0-----:R-:W-:Y:S01]  /*25580*/  MOV R10, R5 ;  /* 0x00000005000a7202 */ /* 0x001fe20000000f00 */
[----:B------:R-:W-:Y:S01]  /*25590*/  IMAD.MOV.U32 R11, RZ, RZ, R4 ;  /* 0x000000ffff0b7224 */ /* 0x000fe200078e0004 */
[----:B-1----:R-:W-:Y:S01]  /*255a0*/  MOV R8, R7 ;  /* 0x0000000700087202 */ /* 0x002fe20000000f00 */
[----:B------:R-:W-:-:S02]  /*255b0*/  IMAD.MOV.U32 R9, RZ, RZ, R6 ;  /* 0x000000ffff097224 */ /* 0x000fc400078e0006 */
[----:B------:R-:W0:Y:S04]  /*255c0*/  LDSM.16.MT88.4 R4, [R2+0x1d000] ;  /* 0x01d000000204783b */ /* 0x000e280000004200 */
[----:B------:R4:W-:Y:S01]  /*255d0*/  STL.64 [R1+0x1470], R10 ;  /* 0x0014700a01007387 */ /* 0x0009e20000100a00 */
[----:B------:R3:W-:Y:S02]  /*255e0*/  STL.64 [R1+0x1468], R8 ;  /* 0x0014680801007387 */ /* 0x0007e40000100a00 */
[----:B----4-:R-:W-:Y:S01]  /*255f0*/  IMAD.MOV.U32 R11, RZ, RZ, R3 ;  /* 0x000000ffff0b7224 */ /* 0x010fe200078e0003 */
[----:B--2---:R-:W-:Y:S01]  /*25600*/  MOV R10, R29 ;  /* 0x0000001d000a7202 */ /* 0x004fe20000000f00 */
[----:B---3--:R-:W-:Y:S01]  /*25610*/  IMAD.MOV.U32 R9, RZ, RZ, R28 ;  /* 0x000000ffff097224 */ /* 0x008fe200078e001c */
[----:B------:R-:W-:-:S02]  /*25620*/  MOV R8, R19 ;  /* 0x0000001300087202 */ /* 0x000fc40000000f00 */
[----:B------:R-:W2:Y:S01]  /*25630*/  LDL.LU R19, [R1+0x14ec] ;  /* 0x0014ec0001137983 */ /* 0x000ea20000300800 */
[----:B------:R-:W3:Y:S02]  /*25640*/  LDL.LU R28, [R1+0x14e8] ;  /* 0x0014e800011c7983 */ /* 0x000ee40000300800 */
[----:B------:R-:W4:Y:S02]  /*25650*/  LDL.LU R29, [R1+0x14e4] ;  /* 0x0014e400011d7983 */ /* 0x000f240000300800 */
[----:B------:R-:W2:Y:S01]  /*25660*/  LDL.LU R3, [R1+0x14e0] ;  /* 0x0014e00001037983 */ /* 0x000ea20000300800 */
[----:B------:R-:W-:Y:S01]  /*25670*/  STL.64 [R1+0x1490], R10 ;  /* 0x0014900a01007387 */ /* 0x000fe20000100a00 */
[----:B------:R1:W-:Y:S03]  /*25680*/  STL.64 [R1+0x1488], R8 ;  /* 0x0014880801007387 */ /* 0x0003e60000100a00 */
[----:B-1----:R-:W2:Y:S01]  /*25690*/  LDL.LU R8, [R1+0x80] ;  /* 0x0000800001087983 */ /* 0x002ea20000300800 */
[----:B------:R-:W2:Y:S02]  /*256a0*/  LDL.LU R9, [R1+0x84] ;  /* 0x0000840001097983 */ /* 0x000ea40000300800 */
[----:B------:R-:W2:Y:S01]  /*256b0*/  LDL.LU R10, [R1+0x88] ;  /* 0x00008800010a7983 */ /* 0x000ea20000300800 */
[----:B------:R-:W-:-:S02]  /*256c0*/  MOV R11, R18 ;  /* 0x00000012000b7202 */ /* 0x000fc40000000f00 */
[----:B------:R-:W3:Y:S04]  /*256d0*/  LDL.LU R18, [R1+0x14dc] ;  /* 0x0014dc0001127983 */ /* 0x000ee80000300800 */
[----:B--2---:R3:W-:Y:S01]  /*256e0*/  STL.64 [R1+0x14b0], R10 ;  /* 0x0014b00a01007387 */ /* 0x0047e20000100a00 */
[----:B------:R1:W-:Y:S02]  /*256f0*/  STL.64 [R1+0x14a8], R8 ;  /* 0x0014a80801007387 */ /* 0x0003e40000100a00 */
[----:B---3--:R-:W-:Y:S02]  /*25700*/  IMAD.MOV.U32 R10, RZ, RZ, R28 ;  /* 0x000000ffff0a7224 */ /* 0x008fe400078e001c */
[----:B-1----:R-:W-:Y:S01]  /*25710*/  IMAD.MOV.U32 R8, RZ, RZ, R3 ;  /* 0x000000ffff087224 */ /* 0x002fe200078e0003 */
[----:B------:R-:W-:Y:S01]  /*25720*/  MOV R11, R19 ;  /* 0x00000013000b7202 */ /* 0x000fe20000000f00 */
[----:B------:R-:W2:Y:S01]  /*25730*/  LDL.LU R3, [R1+0x14d8] ;  /* 0x0014d80001037983 */ /* 0x000ea20000300800 */
[----:B0-----:R-:W-:-:S02]  /*25740*/  IMAD.MOV.U32 R28, RZ, RZ, R4 ;  /* 0x000000ffff1c7224 */ /* 0x001fc400078e0004 */
[----:B------:R-:W-:Y:S01]  /*25750*/  STL.64 [R1+0x78], R6 ;  /* 0x0000780601007387 */ /* 0x000fe20000100a00 */
[----:B------:R-:W-:Y:S02]  /*25760*/  MOV R19, R5 ;  /* 0x0000000500137202 */ /* 0x000fe40000000f00 */
[----:B------:R-:W0:Y:S02]  /*25770*/  LDSM.16.MT88.4 R4, [R2+0x1d080] ;  /* 0x01d080000204783b */ /* 0x000e240000004200 */
[----:B0-----:R-:W-:Y:S01]  /*25780*/  IMAD.MOV.U32 R21, RZ, RZ, R6 ;  /* 0x000000ffff157224 */ /* 0x001fe200078e0006 */
[----:B------:R-:W-:Y:S01]  /*25790*/  MOV R20, R7 ;  /* 0x0000000700147202 */ /* 0x000fe20000000f00 */
[----:B------:R-:W-:Y:S01]  /*257a0*/  IMAD.MOV.U32 R24, RZ, RZ, R4 ;  /* 0x000000ffff187224 */ /* 0x000fe200078e0004 */
[----:B------:R-:W-:Y:S01]  /*257b0*/  MOV R22, R5 ;  /* 0x0000000500167202 */ /* 0x000fe20000000f00 */
[----:B------:R-:W3:Y:S01]  /*257c0*/  LDL.LU.64 R6, [R1+0x14d0] ;  /* 0x0014d00001067983 */ /* 0x000ee20000300a00 */
[----:B------:R-:W3:Y:S01]  /*257d0*/  LDL.LU.64 R4, [R1+0x14c8] ;  /* 0x0014c80001047983 */ /* 0x000ee20000300a00 */
[----:B----4-:R-:W-:Y:S01]  /*257e0*/  MOV R9, R29 ;  /* 0x0000001d00097202 */ /* 0x010fe20000000f00 */
[-C--:B---3--:R-:W-:Y:S01]  /*257f0*/  HMMA.16816.F32.BF16 R4, R4, R16.reuse, R12 ;  /* 0x000000100404723c */ /* 0x088fe2000004180c */
[----:B------:R-:W3:Y:S01]  /*25800*/  LDL.LU.64 R14, [R1+0x14c0] ;  /* 0x0014c000010e7983 */ /* 0x000ee20000300a00 */
[----:B------:R-:W3:Y:S06]  /*25810*/  LDL.LU.64 R12, [R1+0x14b8] ;  /* 0x0014b800010c7983 */ /* 0x000eec0000300a00 */
[-C--:B---3--:R-:W-:Y:S01]  /*25820*/  HMMA.16816.F32.BF16 R12, R12, R16.reuse, R8 ;  /* 0x000000100c0c723c */ /* 0x088fe20000041808 */
[----:B------:R-:W3:Y:S01]  /*25830*/  LDL.LU.64 R10, [R1+0x14b0] ;  /* 0x0014b000010a7983 */ /* 0x000ee20000300a00 */
[----:B------:R-:W3:Y:S11]  /*25840*/  LDL.LU.64 R8, [R1+0x14a8] ;  /* 0x0014a80001087983 */ /* 0x000ef60000300a00 */
[----:B------:R-:W-:Y:S10]  /*25850*/  @!UPT UIADD3 URZ, URZ, URZ, URZ ;  /* 0x0000003f3f3ff290 */ /* 0x000ff4000fffe03f */
[----:B------:R-:W-:Y:S01]  /*25860*/  STL.64 [R1+0xe0], R12 ;  /* 0x0000e00c01007387 */ /* 0x000fe20000100a00 */
[----:B------:R0:W-:Y:S03]  /*25870*/  STL.64 [R1+0xe8], R14 ;  /* 0x0000e80e01007387 */ /* 0x0001e60000100a00 */
[----:B0-----:R-:W3:Y:S01]  /*25880*/  LDL.LU.64 R14, [R1+0x14a0] ;  /* 0x0014a000010e7983 */ /* 0x001ee20000300a00 */
[----:B------:R-:W3:Y:S02]  /*25890*/  LDL.LU.64 R12, [R1+0x1498] ;  /* 0x00149800010c7983 */ /* 0x000ee40000300a00 */
        /* <DEDUP_REMOVED lines=8> */
[----:B---3--:R-:W-:Y:S01]  /*25920*/  HMMA.16816.F32.BF16 R12, R12, R16, R8 ;  /* 0x000000100c0c723c */ /* 0x008fe20000041808 */
[----:B------:R-:W3:Y:S01]  /*25930*/  LDL.LU.64 R10, [R1+0x1470] ;  /* 0x00147000010a7983 */ /* 0x000ee20000300a00 */
[----:B------:R-:W3:Y:S11]  /*25940*/  LDL.LU.64 R8, [R1+0x1468] ;  /* 0x0014680001087983 */ /* 0x000ef60000300a00 */
[----:B------:R-:W-:Y:S10]  /*25950*/  @!UPT UIADD3 URZ, URZ, URZ, URZ ;  /* 0x0000003f3f3ff290 */ /* 0x000ff4000fffe03f */
[----:B------:R-:W-:Y:S01]  /*25960*/  STL.64 [R1+0xc0], R12 ;  /* 0x0000c00c01007387 */ /* 0x000fe20000100a00 */
[----:B------:R0:W-:Y:S03]  /*25970*/  STL.64 [R1+0xc8], R14 ;  /* 0x0000c80e01007387 */ /* 0x0001e60000100a00 */
[----:B0-----:R-:W3:Y:S01]  /*25980*/  LDL.LU.64 R14, [R1+0x1460] ;  /* 0x00146000010e7983 */ /* 0x001ee20000300a00 */
[----:B------:R-:W3:Y:S03]  /*25990*/  LDL.LU.64 R12, [R1+0x1458] ;  /* 0x00145800010c7983 */ /* 0x000ee60000300a00 */
[----:B------:R-:W0:Y:S04]  /*259a0*/  S2R R29, SR_TID.X ;  /* 0x00000000001d7919 */ /* 0x000e280000002100 */
[----:B------:R-:W1:Y:S01]  /*259b0*/  S2R R27, SR_TID.X ;  /* 0x00000000001b7919 */ /* 0x000e620000002100 */
[----:B0-----:R-:W-:Y:S01]  /*259c0*/  LOP3.LUT R23, R29, 0x7, RZ, 0xc0, !PT ;  /* 0x000000071d177812 */ /* 0x001fe200078ec0ff */
[----:B-1----:R-:W-:-:S02]  /*259d0*/  LOP3.LUT R29, R27, 0x10, RZ, 0xc0, !PT ;  /* 0x000000101b1d7812 */ /* 0x002fc400078ec0ff */
[----:B------:R-:W-:Y:S02]  /*259e0*/  IMAD.SHL.U32 R27, R27, 0x2, RZ ;  /* 0x000000021b1b7824 */ /* 0x000fe400078e00ff */
[----:B------:R-:W-:Y:S01]  /*259f0*/  IMAD R23, R23, 0x110, RZ ;  /* 0x0000011017177824 */ /* 0x000fe200078e02ff */
[----:B------:R-:W-:-:S04]  /*25a00*/  SHF.L.U32 R29, R29, 0x7, RZ ;  /* 0x000000071d1d7819 */ /* 0x000fc800000006ff */
[----:B------:R-:W-:-:S04]  /*25a10*/  LOP3.LUT R23, R23, 0x10, R27, 0x78, !PT ;  /* 0x0000001017177812 */ /* 0x000fc800078e781b */
[----:B------:R-:W-:-:S04]  /*25a20*/  LOP3.LUT R23, R23, R29, RZ, 0xfc, !PT ;  /* 0x0000001d17177212 */ /* 0x000fc800078efcff */
[----:B------:R-:W-:Y:S01]  /*25a30*/  LOP3.LUT R23, R23, 0x20, RZ, 0x3c, !PT ;  /* 0x0000002017177812 */ /* 0x000fe200078e3cff */
[----:B---3--:R-:W-:Y:S01]  /*25a40*/  HMMA.16816.F32.BF16 R12, R8, R16, R12 ;  /* 0x00000010080c723c */ /* 0x008fe2000004180c */
[----:B------:R-:W3:Y:S01]  /*25a50*/  LDL.LU.64 R10, [R1+0x1450] ;  /* 0x00145000010a7983 */ /* 0x000ee20000300a00 */
[----:B------:R-:W3:Y:S11]  /*25a60*/  LDL.LU.64 R8, [R1+0x1448] ;  /* 0x0014480001087983 */ /* 0x000ef60000300a00 */
[----:B------:R-:W-:Y:S10]  /*25a70*/  @!UPT UIADD3 URZ, URZ, URZ, URZ ;  /* 0x0000003f3f3ff290 */ /* 0x000ff4000fffe03f */
[----:B------:R0:W-:Y:S02]  /*25a80*/  STL.64 [R1+0xb0], R12 ;  /* 0x0000b00c01007387 */ /* 0x0001e40000100a00 */
[----:B0-----:R-:W-:Y:S02]  /*25a90*/  IMAD.MOV.U32 R12, RZ, RZ, R24 ;  /* 0x000000ffff0c7224 */ /* 0x001fe400078e0018 */
[----:B------:R-:W0:Y:S04]  /*25aa0*/  LDSM.16.MT88.4 R24, [R23+0x1d000] ;  /* 0x01d000001718783b */ /* 0x000e280000004200 */
[----:B------:R-:W-:Y:S04]  /*25ab0*/  STL.64 [R1+0xb8], R14 ;  /* 0x0000b80e01007387 */ /* 0x000fe80000100a00 */
[----:B0-----:R-:W-:Y:S01]  /*25ac0*/  STL.64 [R1+0x20], R24 ;  /* 0x0000201801007387 */ /* 0x001fe20000100a00 */
[----:B------:R0:W-:Y:S03]  /*25ad0*/  STL.64 [R1+0x28], R26 ;  /* 0x0000281a01007387 */ /* 0x0001e60000100a00 */
[----:B0-----:R-:W3:Y:S01]  /*25ae0*/  LDL.LU.64 R26, [R1+0x1440] ;  /* 0x00144000011a7983 */ /* 0x001ee20000300a00 */
[----:B------:R-:W3:Y:S01]  /*25af0*/  LDL.LU.64 R24, [R1+0x1438] ;  /* 0x0014380001187983 */ /* 0x000ee20000300a00 */
[----:B------:R-:W-:Y:S01]  /*25b00*/  MOV R13, R22 ;  /* 0x00000016000d7202 */ /* 0x000fe20000000f00 */
[----:B------:R-:W-:Y:S01]  /*25b10*/  IMAD.MOV.U32 R14, RZ, RZ, R21 ;  /* 0x000000ffff0e7224 */ /* 0x000fe200078e0015 */
[----:B------:R-:W-:-:S02]  /*25b20*/  MOV R15, R20 ;  /* 0x00000014000f7202 */ /* 0x000fc40000000f00 */
[----:B------:R-:W0:Y:S01]  /*25b30*/  LDSM.16.MT88.4 R20, [R23+0x1d080] ;  /* 0x01d080001714783b */ /* 0x000e220000004200 */
[-C--:B---3--:R-:W-:Y:S03]  /*25b40*/  HMMA.16816.F32.BF16 R24, R24, R16.reuse, R8 ;  /* 0x000000101818723c */ /* 0x088fe60000041808 */
[----:B------:R-:W3:Y:S01]  /*25b50*/  LDL.LU.64 R10, [R1+0x1430] ;  /* 0x00143000010a7983 */ /* 0x000ee20000300a00 */
[----:B------:R-:W3:Y:S11]  /*25b60*/  LDL.LU.64 R8, [R1+0x1428] ;  /* 0x0014280001087983 */ /* 0x000ef60000300a00 */
[----:B------:R-:W-:Y:S08]  /*25b70*/  @!UPT UIADD3 URZ, URZ, URZ, URZ ;  /* 0x0000003f3f3ff290 */ /* 0x000ff0000fffe03f */
[----:B------:R-:W-:Y:S01]  /*25b80*/  STL.64 [R1+0x80], R24 ;  /* 0x0000801801007387 */ /* 0x000fe20000100a00 */
[----:B------:R1:W-:Y:S03]  /*25b90*/  STL.64 [R1+0x88], R26 ;  /* 0x0000881a01007387 */ /* 0x0003e60000100a00 */
[----:B-1----:R-:W4:Y:S01]  /*25ba0*/  LDL.LU.64 R26, [R1+0x1420] ;  /* 0x00142000011a7983 */ /* 0x002f220000300a00 */
[----:B------:R-:W4:Y:S02]  /*25bb0*/  LDL.LU.64 R24, [R1+0x1418] ;  /* 0x0014180001187983 */ /* 0x000f240000300a00 */
[----:B0-----:R-:W-:Y:S02]  /*25bc0*/  STL.64 [R1+0x90], R20 ;  /* 0x0000901401007387 */ /* 0x001fe40000100a00 */
[----:B------:R0:W-:Y:S02]  /*25bd0*/  STL.64 [R1+0x98], R22 ;  /* 0x0000981601007387 */ /* 0x0001e40000100a00 */
[----:B0-----:R-:W4:Y:S01]  /*25be0*/  LDL.LU.64 R22, [R1+0x1410] ;  /* 0x0014100001167983 */ /* 0x001f220000300a00 */
[----:B------:R-:W4:Y:S02]  /*25bf0*/  LDL.LU.64 R20, [R1+0x1408] ;  /* 0x0014080001147983 */ /* 0x000f240000300a00 */
[----:B----4-:R-:W-:Y:S07]  /*25c00*/  HMMA.16816.F32.BF16 R24, R24, R16, R20 ;  /* 0x000000101818723c */ /* 0x010fee0000041814 */
[----:B------:R-:W-:-:S02]  /*25c10*/  MOV R20, R28 ;  /* 0x0000001c00147202 */ /* 0x000fc40000000f00 */
[----:B------:R-:W4:Y:S01]  /*25c20*/  LDL.LU R28, [R1+0x1404] ;  /* 0x00140400011c7983 */ /* 0x000f220000300800 */
[----:B------:R-:W-:Y:S11]  /*25c30*/  IMAD.MOV.U32 R21, RZ, RZ, R19 ;  /* 0x000000ffff157224 */ /* 0x000ff600078e0013 */
[----:B------:R-:W-:Y:S02]  /*25c40*/  @!UPT UIADD3 URZ, URZ, URZ, URZ ;  /* 0x0000003f3f3ff290 */ /* 0x000fe4000fffe03f */
[----:B------:R-:W-:Y:S01]  /*25c50*/  STL.64 [R1+0x50], R24 ;  /* 0x0000501801007387 */ /* 0x000fe20000100a00 */
[----:B------:R-:W-:Y:S02]  /*25c60*/  STL.64 [R1+0x58], R26 ;  /* 0x0000581a01007387 */ /* 0x000fe40000100a00 */
[----:B------:R-:W3:Y:S02]  /*25c70*/  LDL.LU R19, [R1+0x1400] ;  /* 0x0014000001137983 */ /* 0x000ee40000300800 */
[----:B------:R-:W4:Y:S01]  /*25c80*/  LDL.LU R22, [R1+0x78] ;  /* 0x0000780001167983 */ /* 0x000f220000300800 */
[----:B------:R-:W4:Y:S04]  /*25c90*/  LDL.LU R23, [R1+0x7c] ;  /* 0x00007c0001177983 */ /* 0x000f280000300800 */
[----:B------:R-:W0:Y:S04]  /*25ca0*/  LDSM.16.MT88.4 R24, [R0+0x1d000] ;  /* 0x01d000000018783b */ /* 0x000e280000004200 */
[----:B------:R-:W1:Y:S02]  /*25cb0*/  S2R R29, SR_TID.X ;  /* 0x00000000001d7919 */ /* 0x000e640000002100 */
[----:B-1----:R-:W-:-:S05]  /*25cc0*/  IMAD.SHL.U32 R29, R29, 0x2, RZ ;  /* 0x000000021d1d7824 */ /* 0x002fca00078e00ff */
[----:B--2---:R-:W-:Y:S01]  /*25cd0*/  LOP3.LUT R17, R3, 0x10, R29, 0x78, !PT ;  /* 0x0000001003117812 */ /* 0x004fe200078e781d */
[----:B0-----:R-:W-:Y:S01]  /*25ce0*/  STL.64 [R1+0x60], R24 ;  /* 0x0000601801007387 */ /* 0x001fe20000100a00 */
[----:B------:R-:W-:Y:S01]  /*25cf0*/  STL [R1+0x68], R26 ;  /* 0x0000681a01007387 */ /* 0x000fe20000100800 */
[----:B------:R-:W-:Y:S01]  /*25d00*/  MOV R16, R27 ;  /* 0x0000001b00107202 */ /* 0x000fe20000000f00 */
[-C--:B---3--:R-:W-:Y:S08]  /*25d10*/  HMMA.16816.F32.BF16 R12, R12, R18.reuse, R4 ;  /* 0x000000120c0c723c */ /* 0x088ff00000041804 */
[----:B----4-:R-:W-:Y:S01]  /*25d20*/  HMMA.16816.F32.BF16 R8, R20, R18, R8 ;  /* 0x000000121408723c */ /* 0x010fe20000041808 */
[----:B------:R-:W-:-:S04]  /*25d30*/  LOP3.LUT R17, R17, R28, RZ, 0xfc, !PT ;  /* 0x0000001c11117212 */ /* 0x000fc800078efcff */
[----:B------:R-:W-:-:S05]  /*25d40*/  LOP3.LUT R17, R17, 0x60, RZ, 0x3c, !PT ;  /* 0x0000006011117812 */ /* 0x000fca00078e3cff */
[----:B------:R-:W-:Y:S04]  /*25d50*/  LDSM.16.MT88.4 R24, [R17+0x1d000] ;  /* 0x01d000001118783b */ /* 0x000fe80000004200 */
[----:B------:R-:W-:Y:S04]  /*25d60*/  LDSM.16.MT88.4 R20, [R17+0x1d080] ;  /* 0x01d080001114783b */ /* 0x000fe80000004200 */
[----:B------:R-:W-:Y:S05]  /*25d70*/  STL.64 [R1+0x1328], R14 ;  /* 0x0013280e01007387 */ /* 0x000fea0000100a00 */
[----:B------:R-:W-:Y:S02]  /*25d80*/  STL.64 [R1+0x30], R8 ;  /* 0x0000300801007387 */ /* 0x000fe40000100a00 */
[----:B------:R-:W-:Y:S02]  /*25d90*/  STL.64 [R1+0x38], R10 ;  /* 0x0000380a01007387 */ /* 0x000fe40000100a00 */
[----:B------:R-:W0:Y:S04]  /*25da0*/  LDSM.16.MT88.4 R8, [R0+0x1d080] ;  /* 0x01d080000008783b */ /* 0x000e280000004200 */
[----:B------:R-:W-:Y:S02]  /*25db0*/  STL.64 [R1+0x1320], R12 ;  /* 0x0013200c01007387 */ /* 0x000fe40000100a00 */
[----:B------:R-:W1:Y:S02]  /*25dc0*/  LDSM.16.MT88.4 R12, [R2+0x1e000] ;  /* 0x01e00000020c783b */ /* 0x000e640000004200 */
[----:B0-----:R-:W-:Y:S02]  /*25dd0*/  STL.64 [R1+0x1398], R10 ;  /* 0x0013980a01007387 */ /* 0x001fe40000100a00 */
[----:B------:R-:W-:Y:S02]  /*25de0*/  STL.64 [R1+0x1390], R8 ;  /* 0x0013900801007387 */ /* 0x000fe40000100a00 */
[----:B------:R-:W-:Y:S02]  /*25df0*/  STL [R1+0x137c], R24 ;  /* 0x00137c1801007387 */ /* 0x000fe40000100800 */
[----:B------:R-:W-:Y:S01]  /*25e00*/  STL [R1+0x1378], R25 ;  /* 0x0013781901007387 */ /* 0x000fe20000100800 */
[----:B------:R-:W-:Y:S01]  /*25e10*/  STL [R1+0x1374], R26 ;  /* 0x0013741a01007387 */ /* 0x000fe20000100800 */
[----:B------:R-:W-:Y:S02]  /*25e20*/  STL [R1+0x1370], R27 ;  /* 0x0013701b01007387 */ /* 0x000fe40000100800 */
[----:B------:R-:W-:Y:S02]  /*25e30*/  STL.64 [R1+0x1368], R22 ;  /* 0x0013681601007387 */ /* 0x000fe40000100a00 */
[----:B------:R-:W-:Y:S01]  /*25e40*/  STL.64 [R1+0x1360], R20 ;  /* 0x0013601401007387 */ /* 0x000fe20000100a00 */
[----:B------:R-:W-:Y:S01]  /*25e50*/  STL [R1+0x1358], R17 ;  /* 0x0013581101007387 */ /* 0x000fe20000100800 */
[----:B-1----:R-:W-:Y:S02]  /*25e60*/  STL.64 [R1+0x1350], R14 ;  /* 0x0013500e01007387 */ /* 0x002fe40000100a00 */
[----:B------:R0:W-:Y:S02]  /*25e70*/  STL.64 [R1+0x1348], R12 ;  /* 0x0013480c01007387 */ /* 0x0001e40000100a00 */
[----:B0-----:R-:W2:Y:S01]  /*25e80*/  LDL.LU R12, [R1+0x50] ;  /* 0x00005000010c7983 */ /* 0x001ea20000300800 */
[----:B------:R-:W2:Y:S02]  /*25e90*/  LDL.LU R13, [R1+0x54] ;  /* 0x00005400010d7983 */ /* 0x000ea40000300800 */
[----:B------:R-:W3:Y:S02]  /*25ea0*/  LDL.LU R14, [R1+0x58] ;  /* 0x00005800010e7983 */ /* 0x000ee40000300800 */
[----:B------:R-:W3:Y:S01]  /*25eb0*/  LDL.LU R15, [R1+0x5c] ;  /* 0x00005c00010f7983 */ /* 0x000ee20000300800 */
[----:B------:R-:W4:Y:S01]  /*25ec0*/  LDL.LU R8, [R1+0x60] ;  /* 0x0000600001087983 */ /* 0x000f220000300800 */
[----:B------:R-:W4:Y:S02]  /*25ed0*/  LDL.LU R9, [R1+0x64] ;  /* 0x0000640001097983 */ /* 0x000f240000300800 */
[----:B------:R-:W2:Y:S02]  /*25ee0*/  LDL.LU R10, [R1+0x68] ;  /* 0x00006800010a7983 */ /* 0x000ea40000300800 */
[----:B------:R-:W-:-:S05]  /*25ef0*/  IMAD.MOV.U32 R11, RZ, RZ, R16 ;  /* 0x000000ffff0b7224 */ /* 0x000fca00078e0010 */
[----:B--2---:R-:W-:Y:S01]  /*25f00*/  STL.64 [R1+0x13b8], R10 ;  /* 0x0013b80a01007387 */ /* 0x004fe20000100a00 */
[----:B----4-:R0:W-:Y:S03]  /*25f10*/  STL.64 [R1+0x13b0], R8 ;  /* 0x0013b00801007387 */ /* 0x0101e60000100a00 */
[----:B0-----:R-:W2:Y:S01]  /*25f20*/  LDL.LU R8, [R1+0x90] ;  /* 0x0000900001087983 */ /* 0x001ea20000300800 */
[----:B------:R-:W2:Y:S02]  /*25f30*/  LDL.LU R9, [R1+0x94] ;  /* 0x0000940001097983 */ /* 0x000ea40000300800 */
[----:B------:R-:W4:Y:S02]  /*25f40*/  LDL.LU R10, [R1+0x98] ;  /* 0x00009800010a7983 */ /* 0x000f240000300800 */
[----:B------:R-:W4:Y:S02]  /*25f50*/  LDL.LU R11, [R1+0x9c] ;  /* 0x00009c00010b7983 */ /* 0x000f240000300800 */
[----:B----4-:R-:W-:Y:S01]  /*25f60*/  STL.64 [R1+0x13d8], R10 ;  /* 0x0013d80a01007387 */ /* 0x010fe20000100a00 */
[----:B--2---:R0:W-:Y:S03]  /*25f70*/  STL.64 [R1+0x13d0], R8 ;  /* 0x0013d00801007387 */ /* 0x0041e60000100a00 */
[----:B0-----:R-:W2:Y:S01]  /*25f80*/  LDL.LU R8, [R1+0x20] ;  /* 0x0000200001087983 */ /* 0x001ea20000300800 */
[----:B------:R-:W2:Y:S02]  /*25f90*/  LDL.LU R9, [R1+0x24] ;  /* 0x0000240001097983 */ /* 0x000ea40000300800 */
[----:B------:R-:W4:Y:S02]  /*25fa0*/  LDL.LU R10, [R1+0x28] ;  /* 0x00002800010a7983 */ /* 0x000f240000300800 */
[----:B------:R-:W4:Y:S02]  /*25fb0*/  LDL.LU R11, [R1+0x2c] ;  /* 0x00002c00010b7983 */ /* 0x000f240000300800 */
[----:B----4-:R-:W-:Y:S01]  /*25fc0*/  STL.64 [R1+0x13f8], R10 ;  /* 0x0013f80a01007387 */ /* 0x010fe20000100a00 */
[----:B--2---:R-:W-:Y:S02]  /*25fd0*/  STL.64 [R1+0x13f0], R8 ;  /* 0x0013f00801007387 */ /* 0x004fe40000100a00 */
[----:B---3--:R-:W-:Y:S02]  /*25fe0*/  STL.64 [R1+0x1388], R14 ;  /* 0x0013880e01007387 */ /* 0x008fe40000100a00 */
[----:B------:R0:W-:Y:S01]  /*25ff0*/  STL.64 [R1+0x1380], R12 ;  /* 0x0013800c01007387 */ /* 0x0001e20000100a00 */
[----:B------:R-:W1:Y:S04]  /*26000*/  S2R R7, SR_TID.X ;  /* 0x0000000000077919 */ /* 0x000e680000002100 */
[----:B------:R-:W2:Y:S04]  /*26010*/  S2R R6, SR_TID.X ;  /* 0x0000000000067919 */ /* 0x000ea80000002100 */
[----:B------:R-:W3:Y:S04]  /*26020*/  LDSM.16.MT88.4 R8, [R2+0x1e080] ;  /* 0x01e080000208783b */ /* 0x000ee80000004200 */
[----:B0-----:R-:W4:Y:S01]  /*26030*/  LDL.LU R12, [R1+0xb0] ;  /* 0x0000b000010c7983 */ /* 0x001f220000300800 */
[----:B------:R-:W4:Y:S02]  /*26040*/  LDL.LU R13, [R1+0xb4] ;  /* 0x0000b400010d7983 */ /* 0x000f240000300800 */
[----:B------:R-:W2:Y:S02]  /*26050*/  LDL.LU R14, [R1+0xb8] ;  /* 0x0000b800010e7983 */ /* 0x000ea40000300800 */
[----:B------:R-:W2:Y:S02]  /*26060*/  LDL.LU R15, [R1+0xbc] ;  /* 0x0000bc00010f7983 */ /* 0x000ea40000300800 */
[----:B--2---:R-:W-:Y:S01]  /*26070*/  STL.64 [R1+0x13a8], R14 ;  /* 0x0013a80e01007387 */ /* 0x004fe20000100a00 */
[----:B----4-:R0:W-:Y:S03]  /*26080*/  STL.64 [R1+0x13a0], R12 ;  /* 0x0013a00c01007387 */ /* 0x0101e60000100a00 */
[----:B0-----:R-:W2:Y:S01]  /*26090*/  LDL.LU R12, [R1+0xc0] ;  /* 0x0000c000010c7983 */ /* 0x001ea20000300800 */
[----:B------:R-:W2:Y:S02]  /*260a0*/  LDL.LU R13, [R1+0xc4] ;  /* 0x0000c400010d7983 */ /* 0x000ea40000300800 */
[----:B------:R-:W4:Y:S02]  /*260b0*/  LDL.LU R14, [R1+0xc8] ;  /* 0x0000c800010e7983 */ /* 0x000f240000300800 */
[----:B------:R-:W4:Y:S01]  /*260c0*/  LDL.LU R15, [R1+0xcc] ;  /* 0x0000cc00010f7983 */ /* 0x000f220000300800 */
[----:B-1----:R-:W-:Y:S01]  /*260d0*/  LOP3.LUT R5, R7, 0x7, RZ, 0xc0, !PT ;  /* 0x0000000707057812 */ /* 0x002fe200078ec0ff */
[----:B------:R-:W-:-:S04]  /*260e0*/  LOP3.LUT R7, R6, 0xe0, RZ, 0xc0, !PT ;  /* 0x000000e006077812 */ /* 0x000fc800078ec0ff */
[----:B------:R-:W-:Y:S01]  /*260f0*/  IMAD.SHL.U32 R4, R5, 0x10, RZ ;  /* 0x0000001005047824 */ /* 0x000fe200078e00ff */
[----:B------:R-:W-:-:S03]  /*26100*/  SHF.L.U32 R5, R6, 0x1, RZ ;  /* 0x0000000106057819 */ /* 0x000fc600000006ff */
[----:B------:R-:W-:Y:S01]  /*26110*/  IMAD R7, R7, 0x100, R4 ;  /* 0x0000010007077824 */ /* 0x000fe200078e0204 */
[----:B------:R-:W-:-:S04]  /*26120*/  LOP3.LUT R6, R6, 0x7, RZ, 0xc0, !PT ;  /* 0x0000000706067812 */ /* 0x000fc800078ec0ff */
[----:B------:R-:W-:-:S04]  /*26130*/  LOP3.LUT R7, R7, 0x30, R5, 0x78, !PT ;  /* 0x0000003007077812 */ /* 0x000fc800078e7805 */
[----:B------:R-:W-:-:S04]  /*26140*/  LEA R7, R6, R7, 0xa ;  /* 0x0000000706077211 */ /* 0x000fc800078e50ff */
[----:B------:R-:W-:-:S06]  /*26150*/  LOP3.LUT R7, R7, 0x40, RZ, 0x3c, !PT ;  /* 0x0000004007077812 */ /* 0x000fcc00078e3cff */
[----:B------:R-:W0:Y:S04]  /*26160*/  LDSM.16.M88.4 R4, [R7+0x20380] ;  /* 0x020380000704783b */ /* 0x000e280000000200 */
[----:B----4-:R-:W-:Y:S01]  /*26170*/  STL.64 [R1+0x13c8], R14 ;  /* 0x0013c80e01007387 */ /* 0x010fe20000100a00 */
[----:B--2---:R1:W-:Y:S03]  /*26180*/  STL.64 [R1+0x13c0], R12 ;  /* 0x0013c00c01007387 */ /* 0x0043e60000100a00 */
[----:B-1----:R-:W2:Y:S01]  /*26190*/  LDL.LU R12, [R1+0xd0] ;  /* 0x0000d000010c7983 */ /* 0x002ea20000300800 */
[----:B------:R-:W2:Y:S02]  /*261a0*/  LDL.LU R13, [R1+0xd4] ;  /* 0x0000d400010d7983 */ /* 0x000ea40000300800 */
[----:B------:R-:W4:Y:S02]  /*261b0*/  LDL.LU R14, [R1+0xd8] ;  /* 0x0000d800010e7983 */ /* 0x000f240000300800 */
[----:B------:R-:W4:Y:S01]  /*261c0*/  LDL.LU R15, [R1+0xdc] ;  /* 0x0000dc00010f7983 */ /* 0x000f220000300800 */
[----:B------:R-:W-:-:S04]  /*261d0*/  LOP3.LUT R16, R3, 0x10, R29, 0x78, !PT ;  /* 0x0000001003107812 */ /* 0x000fc800078e781d */
[----:B------:R-:W-:-:S04]  /*261e0*/  LOP3.LUT R16, R16, R28, RZ, 0xfc, !PT ;  /* 0x0000001c10107212 */ /* 0x000fc800078efcff */
[----:B------:R-:W-:Y:S01]  /*261f0*/  LOP3.LUT R16, R16, 0x20, RZ, 0x3c, !PT ;  /* 0x0000002010107812 */ /* 0x000fe200078e3cff */
[----:B---3--:R-:W-:Y:S01]  /*26200*/  MOV R29, R10 ;  /* 0x0000000a001d7202 */ /* 0x008fe20000000f00 */
[----:B----4-:R-:W-:Y:S01]  /*26210*/  STL.64 [R1+0x13e8], R14 ;  /* 0x0013e80e01007387 */ /* 0x010fe20000100a00 */
[----:B--2---:R1:W-:Y:S03]  /*26220*/  STL.64 [R1+0x13e0], R12 ;  /* 0x0013e00c01007387 */ /* 0x0043e60000100a00 */
[----:B-1----:R-:W2:Y:S01]  /*26230*/  LDL.LU R12, [R1+0xe0] ;  /* 0x0000e000010c7983 */ /* 0x002ea20000300800 */
[----:B------:R-:W2:Y:S02]  /*26240*/  LDL.LU R13, [R1+0xe4] ;  /* 0x0000e400010d7983 */ /* 0x000ea40000300800 */
[----:B------:R-:W2:Y:S02]  /*26250*/  LDL.LU R14, [R1+0xe8] ;  /* 0x0000e800010e7983 */ /* 0x000ea40000300800 */
[----:B------:R-:W2:Y:S01]  /*26260*/  LDL.LU R15, [R1+0xec] ;  /* 0x0000ec00010f7983 */ /* 0x000ea20000300800 */
[----:B------:R-:W3:Y:S01]  /*26270*/  LDL.LU R20, [R1+0x80] ;  /* 0x0000800001147983 */ /* 0x000ee20000300800 */
[----:B------:R-:W3:Y:S02]  /*26280*/  LDL.LU R21, [R1+0x84] ;  /* 0x0000840001157983 */ /* 0x000ee40000300800 */
[----:B------:R-:W3:Y:S02]  /*26290*/  LDL.LU R22, [R1+0x88] ;  /* 0x0000880001167983 */ /* 0x000ee40000300800 */
[----:B------:R-:W3:Y:S01]  /*262a0*/  LDL.LU R23, [R1+0x8c] ;  /* 0x00008c0001177983 */ /* 0x000ee20000300800 */
[----:B0-----:R0:W-:Y:S01]  /*262b0*/  STL [R1+0x12e4], R6 ;  /* 0x0012e40601007387 */ /* 0x0011e20000100800 */
[----:B------:R-:W-:Y:S02]  /*262c0*/  STL [R1+0x12e0], R7 ;  /* 0x0012e00701007387 */ /* 0x000fe40000100800 */
[----:B------:R-:W-:Y:S02]  /*262d0*/  STL.64 [R1], R8 ;  /* 0x0000000801007387 */ /* 0x000fe40000100a00 */
[----:B0-----:R-:W-:-:S02]  /*262e0*/  IMAD.MOV.U32 R6, RZ, RZ, R11 ;  /* 0x000000ffff067224 */ /* 0x001fc400078e000b */
[----:B------:R-:W0:Y:S02]  /*262f0*/  LDSM.16.MT88.4 R8, [R16+0x1e000] ;  /* 0x01e000001008783b */ /* 0x000e240000004200 */
[----:B0-----:R-:W-:Y:S01]  /*26300*/  MOV R26, R10 ;  /* 0x0000000a001a7202 */ /* 0x001fe20000000f00 */
[----:B------:R-:W-:Y:S01]  /*26310*/  IMAD.MOV.U32 R27, RZ, RZ, R11 ;  /* 0x000000ffff1b7224 */ /* 0x000fe200078e000b */
[----:B------:R-:W-:Y:S01]  /*26320*/  MOV R24, R8 ;  /* 0x0000000800187202 */ /* 0x000fe20000000f00 */
[----:B------:R-:W-:Y:S01]  /*26330*/  IMAD.MOV.U32 R25, RZ, RZ, R9 ;  /* 0x000000ffff197224 */ /* 0x000fe200078e0009 */
[----:B------:R-:W2:Y:S01]  /*26340*/  LDL.LU.64 R10, [R1+0x13f8] ;  /* 0x0013f800010a7983 */ /* 0x000ea20000300a00 */
[----:B------:R-:W2:Y:S02]  /*26350*/  LDL.LU.64 R8, [R1+0x13f0] ;  /* 0x0013f00001087983 */ /* 0x000ea40000300a00 */
[-C--:B--2---:R-:W-:Y:S01]  /*26360*/  HMMA.16816.F32.BF16 R8, R8, R18.reuse, R12 ;  /* 0x000000120808723c */ /* 0x084fe2000004180c */
[----:B------:R-:W2:Y:S01]  /*26370*/  LDL.LU.64 R14, [R1+0x13e8] ;  /* 0x0013e800010e7983 */ /* 0x000ea20000300a00 */
[----:B------:R-:W2:Y:S11]  /*26380*/  LDL.LU.64 R12, [R1+0x13e0] ;  /* 0x0013e000010c7983 */ /* 0x000eb60000300a00 */
[----:B------:R-:W-:Y:S11]  /*26390*/  @!UPT UIADD3 URZ, URZ, URZ, URZ ;  /* 0x0000003f3f3ff290 */ /* 0x000ff6000fffe03f */
[----:B------:R-:W-:Y:S01]  /*263a0*/  MOV R17, R8 ;  /* 0x0000000800117202 */ /* 0x000fe20000000f00 */
[----:B------:R-:W-:Y:S01]  /*263b0*/  IMAD.MOV.U32 R28, RZ, RZ, R9 ;  /* 0x000000ffff1c7224 */ /* 0x000fe200078e0009 */
[----:B------:R-:W-:Y:S01]  /*263c0*/  MOV R3, R10 ;  /* 0x0000000a00037202 */ /* 0x000fe20000000f00 */
[----:B------:R-:W-:Y:S02]  /*263d0*/  IMAD.MOV.U32 R2, RZ, RZ, R11 ;  /* 0x000000ffff027224 */ /* 0x000fe400078e000b */
[----:B------:R-:W0:Y:S04]  /*263e0*/  LDSM.16.MT88.4 R8, [R16+0x1e080] ;  /* 0x01e080001008783b */ /* 0x000e280000004200 */
[----:B0-----:R-:W-:Y:S01]  /*263f0*/  STL [R1+0xe4], R9 ;  /* 0x0000e40901007387 */ /* 0x001fe20000100800 */
[----:B------:R0:W-:Y:S02]  /*26400*/  STL [R1+0xe8], R10 ;  /* 0x0000e80a01007387 */ /* 0x0001e40000100800 */
[----:B------:R-:W-:Y:S01]  /*26410*/  IMAD.MOV.U32 R16, RZ, RZ, R11 ;  /* 0x000000ffff107224 */ /* 0x000fe200078e000b */
[----:B------:R-:W-:Y:S01]  /*26420*/  MOV R7, R8 ;  /* 0x0000000800077202 */ /* 0x000fe20000000f00 */
[----:B0-----:R-:W2:Y:S01]  /*26430*/  LDL.LU.64 R10, [R1+0x13d8] ;  /* 0x0013d800010a7983 */ /* 0x001ea20000300a00 */
[----:B------:R-:W2:Y:S02]  /*26440*/  LDL.LU.64 R8, [R1+0x13d0] ;  /* 0x0013d00001087983 */ /* 0x000ea40000300a00 */
[-C--:B--2---:R-:W-:Y:S01]  /*26450*/  HMMA.16816.F32.BF16 R8, R8, R18.reuse, R12 ;  /* 0x000000120808723c */ /* 0x084fe2000004180c */
[----:B------:R-:W2:Y:S01]  /*26460*/  LDL.LU.64 R14, [R1+0x13c8] ;  /* 0x0013c800010e7983 */ /* 0x000ea20000300a00 */
[----:B------:R-:W2:Y:S11]  /*26470*/  LDL.LU.64 R12, [R1+0x13c0] ;  /* 0x0013c000010c7983 */ /* 0x000eb60000300a00 */
[----:B------:R-:W-:Y:S10]  /*26480*/  @!UPT UIADD3 URZ, URZ, URZ, URZ ;  /* 0x0000003f3f3ff290 */ /* 0x000ff4000fffe03f */
[----:B------:R-:W-:Y:S01]  /*26490*/  STL.64 [R1+0x90], R8 ;  /* 0x0000900801007387 */ /* 0x000fe20000100a00 */
[----:B------:R-:W-:Y:S02]  /*264a0*/  STL.64 [R1+0x98], R10 ;  /* 0x0000980a01007387 */ /* 0x000fe40000100a00 */
[----:B------:R-:W0:Y:S02]  /*264b0*/  LDSM.16.MT88.4 R8, [R0+0x1e000] ;  /* 0x01e000000008783b */ /* 0x000e240000004200 */
[----:B0-----:R-:W-:Y:S02]  /*264c0*/  STL.64 [R1+0xf0], R8 ;  /* 0x0000f00801007387 */ /* 0x001fe40000100a00 */
[----:B------:R0:W-:Y:S02]  /*264d0*/  STL.64 [R1+0xf8], R10 ;  /* 0x0000f80a01007387 */ /* 0x0001e40000100a00 */
        /* <DEDUP_REMOVED lines=13> */
[----:B------:R-:W-:Y:S01]  /*265b0*/  STL [R1+0x131c], R0 ;  /* 0x00131c0001007387 */ /* 0x000fe20000100800 */
[-C--:B--2---:R-:W-:Y:S01]  /*265c0*/  HMMA.16816.F32.BF16 R8, R8, R18.reuse, R12 ;  /* 0x000000120808723c */ /* 0x084fe2000004180c */
[----:B------:R-:W2:Y:S01]  /*265d0*/  LDL.LU.64 R14, [R1+0x1388] ;  /* 0x00138800010e7983 */ /* 0x000ea20000300a00 */
[----:B------:R-:W2:Y:S11]  /*265e0*/  LDL.LU.64 R12, [R1+0x1380] ;  /* 0x00138000010c7983 */ /* 0x000eb60000300a00 */
[----:B------:R-:W-:Y:S10]  /*265f0*/  @!UPT UIADD3 URZ, URZ, URZ, URZ ;  /* 0x0000003f3f3ff290 */ /* 0x000ff4000fffe03f */
[----:B------:R0:W-:Y:S01]  /*26600*/  STL.64 [R1+0xb0], R8 ;  /* 0x0000b00801007387 */ /* 0x0001e20000100a00 */
[----:B------:R1:W-:Y:S01]  /*26610*/  STL.64 [R1+0xb8], R10 ;  /* 0x0000b80a01007387 */ /* 0x0003e20000100a00 */
[----:B0-----:R-:W-:Y:S01]  /*26620*/  MOV R8, R24 ;  /* 0x0000001800087202 */ /* 0x001fe20000000f00 */
[----:B------:R-:W-:Y:S01]  /*26630*/  IMAD.MOV.U32 R9, RZ, RZ, R25 ;  /* 0x000000ffff097224 */ /* 0x000fe200078e0019 */
[----:B------:R-:W3:Y:S01]  /*26640*/  LDL.LU R24, [R1+0x137c] ;  /* 0x00137c0001187983 */ /* 0x000ee20000300800 */
[----:B------:R-:W3:Y:S01]  /*26650*/  LDL.LU R25, [R1+0x1378] ;  /* 0x0013780001197983 */ /* 0x000ee20000300800 */
[----:B-1----:R-:W-:Y:S01]  /*26660*/  MOV R10, R26 ;  /* 0x0000001a000a7202 */ /* 0x002fe20000000f00 */
[----:B------:R-:W-:Y:S01]  /*26670*/  IMAD.MOV.U32 R11, RZ, RZ, R27 ;  /* 0x000000ffff0b7224 */ /* 0x000fe200078e001b */
[----:B------:R-:W3:Y:S01]  /*26680*/  LDL.LU R26, [R1+0x1374] ;  /* 0x00137400011a7983 */ /* 0x000ee20000300800 */
[----:B------:R-:W3:Y:S03]  /*26690*/  LDL.LU R27, [R1+0x1370] ;  /* 0x00137000011b7983 */ /* 0x000ee60000300800 */
[----:B------:R-:W-:Y:S01]  /*266a0*/  STL.64 [R1+0x1338], R10 ;  /* 0x0013380a01007387 */ /* 0x000fe20000100a00 */
[----:B------:R0:W-:Y:S03]  /*266b0*/  STL.64 [R1+0x1330], R8 ;  /* 0x0013300801007387 */ /* 0x0001e60000100a00 */
[----:B0-----:R-:W4:Y:S01]  /*266c0*/  LDL.LU R8, [R1+0x30] ;  /* 0x0000300001087983 */ /* 0x001f220000300800 */
[----:B------:R-:W4:Y:S02]  /*266d0*/  LDL.LU R9, [R1+0x34] ;  /* 0x0000340001097983 */ /* 0x000f240000300800 */
[----:B------:R-:W4:Y:S02]  /*266e0*/  LDL.LU R10, [R1+0x38] ;  /* 0x00003800010a7983 */ /* 0x000f240000300800 */
[----:B------:R-:W4:Y:S01]  /*266f0*/  LDL.LU R11, [R1+0x3c] ;  /* 0x00003c00010b7983 */ /* 0x000f220000300800 */
[-C--:B---3--:R-:W-:Y:S01]  /*26700*/  HMMA.16816.F32.BF16 R24, R24, R18.reuse, R20 ;  /* 0x000000121818723c */ /* 0x088fe20000041814 */
[----:B------:R-:W2:Y:S01]  /*26710*/  LDL.LU.64 R22, [R1+0x1368] ;  /* 0x0013680001167983 */ /* 0x000ea20000300a00 */
[----:B------:R-:W2:Y:S11]  /*26720*/  LDL.LU.64 R20, [R1+0x1360] ;  /* 0x0013600001147983 */ /* 0x000eb60000300a00 */
[----:B------:R-:W-:Y:S10]  /*26730*/  @!UPT UIADD3 URZ, URZ, URZ, URZ ;  /* 0x0000003f3f3ff290 */ /* 0x000ff4000fffe03f */
[----:B------:R0:W-:Y:S01]  /*26740*/  STL.64 [R1+0xd0], R24 ;  /* 0x0000d01801007387 */ /* 0x0001e20000100a00 */
[----:B------:R1:W-:Y:S02]  /*26750*/  STL [R1+0xd8], R26 ;  /* 0x0000d81a01007387 */ /* 0x0003e40000100800 */
[----:B0-----:R-:W-:Y:S02]  /*26760*/  IMAD.MOV.U32 R24, RZ, RZ, R17 ;  /* 0x000000ffff187224 */ /* 0x001fe400078e0011 */
[----:B------:R-:W3:Y:S01]  /*26770*/  LDL.LU R17, [R1+0x1358] ;  /* 0x0013580001117983 */ /* 0x000ee20000300800 */
[----:B--2---:R-:W-:Y:S03]  /*26780*/  HMMA.16816.F32.BF16 R20, R20, R18, R12 ;  /* 0x000000121414723c */ /* 0x004fe6000004180c */
[----:B------:R-:W4:Y:S01]  /*26790*/  LDL.LU.64 R14, [R1+0x1350] ;  /* 0x00135000010e7983 */ /* 0x000f220000300a00 */
[----:B------:R-:W4:Y:S01]  /*267a0*/  LDL.LU.64 R12, [R1+0x1348] ;  /* 0x00134800010c7983 */ /* 0x000f220000300a00 */
[----:B------:R-:W-:Y:S01]  /*267b0*/  MOV R25, R28 ;  /* 0x0000001c00197202 */ /* 0x000fe20000000f00 */
[----:B-1----:R-:W-:Y:S11]  /*267c0*/  IMAD.MOV.U32 R26, RZ, RZ, R3 ;  /* 0x000000ffff1a7224 */ /* 0x002ff600078e0003 */
[----:B------:R-:W-:Y:S06]  /*267d0*/  @!UPT UIADD3 URZ, URZ, URZ, URZ ;  /* 0x0000003f3f3ff290 */ /* 0x000fec000fffe03f */
[----:B------:R0:W-:Y:S01]  /*267e0*/  STL [R1+0x70], R20 ;  /* 0x0000701401007387 */ /* 0x0001e20000100800 */
[----:B------:R-:W-:Y:S01]  /*267f0*/  IMAD.MOV.U32 R28, RZ, RZ, R21 ;  /* 0x000000ffff1c7224 */ /* 0x000fe200078e0015 */
[----:B------:R-:W-:Y:S01]  /*26800*/  MOV R3, R22 ;  /* 0x0000001600037202 */ /* 0x000fe20000000f00 */
[----:B------:R-:W-:Y:S01]  /*26810*/  MOV R22, R29 ;  /* 0x0000001d00167202 */ /* 0x000fe20000000f00 */
[----:B0-----:R-:W2:Y:S01]  /*26820*/  LDL.LU R20, [R1] ;  /* 0x0000000001147983 */ /* 0x001ea20000300800 */
[----:B------:R-:W2:Y:S02]  /*26830*/  LDL.LU R21, [R1+0x4] ;  /* 0x0000040001157983 */ /* 0x000ea40000300800 */
[----:B------:R-:W2:Y:S01]  /*26840*/  LDL.LU R29, [R1+0x1340] ;  /* 0x00134000011d7983 */ /* 0x000ea20000300800 */
[----:B----4-:R-:W-:Y:S01]  /*26850*/  HMMA.16816.F32.BF16 R12, R12, R4, R8 ;  /* 0x000000040c0c723c */ /* 0x010fe20000041808 */
[----:B------:R-:W4:Y:S01]  /*26860*/  LDL.LU.64 R10, [R1+0x1338] ;  /* 0x00133800010a7983 */ /* 0x000f220000300a00 */
[----:B------:R-:W4:Y:S11]  /*26870*/  LDL.LU.64 R8, [R1+0x1330] ;  /* 0x0013300001087983 */ /* 0x000f360000300a00 */
[----:B------:R-:W-:Y:S10]  /*26880*/  @!UPT UIADD3 URZ, URZ, URZ, URZ ;  /* 0x0000003f3f3ff290 */ /* 0x000ff4000fffe03f */
[----:B------:R-:W-:Y:S01]  /*26890*/  STL.64 [R1+0x50], R12 ;  /* 0x0000500c01007387 */ /* 0x000fe20000100a00 */
[----:B------:R0:W-:Y:S03]  /*268a0*/  STL.64 [R1+0x58], R14 ;  /* 0x0000580e01007387 */ /* 0x0001e60000100a00 */
[----:B0-----:R-:W2:Y:S01]  /*268b0*/  LDL.LU.64 R14, [R1+0x1328] ;  /* 0x00132800010e7983 */ /* 0x001ea20000300a00 */
[----:B------:R-:W2:Y:S01]  /*268c0*/  LDL.LU.64 R12, [R1+0x1320] ;  /* 0x00132000010c7983 */ /* 0x000ea20000300a00 */
[----:B------:R-:W-:Y:S01]  /*268d0*/  MOV R0, R27 ;  /* 0x0000001b00007202 */ /* 0x000fe20000000f00 */
[----:B------:R-:W-:Y:S02]  /*268e0*/  MOV R27, R2 ;  /* 0x00000002001b7202 */ /* 0x000fe40000000f00 */
[----:B------:R-:W-:Y:S02]  /*268f0*/  IMAD.MOV.U32 R2, RZ, RZ, R23 ;  /* 0x000000ffff027224 */ /* 0x000fe400078e0017 */
[----:B------:R-:W-:-:S02]  /*26900*/  IMAD.MOV.U32 R23, RZ, RZ, R6 ;  /* 0x000000ffff177224 */ /* 0x000fc400078e0006 */
[----:B------:R-:W0:Y:S02]  /*26910*/  S2R R6, SR_TID.X ;  /* 0x0000000000067919 */ /* 0x000e240000002100 */
[----:B0-----:R-:W-:-:S05]  /*26920*/  LOP3.LUT R6, R6, 0x7, RZ, 0xc0, !PT ;  /* 0x0000000706067812 */ /* 0x001fca00078ec0ff */
[----:B------:R-:W-:Y:S01]  /*26930*/  IMAD R6, R6, 0x110, RZ ;  /* 0x0000011006067824 */ /* 0x000fe200078e02ff */
[-C--:B----4-:R-:W-:Y:S08]  /*26940*/  HMMA.16816.F32.BF16 R8, R8, R4.reuse, R24 ;  /* 0x000000040808723c */ /* 0x090ff00000041818 */
[----:B--2---:R-:W-:Y:S01]  /*26950*/  HMMA.16816.F32.BF16 R12, R20, R4, R12 ;  /* 0x00000004140c723c */ /* 0x004fe2000004180c */
[----:B---3--:R-:W0:Y:S11]  /*26960*/  LDSM.16.MT88.4 R20, [R17+0x1e000] ;  /* 0x01e000001114783b */ /* 0x008e360000004200 */
[----:B------:R-:W-:Y:S11]  /*26970*/  @!UPT UIADD3 URZ, URZ, URZ, URZ ;  /* 0x0000003f3f3ff290 */ /* 0x000ff6000fffe03f */
[----:B------:R-:W-:Y:S01]  /*26980*/  STL.64 [R1+0x12c8], R14 ;  /* 0x0012c80e01007387 */ /* 0x000fe20000100a00 */
[----:B------:R-:W-:Y:S02]  /*26990*/  STL.64 [R1+0x12c0], R12 ;  /* 0x0012c00c01007387 */ /* 0x000fe40000100a00 */
[----:B------:R1:W-:Y:S02]  /*269a0*/  STL [R1+0x129c], R8 ;  /* 0x00129c0801007387 */ /* 0x0003e40000100800 */
[----:B-1----:R-:W-:Y:S02]  /*269b0*/  MOV R8, R7 ;  /* 0x0000000700087202 */ /* 0x002fe40000000f00 */
[----:B------:R-:W1:Y:S04]  /*269c0*/  S2R R7, SR_TID.X ;  /* 0x0000000000077919 */ /* 0x000e680000002100 */
[----:B------:R2:W-:Y:S01]  /*269d0*/  STL [R1+0x1298], R9 ;  /* 0x0012980901007387 */ /* 0x0005e20000100800 */
[----:B------:R3:W-:Y:S02]  /*269e0*/  STL [R1+0x1294], R10 ;  /* 0x0012940a01007387 */ /* 0x0007e40000100800 */
[----:B------:R-:W-:Y:S01]  /*269f0*/  STL [R1+0x1290], R11 ;  /* 0x0012900b01007387 */ /* 0x000fe20000100800 */
[----:B--2---:R-:W2:Y:S01]  /*26a00*/  LDL.LU R9, [R1+0xe4] ;  /* 0x0000e40001097983 */ /* 0x004ea20000300800 */
[----:B---3--:R-:W2:Y:S02]  /*26a10*/  LDL.LU R10, [R1+0xe8] ;  /* 0x0000e800010a7983 */ /* 0x008ea40000300800 */
[----:B0-----:R0:W-:Y:S02]  /*26a20*/  STL.64 [R1+0x1300], R22 ;  /* 0x0013001601007387 */ /* 0x0011e40000100a00 */
[----:B-1----:R-:W-:-:S05]  /*26a30*/  IMAD.SHL.U32 R7, R7, 0x2, RZ ;  /* 0x0000000207077824 */ /* 0x002fca00078e00ff */
[----:B0-----:R-:W-:-:S04]  /*26a40*/  LOP3.LUT R23, R6, 0x10, R7, 0x78, !PT ;  /* 0x0000001006177812 */ /* 0x001fc800078e7807 */
[----:B------:R-:W-:-:S04]  /*26a50*/  LOP3.LUT R23, R23, R29, RZ, 0xfc, !PT ;  /* 0x0000001d17177212 */ /* 0x000fc800078efcff */
[----:B------:R-:W-:Y:S01]  /*26a60*/  LOP3.LUT R23, R23, 0x60, RZ, 0x3c, !PT ;  /* 0x0000006017177812 */ /* 0x000fe200078e3cff */
[----:B------:R0:W-:Y:S01]  /*26a70*/  STL.64 [R1+0x12f8], R20 ;  /* 0x0012f81401007387 */ /* 0x0001e20000100a00 */
[----:B------:R-:W-:-:S03]  /*26a80*/  MOV R11, R16 ;  /* 0x00000010000b7202 */ /* 0x000fc60000000f00 */
[----:B------:R-:W-:Y:S04]  /*26a90*/  STL [R1+0x1318], R23 ;  /* 0x0013181701007387 */ /* 0x000fe80000100800 */
[----:B------:R1:W3:Y:S04]  /*26aa0*/  LDSM.16.MT88.4 R16, [R23+0x1e080] ;  /* 0x01e080001710783b */ /* 0x0002e80000004200 */
[----:B0-----:R-:W2:Y:S01]  /*26ab0*/  LDL.LU R20, [R1+0x90] ;  /* 0x0000900001147983 */ /* 0x001ea20000300800 */
[----:B------:R-:W2:Y:S02]  /*26ac0*/  LDL.LU R21, [R1+0x94] ;  /* 0x0000940001157983 */ /* 0x000ea40000300800 */
[----:B------:R-:W2:Y:S02]  /*26ad0*/  LDL.LU R22, [R1+0x98] ;  /* 0x0000980001167983 */ /* 0x000ea40000300800 */
[----:B-1----:R-:W2:Y:S01]  /*26ae0*/  LDL.LU R23, [R1+0x9c] ;  /* 0x00009c0001177983 */ /* 0x002ea20000300800 */
[----:B------:R-:W-:-:S04]  /*26af0*/  LOP3.LUT R27, R6, 0x10, R7, 0x78, !PT ;  /* 0x00000010061b7812 */ /* 0x000fc800078e7807 */
[----:B------:R-:W-:Y:S01]  /*26b00*/  LOP3.LUT R27, R27, R29, RZ, 0xfc, !PT ;  /* 0x0000001d1b1b7212 */ /* 0x000fe200078efcff */
[----:B---3--:R-:W-:Y:S01]  /*26b10*/  STL.64 [R1+0x12f0], R18 ;  /* 0x0012f01201007387 */ /* 0x008fe20000100a00 */
[----:B------:R-:W-:Y:S03]  /*26b20*/  STL.64 [R1+0x12e8], R16 ;  /* 0x0012e81001007387 */ /* 0x000fe60000100a00 */
[----:B------:R-:W0:Y:S01]  /*26b30*/  LDSM.16.MT88.4 R16, [R27+0x1f000] ;  /* 0x01f000001b10783b */ /* 0x000e220000004200 */
[----:B------:R-:W-:-:S04]  /*26b40*/  LOP3.LUT R15, R6, 0x10, R7, 0x78, !PT ;  /* 0x00000010060f7812 */ /* 0x000fc800078e7807 */
[----:B------:R-:W-:-:S04]  /*26b50*/  LOP3.LUT R15, R15, R29, RZ, 0xfc, !PT ;  /* 0x0000001d0f0f7212 */ /* 0x000fc800078efcff */
[----:B------:R-:W-:Y:S01]  /*26b60*/  LOP3.LUT R15, R15, 0x20, RZ, 0x3c, !PT ;  /* 0x000000200f0f7812 */ /* 0x000fe200078e3cff */
[----:B0-----:R-:W-:Y:S01]  /*26b70*/  IMAD.MOV.U32 R6, RZ, RZ, R17 ;  /* 0x000000ffff067224 */ /* 0x001fe200078e0011 */
[----:B------:R-:W-:Y:S01]  /*26b80*/  MOV R7, R18 ;  /* 0x0000001200077202 */ /* 0x000fe20000000f00 */
[----:B------:R-:W-:Y:S01]  /*26b90*/  STL [R1+0x10], R16 ;  /* 0x0000101001007387 */ /* 0x000fe20000100800 */
[----:B------:R-:W-:Y:S02]  /*26ba0*/  IMAD.MOV.U32 R29, RZ, RZ, R19 ;  /* 0x000000ffff1d7224 */ /* 0x000fe400078e0013 */
[----:B------:R-:W-:Y:S02]  /*26bb0*/  LDSM.16.MT88.4 R16, [R27+0x1f080] ;  /* 0x01f080001b10783b */ /* 0x000fe40000004200 */
[----:B------:R-:W0:Y:S04]  /*26bc0*/  LDSM.16.MT88.4 R24, [R15+0x1f000] ;  /* 0x01f000000f18783b */ /* 0x000e280000004200 */
[----:B------:R-:W1:Y:S04]  /*26bd0*/  LDSM.16.MT88.4 R12, [R15+0x1f080] ;  /* 0x01f080000f0c783b */ /* 0x000e680000004200 */
[----:B0-----:R-:W-:Y:S01]  /*26be0*/  STL [R1+0x12ac], R24 ;  /* 0x0012ac1801007387 */ /* 0x001fe20000100800 */
[----:B------:R-:W-:Y:S02]  /*26bf0*/  STL.64 [R1], R16 ;  /* 0x0000001001007387 */ /* 0x000fe40000100a00 */
[----:B------:R2:W-:Y:S02]  /*26c00*/  STL.64 [R1+0x8], R18 ;  /* 0x0000081201007387 */ /* 0x0005e40000100a00 */
[----:B------:R0:W-:Y:S01]  /*26c10*/  STL [R1+0x12a8], R25 ;  /* 0x0012a81901007387 */ /* 0x0001e20000100800 */
[----:B------:R3:W-:Y:S01]  /*26c20*/  STL [R1+0x12a4], R26 ;  /* 0x0012a41a01007387 */ /* 0x0007e20000100800 */
[----:B------:R4:W-:Y:S01]  /*26c30*/  STL [R1+0x12a0], R27 ;  /* 0x0012a01b01007387 */ /* 0x0009e20000100800 */
[----:B--2---:R-:W-:Y:S02]  /*26c40*/  HMMA.16816.F32.BF16 R16, R8, R4, R20 ;  /* 0x000000040810723c */ /* 0x004fe40000041814 */
[----:B------:R-:W2:Y:S01]  /*26c50*/  LDL.LU R20, [R1+0xf0] ;  /* 0x0000f00001147983 */ /* 0x000ea20000300800 */
[----:B------:R-:W2:Y:S02]  /*26c60*/  LDL.LU R21, [R1+0xf4] ;  /* 0x0000f40001157983 */ /* 0x000ea40000300800 */
[----:B------:R-:W2:Y:S02]  /*26c70*/  LDL.LU R22, [R1+0xf8] ;  /* 0x0000f80001167983 */ /* 0x000ea40000300800 */
[----:B------:R-:W2:Y:S01]  /*26c80*/  LDL.LU R23, [R1+0xfc] ;  /* 0x0000fc0001177983 */ /* 0x000ea20000300800 */
[----:B------:R-:W2:Y:S01]  /*26c90*/  LDL.LU R24, [R1+0xa0] ;  /* 0x0000a00001187983 */ /* 0x000ea20000300800 */
[----:B0-----:R-:W2:Y:S02]  /*26ca0*/  LDL.LU R25, [R1+0xa4] ;  /* 0x0000a40001197983 */ /* 0x001ea40000300800 */
[----:B---3--:R-:W2:Y:S02]  /*26cb0*/  LDL.LU R26, [R1+0xa8] ;  /* 0x0000a800011a7983 */ /* 0x008ea40000300800 */
[----:B----4-:R-:W2:Y:S11]  /*26cc0*/  LDL.LU R27, [R1+0xac] ;  /* 0x0000ac00011b7983 */ /* 0x010eb60000300800 */
[----:B------:R-:W-:Y:S01]  /*26cd0*/  MOV R8, R16 ;  /* 0x0000001000087202 */ /* 0x000fe20000000f00 */
[----:B------:R-:W-:Y:S01]  /*26ce0*/  IMAD.MOV.U32 R9, RZ, RZ, R17 ;  /* 0x000000ffff097224 */ /* 0x000fe200078e0011 */
[----:B------:R-:W3:Y:S01]  /*26cf0*/  LDL.LU R16, [R1+0xd0] ;  /* 0x0000d00001107983 */ /* 0x000ee20000300800 */
[----:B------:R-:W-:Y:S01]  /*26d00*/  MOV R10, R18 ;  /* 0x00000012000a7202 */ /* 0x000fe20000000f00 */
[----:B------:R-:W3:Y:S02]  /*26d10*/  LDL.LU R17, [R1+0xd4] ;  /* 0x0000d40001117983 */ /* 0x000ee40000300800 */
[----:B------:R-:W4:Y:S02]  /*26d20*/  LDL.LU R18, [R1+0xd8] ;  /* 0x0000d80001127983 */ /* 0x000f240000300800 */
[----:B------:R-:W-:Y:S01]  /*26d30*/  IMAD.MOV.U32 R11, RZ, RZ, R19 ;  /* 0x000000ffff0b7224 */ /* 0x000fe200078e0013 */
[----:B------:R-:W-:-:S02]  /*26d40*/  MOV R19, R0 ;  /* 0x0000000000137202 */ /* 0x000fc40000000f00 */
[----:B------:R-:W2:Y:S04]  /*26d50*/  LDL.LU R0, [R1+0x131c] ;  /* 0x00131c0001007983 */ /* 0x000ea80000300800 */
[----:B----4-:R-:W-:Y:S01]  /*26d60*/  STL.64 [R1+0x1310], R18 ;  /* 0x0013101201007387 */ /* 0x010fe20000100a00 */
[----:B---3--:R0:W-:Y:S03]  /*26d70*/  STL.64 [R1+0x1308], R16 ;  /* 0x0013081001007387 */ /* 0x0081e60000100a00 */
[----:B0-----:R-:W3:Y:S01]  /*26d80*/  LDL.LU R16, [R1+0xc0] ;  /* 0x0000c00001107983 */ /* 0x001ee20000300800 */
[----:B------:R-:W3:Y:S02]  /*26d90*/  LDL.LU R17, [R1+0xc4] ;  /* 0x0000c40001117983 */ /* 0x000ee40000300800 */
[----:B------:R-:W3:Y:S02]  /*26da0*/  LDL.LU R18, [R1+0xc8] ;  /* 0x0000c80001127983 */ /* 0x000ee40000300800 */
[----:B------:R-:W3:Y:S01]  /*26db0*/  LDL.LU R19, [R1+0xcc] ;  /* 0x0000cc0001137983 */ /* 0x000ee20000300800 */
[----:B------:R-:W-:Y:S01]  /*26dc0*/  STL [R1+0x12bc], R11 ;  /* 0x0012bc0b01007387 */ /* 0x000fe20000100800 */
[----:B------:R-:W-:Y:S02]  /*26dd0*/  STL [R1+0x12b8], R10 ;  /* 0x0012b80a01007387 */ /* 0x000fe40000100800 */
[----:B------:R-:W-:Y:S02]  /*26de0*/  STL [R1+0x12b4], R9 ;  /* 0x0012b40901007387 */ /* 0x000fe40000100800 */
[----:B------:R0:W-:Y:S02]  /*26df0*/  STL [R1+0x12b0], R8 ;  /* 0x0012b00801007387 */ /* 0x0001e40000100800 */
[----:B0-----:R-:W3:Y:S01]  /*26e00*/  LDL.LU R8, [R1+0xb0] ;  /* 0x0000b00001087983 */ /* 0x001ee20000300800 */
[----:B------:R-:W3:Y:S02]  /*26e10*/  LDL.LU R9, [R1+0xb4] ;  /* 0x0000b40001097983 */ /* 0x000ee40000300800 */
[----:B------:R-:W3:Y:S02]  /*26e20*/  LDL.LU R10, [R1+0xb8] ;  /* 0x0000b800010a7983 */ /* 0x000ee40000300800 */
[----:B------:R-:W3:Y:S01]  /*26e30*/  LDL.LU R11, [R1+0xbc] ;  /* 0x0000bc00010b7983 */ /* 0x000ee20000300800 */
[----:B-1----:R-:W-:Y:S01]  /*26e40*/  STL.64 [R1+0x30], R12 ;  /* 0x0000300c01007387 */ /* 0x002fe20000100a00 */
[----:B------:R-:W-:Y:S02]  /*26e50*/  STL.64 [R1+0x38], R14 ;  /* 0x0000380e01007387 */ /* 0x000fe40000100a00 */
[----:B--2---:R-:W0:Y:S02]  /*26e60*/  LDSM.16.MT88.4 R12, [R0+0x1f000] ;  /* 0x01f00000000c783b */ /* 0x004e240000004200 */
[----:B0-----:R0:W-:Y:S02]  /*26e70*/  STL.64 [R1+0x60], R12 ;  /* 0x0000600c01007387 */ /* 0x0011e40000100a00 */
[----:B------:R1:W-:Y:S02]  /*26e80*/  STL.64 [R1+0x68], R14 ;  /* 0x0000680e01007387 */ /* 0x0003e40000100a00 */
[----:B0-----:R-:W2:Y:S01]  /*26e90*/  LDL.LU R12, [R1+0x50] ;  /* 0x00005000010c7983 */ /* 0x001ea20000300800 */
[----:B------:R-:W2:Y:S02]  /*26ea0*/  LDL.LU R13, [R1+0x54] ;  /* 0x00005400010d7983 */ /* 0x000ea40000300800 */
[----:B-1----:R-:W4:Y:S02]  /*26eb0*/  LDL.LU R14, [R1+0x58] ;  /* 0x00005800010e7983 */ /* 0x002f240000300800 */
[----:B------:R-:W4:Y:S01]  /*26ec0*/  LDL.LU R15, [R1+0x5c] ;  /* 0x00005c00010f7983 */ /* 0x000f220000300800 */
[-C--:B------:R-:W-:Y:S11]  /*26ed0*/  HMMA.16816.F32.BF16 R20, R20, R4.reuse, R24 ;  /* 0x000000041414723c */ /* 0x080ff60000041818 */
[----:B------:R-:W-:Y:S11]  /*26ee0*/  @!UPT UIADD3 URZ, URZ, URZ, URZ ;  /* 0x0000003f3f3ff290 */ /* 0x000ff6000fffe03f */
[----:B------:R-:W-:Y:S02]  /*26ef0*/  @!UPT UIADD3 URZ, URZ, URZ, URZ ;  /* 0x0000003f3f3ff290 */ /* 0x000fe4000fffe03f */
[----:B------:R-:W-:Y:S01]  /*26f00*/  MOV R24, R20 ;  /* 0x0000001400187202 */ /* 0x000fe20000000f00 */
[----:B------:R-:W-:Y:S01]  /*26f10*/  IMAD.MOV.U32 R25, RZ, RZ, R21 ;  /* 0x000000ffff197224 */ /* 0x000fe200078e0015 */
[----:B------:R-:W-:Y:S01]  /*26f20*/  MOV R26, R22 ;  /* 0x00000016001a7202 */ /* 0x000fe20000000f00 */
[----:B------:R-:W-:Y:S02]  /*26f30*/  IMAD.MOV.U32 R27, RZ, RZ, R23 ;  /* 0x000000ffff1b7224 */ /* 0x000fe400078e0017 */
[----:B------:R-:W0:Y:S02]  /*26f40*/  LDSM.16.MT88.4 R20, [R0+0x1f080] ;  /* 0x01f080000014783b */ /* 0x000e240000004200 */
[----:B0-----:R-:W-:Y:S02]  /*26f50*/  IMAD.MOV.U32 R0, RZ, RZ, R23 ;  /* 0x000000ffff007224 */ /* 0x001fe400078e0017 */
[----:B----4-:R-:W-:Y:S01]  /*26f60*/  STL.64 [R1+0x12d8], R14 ;  /* 0x0012d80e01007387 */ /* 0x010fe20000100a00 */
[----:B--2---:R0:W-:Y:S03]  /*26f70*/  STL.64 [R1+0x12d0], R12 ;  /* 0x0012d00c01007387 */ /* 0x0041e60000100a00 */
[----:B0-----:R-:W2:Y:S01]  /*26f80*/  LDL.LU R12, [R1+0x70] ;  /* 0x00007000010c7983 */ /* 0x001ea20000300800 */
[----:B------:R-:W4:Y:S01]  /*26f90*/  LDL.LU R23, [R1+0x1318] ;  /* 0x0013180001177983 */ /* 0x000f220000300800 */
[----:B---3--:R-:W-:Y:S01]  /*26fa0*/  HMMA.16816.F32.BF16 R8, R16, R4, R8 ;  /* 0x000000041008723c */ /* 0x008fe20000041808 */
[----:B------:R-:W-:Y:S01]  /*26fb0*/  IMAD.MOV.U32 R13, RZ, RZ, R28 ;  /* 0x000000ffff0d7224 */ /* 0x000fe200078e001c */
[----:B------:R-:W-:Y:S01]  /*26fc0*/  MOV R14, R3 ;  /* 0x00000003000e7202 */ /* 0x000fe20000000f00 */
[----:B------:R-:W-:Y:S01]  /*26fd0*/  IMAD.MOV.U32 R15, RZ, RZ, R2 ;  /* 0x000000ffff0f7224 */ /* 0x000fe200078e0002 */
[----:B------:R-:W-:Y:S01]  /*26fe0*/  MOV R28, R20 ;  /* 0x00000014001c7202 */ /* 0x000fe20000000f00 */
[----:B------:R-:W-:Y:S01]  /*26ff0*/  IMAD.MOV.U32 R3, RZ, RZ, R21 ;  /* 0x000000ffff037224 */ /* 0x000fe200078e0015 */
[----:B------:R-:W-:Y:S11]  /*27000*/  MOV R2, R22 ;  /* 0x0000001600027202 */ /* 0x000ff60000000f00 */
[----:B------:R-:W-:Y:S06]  /*27010*/  @!UPT UIADD3 URZ, URZ, URZ, URZ ;  /* 0x0000003f3f3ff290 */ /* 0x000fec000fffe03f */
[----:B------:R-:W-:Y:S01]  /*27020*/  STL.64 [R1+0x80], R8 ;  /* 0x0000800801007387 */ /* 0x000fe20000100a00 */
[----:B------:R-:W-:Y:S03]  /*27030*/  STL.64 [R1+0x88], R10 ;  /* 0x0000880a01007387 */ /* 0x000fe60000100a00 */
[----:B----4-:R-:W0:Y:S02]  /*27040*/  LDSM.16.MT88.4 R16, [R23+0x1f000] ;  /* 0x01f000001710783b */ /* 0x010e240000004200 */
[----:B------:R-:W1:Y:S04]  /*27050*/  LDSM.16.MT88.4 R20, [R23+0x1f080] ;  /* 0x01f080001714783b */ /* 0x000e680000004200 */
[----:B------:R-:W-:Y:S01]  /*27060*/  BAR.SYNC.DEFER_BLOCKING 0x0 ;  /* 0x0000000000007b1d */ /* 0x000fe20000010000 */
[----:B0-----:R-:W-:Y:S01]  /*27070*/  MOV R9, R18 ;  /* 0x0000001200097202 */ /* 0x001fe20000000f00 */
[----:B------:R-:W-:Y:S01]  /*27080*/  IMAD.MOV.U32 R8, RZ, RZ, R19 ;  /* 0x000000ffff087224 */ /* 0x000fe200078e0013 */
[----:B------:R-:W-:Y:S01]  /*27090*/  MOV R11, R16 ;  /* 0x00000010000b7202 */ /* 0x000fe20000000f00 */
[----:B------:R-:W-:-:S02]  /*270a0*/  IMAD.MOV.U32 R10, RZ, RZ, R17 ;  /* 0x000000ffff0a7224 */ /* 0x000fc400078e0011 */
[----:B------:R-:W3:Y:S01]  /*270b0*/  LDL.LU.64 R18, [R1+0x1310] ;  /* 0x0013100001127983 */ /* 0x000ee20000300a00 */
[----:B------:R-:W3:Y:S02]  /*270c0*/  LDL.LU.64 R16, [R1+0x1308] ;  /* 0x0013080001107983 */ /* 0x000ee40000300a00 */
[----:B-1----:R-:W-:Y:S02]  /*270d0*/  STL.64 [R1+0xc0], R20 ;  /* 0x0000c01401007387 */ /* 0x002fe40000100a00 */
[----:B------:R0:W-:Y:S02]  /*270e0*/  STL.64 [R1+0xc8], R22 ;  /* 0x0000c81601007387 */ /* 0x0001e40000100a00 */
[----:B0-----:R-:W3:Y:S01]  /*270f0*/  LDL.LU.64 R22, [R1+0x1300] ;  /* 0x0013000001167983 */ /* 0x001ee20000300a00 */
[----:B------:R-:W3:Y:S02]  /*27100*/  LDL.LU.64 R20, [R1+0x12f8] ;  /* 0x0012f80001147983 */ /* 0x000ee40000300a00 */
[-C--:B---3--:R-:W-:Y:S01]  /*27110*/  HMMA.16816.F32.BF16 R20, R20, R4.reuse, R16 ;  /* 0x000000041414723c */ /* 0x088fe20000041810 */
[----:B------:R-:W2:Y:S01]  /*27120*/  LDL.LU.64 R18, [R1+0x12f0] ;  /* 0x0012f00001127983 */ /* 0x000ea20000300a00 */
[----:B------:R-:W2:Y:S11]  /*27130*/  LDL.LU.64 R16, [R1+0x12e8] ;  /* 0x0012e80001107983 */ /* 0x000eb60000300a00 */
[----:B------:R-:W-:Y:S10]  /*27140*/  @!UPT UIADD3 URZ, URZ, URZ, URZ ;  /* 0x0000003f3f3ff290 */ /* 0x000ff4000fffe03f */
[----:B------:R0:W-:Y:S01]  /*27150*/  STL.64 [R1+0x90], R20 ;  /* 0x0000901401007387 */ /* 0x0001e20000100a00 */
[----:B------:R1:W-:Y:S03]  /*27160*/  STL.64 [R1+0x98], R22 ;  /* 0x0000981601007387 */ /* 0x0003e60000100a00 */
[----:B0-----:R-:W3:Y:S01]  /*27170*/  LDL.LU R20, [R1+0x10] ;  /* 0x0000100001147983 */ /* 0x001ee20000300800 */
[----:B------:R-:W-:Y:S02]  /*27180*/  MOV R21, R6 ;  /* 0x0000000600157202 */ /* 0x000fe40000000f00 */
[----:B------:R-:W3:Y:S02]  /*27190*/  LDL.LU R6, [R1+0x12e4] ;  /* 0x0012e40001067983 */ /* 0x000ee40000300800 */
[----:B-1----:R-:W-:Y:S02]  /*271a0*/  IMAD.MOV.U32 R22, RZ, RZ, R7 ;  /* 0x000000ffff167224 */ /* 0x002fe400078e0007 */
[----:B------:R-:W3:Y:S01]  /*271b0*/  LDL.LU R7, [R1+0x12e0] ;  /* 0x0012e00001077983 */ /* 0x000ee20000300800 */
[----:B--2---:R-:W-:Y:S03]  /*271c0*/  HMMA.16816.F32.BF16 R16, R16, R4, R12 ;  /* 0x000000041010723c */ /* 0x004fe6000004180c */
[----:B------:R-:W3:Y:S01]  /*271d0*/  LDL.LU.64 R14, [R1+0x12d8] ;  /* 0x0012d800010e7983 */ /* 0x000ee20000300a00 */
[----:B------:R-:W3:Y:S01]  /*271e0*/  LDL.LU.64 R12, [R1+0x12d0] ;  /* 0x0012d000010c7983 */ /* 0x000ee20000300a00 */
[----:B------:R-:W-:Y:S11]  /*271f0*/  MOV R23, R29 ;  /* 0x0000001d00177202 */ /* 0x000ff60000000f00 */
[----:B------:R-:W-:Y:S07]  /*27200*/  @!UPT UIADD3 URZ, URZ, URZ, URZ ;  /* 0x0000003f3f3ff290 */ /* 0x000fee000fffe03f */
[----:B------:R0:W-:Y:S01]  /*27210*/  STL [R1+0x70], R16 ;  /* 0x0000701001007387 */ /* 0x0001e20000100800 */
[----:B------:R-:W-:Y:S01]  /*27220*/  IMAD.MOV.U32 R29, RZ, RZ, R17 ;  /* 0x000000ffff1d7224 */ /* 0x000fe200078e0011 */
[----:B------:R-:W-:Y:S01]  /*27230*/  MOV R5, R18 ;  /* 0x0000001200057202 */ /* 0x000fe20000000f00 */
[----:B------:R-:W-:Y:S01]  /*27240*/  IMAD.MOV.U32 R4, RZ, RZ, R19 ;  /* 0x000000ffff047224 */ /* 0x000fe200078e0013 */
[----:B0-----:R-:W2:Y:S01]  /*27250*/  LDL.LU R16, [R1] ;  /* 0x0000000001107983 */ /* 0x001ea20000300800 */
[----:B------:R-:W2:Y:S02]  /*27260*/  LDL.LU R17, [R1+0x4] ;  /* 0x0000040001117983 */ /* 0x000ea40000300800 */
[----:B------:R-:W2:Y:S02]  /*27270*/  LDL.LU R18, [R1+0x8] ;  /* 0x0000080001127983 */ /* 0x000ea40000300800 */
[----:B------:R-:W2:Y:S01]  /*27280*/  LDL.LU R19, [R1+0xc] ;  /* 0x00000c0001137983 */ /* 0x000ea20000300800 */
[----:B---3--:R-:W-:Y:S01]  /*27290*/  HMMA.16816.F32.BF16 R20, R20, R6, R12 ;  /* 0x000000061414723c */ /* 0x008fe2000004180c */
[----:B------:R-:W2:Y:S01]  /*272a0*/  LDL.LU.64 R14, [R1+0x12c8] ;  /* 0x0012c800010e7983 */ /* 0x000ea20000300a00 */
[----:B------:R-:W2:Y:S11]  /*272b0*/  LDL.LU.64 R12, [R1+0x12c0] ;  /* 0x0012c000010c7983 */ /* 0x000eb60000300a00 */
[----:B------:R-:W-:Y:S10]  /*272c0*/  @!UPT UIADD3 URZ, URZ, URZ, URZ ;  /* 0x0000003f3f3ff290 */ /* 0x000ff4000fffe03f */
[----:B------:R0:W-:Y:S01]  /*272d0*/  STL.64 [R1+0x10], R20 ;  /* 0x0000101401007387 */ /* 0x0001e20000100a00 */
[----:B------:R1:W-:Y:S01]  /*272e0*/  STL.64 [R1+0x18], R22 ;  /* 0x0000181601007387 */ /* 0x0003e20000100a00 */
[----:B0-----:R-:W-:Y:S02]  /*272f0*/  MOV R20, R28 ;  /* 0x0000001c00147202 */ /* 0x001fe40000000f00 */
[----:B-1----:R-:W-:Y:S01]  /*27300*/  MOV R22, R2 ;  /* 0x0000000200167202 */ /* 0x002fe20000000f00 */
[----:B------:R-:W-:Y:S02]  /*27310*/  IMAD.MOV.U32 R23, RZ, RZ, R0 ;  /* 0x000000ffff177224 */ /* 0x000fe400078e0000 */
[----:B------:R-:W-:-:S03]  /*27320*/  IMAD.MOV.U32 R21, RZ, RZ, R3 ;  /* 0x000000ffff157224 */ /* 0x000fc600078e0003 */
[----:B------:R-:W-:Y:S02]  /*27330*/  STL.64 [R1+0x1278], R22 ;  /* 0x0012781601007387 */ /* 0x000fe40000100a00 */
[----:B------:R0:W-:Y:S01]  /*27340*/  STL.64 [R1+0x1270], R20 ;  /* 0x0012701401007387 */ /* 0x0001e20000100a00 */
[----:B--2---:R-:W-:Y:S01]  /*27350*/  HMMA.16816.F32.BF16 R12, R16, R6, R12 ;  /* 0x00000006100c723c */ /* 0x004fe2000004180c */
[----:B------:R-:W2:Y:S01]  /*27360*/  LDL.LU R16, [R1+0x30] ;  /* 0x0000300001107983 */ /* 0x000ea20000300800 */
[----:B------:R-:W2:Y:S02]  /*27370*/  LDL.LU R17, [R1+0x34] ;  /* 0x0000340001117983 */ /* 0x000ea40000300800 */
[----:B------:R-:W2:Y:S02]  /*27380*/  LDL.LU R18, [R1+0x38] ;  /* 0x0000380001127983 */ /* 0x000ea40000300800 */
[----:B------:R-:W2:Y:S11]  /*27390*/  LDL.LU R19, [R1+0x3c] ;  /* 0x00003c0001137983 */ /* 0x000eb60000300800 */
[----:B------:R-:W-:Y:S07]  /*273a0*/  @!UPT UIADD3 URZ, URZ, URZ, URZ ;  /* 0x0000003f3f3ff290 */ /* 0x000fee000fffe03f */
[----:B------:R-:W-:Y:S01]  /*273b0*/  MOV R28, R12 ;  /* 0x0000000c001c7202 */ /* 0x000fe20000000f00 */
[----:B------:R-:W-:Y:S01]  /*273c0*/  IMAD.MOV.U32 R3, RZ, RZ, R13 ;  /* 0x000000ffff037224 */ /* 0x000fe200078e000d */
[----:B------:R-:W-:Y:S02]  /*273d0*/  MOV R12, R11 ;  /* 0x0000000b000c7202 */ /* 0x000fe40000000f00 */
[----:B------:R-:W-:Y:S01]  /*273e0*/  MOV R2, R14 ;  /* 0x0000000e00027202 */ /* 0x000fe20000000f00 */
[----:B------:R-:W3:Y:S01]  /*273f0*/  LDL.LU R11, [R1+0x12bc] ;  /* 0x0012bc00010b7983 */ /* 0x000ee20000300800 */
[----:B------:R-:W-:Y:S02]  /*27400*/  IMAD.MOV.U32 R13, RZ, RZ, R10 ;  /* 0x000000ffff0d7224 */ /* 0x000fe400078e000a */
[----:B------:R-:W-:Y:S02]  /*27410*/  IMAD.MOV.U32 R0, RZ, RZ, R15 ;  /* 0x000000ffff007224 */ /* 0x000fe400078e000f */
[----:B------:R-:W4:Y:S01]  /*27420*/  LDL.LU R10, [R1+0x12b8] ;  /* 0x0012b800010a7983 */ /* 0x000f220000300800 */
[----:B------:R-:W-:Y:S01]  /*27430*/  MOV R14, R9 ;  /* 0x00000009000e7202 */ /* 0x000fe20000000f00 */
[----:B------:R-:W-:Y:S01]  /*27440*/  IMAD.MOV.U32 R15, RZ, RZ, R8 ;  /* 0x000000ffff0f7224 */ /* 0x000fe200078e0008 */
[----:B------:R-:W2:Y:S01]  /*27450*/  LDL.LU R9, [R1+0x12b4] ;  /* 0x0012b40001097983 */ /* 0x000ea20000300800 */
[----:B------:R-:W2:Y:S01]  /*27460*/  LDL.LU R8, [R1+0x12b0] ;  /* 0x0012b00001087983 */ /* 0x000ea20000300800 */
[----:B0-----:R-:W-:-:S02]  /*27470*/  MOV R20, R24 ;  /* 0x0000001800147202 */ /* 0x001fc40000000f00 */
[----:B------:R-:W-:Y:S01]  /*27480*/  MOV R22, R26 ;  /* 0x0000001a00167202 */ /* 0x000fe20000000f00 */
[----:B------:R-:W-:Y:S01]  /*27490*/  IMAD.MOV.U32 R23, RZ, RZ, R27 ;  /* 0x000000ffff177224 */ /* 0x000fe200078e001b */
[----:B------:R-:W2:Y:S01]  /*274a0*/  LDL.LU R24, [R1+0x12ac] ;  /* 0x0012ac0001187983 */ /* 0x000ea20000300800 */
[----:B------:R-:W-:Y:S02]  /*274b0*/  IMAD.MOV.U32 R21, RZ, RZ, R25 ;  /* 0x000000ffff157224 */ /* 0x000fe400078e0019 */
[----:B------:R-:W2:Y:S02]  /*274c0*/  LDL.LU R25, [R1+0x12a8] ;  /* 0x0012a80001197983 */ /* 0x000ea40000300800 */
[----:B------:R-:W2:Y:S01]  /*274d0*/  LDL.LU R26, [R1+0x12a4] ;  /* 0x0012a400011a7983 */ /* 0x000ea20000300800 */
[----:B------:R-:W2:Y:S01]  /*274e0*/  LDL.LU R27, [R1+0x12a0] ;  /* 0x0012a000011b7983 */ /* 0x000ea20000300800 */
[----:B------:R3:W-:Y:S02]  /*274f0*/  STL.64 [R1+0x1288], R22 ;  /* 0x0012881601007387 */ /* 0x0007e40000100a00 */
[----:B------:R2:W-:Y:S02]  /*27500*/  STL.64 [R1+0x1280], R20 ;  /* 0x0012801401007387 */ /* 0x0005e40000100a00 */
[----:B---3--:R-:W-:Y:S01]  /*27510*/  IMAD.MOV.U32 R23, RZ, RZ, R11 ;  /* 0x000000ffff177224 */ /* 0x008fe200078e000b */
[----:B----4-:R-:W-:Y:S01]  /*27520*/  MOV R22, R10 ;  /* 0x0000000a00167202 */ /* 0x010fe20000000f00 */
[----:B--2---:R-:W-:Y:S01]  /*27530*/  IMAD.MOV.U32 R21, RZ, RZ, R9 ;  /* 0x000000ffff157224 */ /* 0x004fe200078e0009 */
[----:B------:R-:W-:-:S02]  /*27540*/  MOV R20, R8 ;  /* 0x0000000800147202 */ /* 0x000fc40000000f00 */
[----:B------:R-:W2:Y:S01]  /*27550*/  LDL.LU R8, [R1+0x129c] ;  /* 0x00129c0001087983 */ /* 0x000ea20000300800 */
[----:B------:R-:W2:Y:S02]  /*27560*/  LDL.LU R9, [R1+0x1298] ;  /* 0x0012980001097983 */ /* 0x000ea40000300800 */
[----:B------:R-:W2:Y:S02]  /*27570*/  LDL.LU R10, [R1+0x1294] ;  /* 0x00129400010a7983 */ /* 0x000ea40000300800 */
[----:B------:R-:W2:Y:S01]  /*27580*/  LDL.LU R11, [R1+0x1290] ;  /* 0x00129000010b7983 */ /* 0x000ea20000300800 */
[----:B------:R-:W-:Y:S01]  /*27590*/  STL.64 [R1+0x1268], R14 ;  /* 0x0012680e01007387 */ /* 0x000fe20000100a00 */
[----:B------:R0:W-:Y:S03]  /*275a0*/  STL.64 [R1+0x1260], R12 ;  /* 0x0012600c01007387 */ /* 0x0001e60000100a00 */
[----:B0-----:R-:W3:Y:S01]  /*275b0*/  LDL.LU R12, [R1+0x80] ;  /* 0x00008000010c7983 */ /* 0x001ee20000300800 */
[----:B------:R-:W3:Y:S02]  /*275c0*/  LDL.LU R13, [R1+0x84] ;  /* 0x00008400010d7983 */ /* 0x000ee40000300800 */
[----:B------:R-:W3:Y:S02]  /*275d0*/  LDL.LU R14, [R1+0x88] ;  /* 0x00008800010e7983 */ /* 0x000ee40000300800 */
[----:B------:R-:W3:Y:S01]  /*275e0*/  LDL.LU R15, [R1+0x8c] ;  /* 0x00008c00010f7983 */ /* 0x000ee20000300800 */
[-C--:B--2---:R-:W-:Y:S01]  /*275f0*/  HMMA.16816.F32.BF16 R24, R24, R6.reuse, R8 ;  /* 0x000000061818723c */ /* 0x084fe20000041808 */
[----:B------:R-:W2:Y:S01]  /*27600*/  LDL.LU R8, [R1+0x60] ;  /* 0x0000600001087983 */ /* 0x000ea20000300800 */
[----:B------:R-:W2:Y:S02]  /*27610*/  LDL.LU R9, [R1+0x64] ;  /* 0x0000640001097983 */ /* 0x000ea40000300800 */
[----:B------:R-:W2:Y:S02]  /*27620*/  LDL.LU R10, [R1+0x68] ;  /* 0x00006800010a7983 */ /* 0x000ea40000300800 */
[----:B------:R-:W2:Y:S11]  /*27630*/  LDL.LU R11, [R1+0x6c] ;  /* 0x00006c00010b7983 */ /* 0x000eb60000300800 */
[----:B------:R-:W-:Y:S06]  /*27640*/  @!UPT UIADD3 URZ, URZ, URZ, URZ ;  /* 0x0000003f3f3ff290 */ /* 0x000fec000fffe03f */
[----:B------:R-:W-:Y:S01]  /*27650*/  STL.64 [R1+0x1238], R26 ;  /* 0x0012381a01007387 */ /* 0x000fe20000100a00 */
[----:B------:R0:W-:Y:S03]  /*27660*/  STL.64 [R1+0x1230], R24 ;  /* 0x0012301801007387 */ /* 0x0001e60000100a00 */
[----:B0-----:R-:W4:Y:S01]  /*27670*/  LDL.LU R24, [R1+0xc0] ;  /* 0x0000c00001187983 */ /* 0x001f220000300800 */
[----:B------:R-:W4:Y:S02]  /*27680*/  LDL.LU R25, [R1+0xc4] ;  /* 0x0000c40001197983 */ /* 0x000f240000300800 */
[----:B------:R-:W2:Y:S02]  /*27690*/  LDL.LU R26, [R1+0xc8] ;  /* 0x0000c800011a7983 */ /* 0x000ea40000300800 */
[----:B------:R-:W2:Y:S01]  /*276a0*/  LDL.LU R27, [R1+0xcc] ;  /* 0x0000cc00011b7983 */ /* 0x000ea20000300800 */
[-C--:B------:R-:W-:Y:S01]  /*276b0*/  HMMA.16816.F32.BF16 R16, R16, R6.reuse, R20 ;  /* 0x000000061010723c */ /* 0x080fe20000041814 */
[----:B--2---:R-:W-:Y:S01]  /*276c0*/  STL.64 [R1+0x1258], R26 ;  /* 0x0012581a01007387 */ /* 0x004fe20000100a00 */
[----:B----4-:R0:W-:Y:S03]  /*276d0*/  STL.64 [R1+0x1250], R24 ;  /* 0x0012501801007387 */ /* 0x0101e60000100a00 */
[----:B0-----:R-:W2:Y:S01]  /*276e0*/  LDL.LU R24, [R1+0x90] ;  /* 0x0000900001187983 */ /* 0x001ea20000300800 */
[----:B------:R-:W2:Y:S02]  /*276f0*/  LDL.LU R25, [R1+0x94] ;  /* 0x0000940001197983 */ /* 0x000ea40000300800 */
[----:B------:R-:W2:Y:S02]  /*27700*/  LDL.LU R26, [R1+0x98] ;  /* 0x00009800011a7983 */ /* 0x000ea40000300800 */
[----:B------:R-:W2:Y:S01]  /*27710*/  LDL.LU R27, [R1+0x9c] ;  /* 0x00009c00011b7983 */ /* 0x000ea20000300800 */
[----:B------:R-:W4:Y:S01]  /*27720*/  LDL.LU.64 R22, [R1+0x1288] ;  /* 0x0012880001167983 */ /* 0x000f220000300a00 */
[----:B------:R-:W4:Y:S11]  /*27730*/  LDL.LU.64 R20, [R1+0x1280] ;  /* 0x0012800001147983 */ /* 0x000f360000300a00 */
[----:B------:R-:W-:Y:S02]  /*27740*/  STL.64 [R1+0x1248], R18 ;  /* 0x0012481201007387 */ /* 0x000fe40000100a00 */
[----:B------:R0:W-:Y:S02]  /*27750*/  STL.64 [R1+0x1240], R16 ;  /* 0x0012401001007387 */ /* 0x0001e40000100a00 */
[----:B0-----:R-:W2:Y:S01]  /*27760*/  LDL.LU R16, [R1+0x70] ;  /* 0x0000700001107983 */ /* 0x001ea20000300800 */
[-C--:B----4-:R-:W-:Y:S03]  /*27770*/  HMMA.16816.F32.BF16 R8, R8, R6.reuse, R20 ;  /* 0x000000060808723c */ /* 0x090fe60000041814 */
[----:B------:R-:W3:Y:S01]  /*27780*/  LDL.LU.64 R22, [R1+0x1278] ;  /* 0x0012780001167983 */ /* 0x000ee20000300a00 */
[----:B------:R-:W3:Y:S04]  /*27790*/  LDL.LU.64 R20, [R1+0x1270] ;  /* 0x0012700001147983 */ /* 0x000ee80000300a00 */
[----:B---3--:R-:W-:Y:S01]  /*277a0*/  HMMA.16816.F32.BF16 R20, R20, R6, R12 ;  /* 0x000000061414723c */ /* 0x008fe2000004180c */
[----:B------:R-:W2:Y:S01]  /*277b0*/  LDL.LU.64 R14, [R1+0x1268] ;  /* 0x00126800010e7983 */ /* 0x000ea20000300a00 */
[----:B------:R-:W2:Y:S01]  /*277c0*/  LDL.LU.64 R12, [R1+0x1260] ;  /* 0x00126000010c7983 */ /* 0x000ea20000300a00 */
[----:B------:R-:W-:Y:S01]  /*277d0*/  MOV R17, R29 ;  /* 0x0000001d00117202 */ /* 0x000fe20000000f00 */
[----:B------:R-:W-:Y:S01]  /*277e0*/  IMAD.MOV.U32 R18, RZ, RZ, R5 ;  /* 0x000000ffff127224 */ /* 0x000fe200078e0005 */
[----:B------:R-:W-:-:S03]  /*277f0*/  MOV R19, R4 ;  /* 0x0000000400137202 */ /* 0x000fc60000000f00 */
[-C--:B--2---:R-:W-:Y:S01]  /*27800*/  HMMA.16816.F32.BF16 R12, R12, R6.reuse, R24 ;  /* 0x000000060c0c723c */ /* 0x084fe20000041818 */
[----:B------:R-:W2:Y:S01]  /*27810*/  LDL.LU.64 R26, [R1+0x1258] ;  /* 0x00125800011a7983 */ /* 0x000ea20000300a00 */
[----:B------:R-:W2:Y:S02]  /*27820*/  LDL.LU.64 R24, [R1+0x1250] ;  /* 0x0012500001187983 */ /* 0x000ea40000300a00 */
[----:B------:R-:W-:Y:S02]  /*27830*/  FMUL R29, R2, c[0x0][0x188] ;  /* 0x00006200021d7a20 */ /* 0x000fe40000400000 */
[----:B------:R-:W0:Y:S01]  /*27840*/  S2R R2, SR_TID.X ;  /* 0x0000000000027919 */ /* 0x000e220000002100 */
[----:B------:R-:W-:Y:S01]  /*27850*/  FMUL R0, R0, c[0x0][0x188] ;  /* 0x0000620000007a20 */ /* 0x000fe20000400000 */
[----:B--2---:R-:W-:Y:S02]  /*27860*/  HMMA.16816.F32.BF16 R4, R24, R6, R16 ;  /* 0x000000061804723c */ /* 0x004fe40000041810 */
[----:B------:R-:W2:Y:S01]  /*27870*/  LDL.LU.64 R18, [R1+0x1248] ;  /* 0x0012480001127983 */ /* 0x000ea20000300a00 */
[----:B------:R-:W3:Y:S02]  /*27880*/  LDL.LU.64 R16, [R1+0x1240] ;  /* 0x0012400001107983 */ /* 0x000ee40000300a00 */
[----:B------:R-:W4:Y:S02]  /*27890*/  LDL.LU.64 R26, [R1+0x1238] ;  /* 0x00123800011a7983 */ /* 0x000f240000300a00 */
[----:B------:R-:W2:Y:S11]  /*278a0*/  LDL.LU.64 R24, [R1+0x1230] ;  /* 0x0012300001187983 */ /* 0x000eb60000300a00 */
[----:B------:R-:W-:Y:S05]  /*278b0*/  @!UPT UIADD3 URZ, URZ, URZ, URZ ;  /* 0x0000003f3f3ff290 */ /* 0x000fea000fffe03f */
[----:B------:R1:W-:Y:S01]  /*278c0*/  STL [R1+0x1224], R4 ;  /* 0x0012240401007387 */ /* 0x0003e20000100800 */
[----:B------:R0:W-:Y:S02]  /*278d0*/  STL [R1+0x1220], R5 ;  /* 0x0012200501007387 */ /* 0x0001e40000100800 */
[----:B------:R-:W-:Y:S02]  /*278e0*/  STL [R1+0x121c], R6 ;  /* 0x00121c0601007387 */ /* 0x000fe40000100800 */
[----:B------:R0:W-:Y:S02]  /*278f0*/  STL [R1+0x120c], R7 ;  /* 0x00120c0701007387 */ /* 0x0001e40000100800 */
[----:B-1----:R-:W-:Y:S02]  /*27900*/  FMUL R4, R3, c[0x0][0x188] ;  /* 0x0000620003047a20 */ /* 0x002fe40000400000 */
[----:B0-----:R-:W-:-:S03]  /*27910*/  FMUL R5, R28, c[0x0][0x188] ;  /* 0x000062001c057a20 */ /* 0x001fc60000400000 */
[----:B------:R-:W-:Y:S02]  /*27920*/  STL [R1+0x1228], R4 ;  /* 0x0012280401007387 */ /* 0x000fe40000100800 */
[----:B------:R-:W-:Y:S02]  /*27930*/  STL [R1], R5 ;  /* 0x0000000501007387 */ /* 0x000fe40000100800 */
[----:B------:R0:W-:Y:S01]  /*27940*/  STL [R1+0x4], R0 ;  /* 0x0000040001007387 */ /* 0x0001e20000100800 */
[C---:B------:R-:W-:Y:S02]  /*27950*/  LOP3.LUT R7, R2.reuse, 0xe0, RZ, 0xc0, !PT ;  /* 0x000000e002077812 */ /* 0x040fe400078ec0ff */
[----:B0-----:R-:W-:-:S05]  /*27960*/  LOP3.LUT R0, R2, 0x3, RZ, 0xc0, !PT ;  /* 0x0000000302007812 */ /* 0x001fca00078ec0ff */
[----:B------:R-:W-:-:S05]  /*27970*/  IMAD.SHL.U32 R0, R0, 0x2, RZ ;  /* 0x0000000200007824 */ /* 0x000fca00078e00ff */
[----:B------:R-:W-:Y:S02]  /*27980*/  LEA.HI R0, R7, R0, RZ, 0x1e ;  /* 0x0000000007007211 */ /* 0x000fe400078ff0ff */
[----:B------:R-:W0:Y:S01]  /*27990*/  S2R R7, SR_CTAID.X ;  /* 0x0000000000077919 */ /* 0x000e220000002500 */
[----:B------:R-:W-:-:S03]  /*279a0*/  LOP3.LUT R2, R2, 0x1c, RZ, 0xc0, !PT ;  /* 0x0000001c02027812 */ /* 0x000fc600078ec0ff */
[----:B------:R-:W1:Y:S01]  /*279b0*/  S2R R4, SR_TID.X ;  /* 0x0000000000047919 */ /* 0x000e620000002100 */
[----:B------:R-:W-:Y:S02]  /*279c0*/  LEA.HI R2, R2, 0x68, RZ, 0x1e ;  /* 0x0000006802027811 */ /* 0x000fe400078ff0ff */
[----:B0-----:R-:W-:-:S05]  /*279d0*/  SHF.L.U32 R7, R7, 0x7, RZ ;  /* 0x0000000707077819 */ /* 0x001fca00000006ff */
[----:B------:R-:W-:Y:S02]  /*279e0*/  IMAD.IADD R2, R7, 0x1, R2 ;  /* 0x0000000107027824 */ /* 0x000fe400078e0202 */
[----:B------:R-:W0:Y:S01]  /*279f0*/  S2R R7, SR_CTAID.X ;  /* 0x0000000000077919 */ /* 0x000e220000002500 */
[----:B-1----:R-:W-:Y:S02]  /*27a00*/  LOP3.LUT R4, R4, 0x1c, RZ, 0xc0, !PT ;  /* 0x0000001c04047812 */ /* 0x002fe400078ec0ff */
[----:B------:R-:W-:-:S04]  /*27a10*/  IADD3 R0, P0, R0, UR4, RZ ;  /* 0x0000000400007c10 */ /* 0x000fc8000ff1e0ff */
[----:B------:R-:W-:Y:S01]  /*27a20*/  ISETP.GT.U32.AND P1, PT, R0, R2, PT ;  /* 0x000000020000720c */ /* 0x000fe20003f24070 */
[----:B------:R-:W-:Y:S02]  /*27a30*/  IADD3.X R2, RZ, UR5, RZ, P0, !PT ;  /* 0x00000005ff027c10 */ /* 0x000fe400087fe4ff */
[----:B0-----:R-:W-:Y:S02]  /*27a40*/  IMAD.SHL.U32 R7, R7, 0x80, RZ ;  /* 0x0000008007077824 */ /* 0x001fe400078e00ff */
[----:B------:R-:W-:Y:S01]  /*27a50*/  ISETP.GT.U32.AND.EX P1, PT, R2, RZ, PT, P1 ;  /* 0x000000ff0200720c */ /* 0x000fe20003f24110 */
[----:B---3--:R-:W-:Y:S02]  /*27a60*/  FMUL R3, R16, c[0x0][0x188] ;  /* 0x0000620010037a20 */ /* 0x008fe40000400000 */
[----:B------:R-:W-:Y:S01]  /*27a70*/  FMUL R16, R20, c[0x0][0x188] ;  /* 0x0000620014107a20 */ /* 0x000fe20000400000 */
[----:B------:R-:W-:-:S04]  /*27a80*/  LEA.HI R20, R4, 0x78, RZ, 0x1e ;  /* 0x0000007804147811 */ /* 0x000fc800078ff0ff */
[----:B------:R-:W-:Y:S01]  /*27a90*/  IADD3 R20, R7, R20, RZ ;  /* 0x0000001407147210 */ /* 0x000fe20007ffe0ff */
[----:B----4-:R-:W-:-:S03]  /*27aa0*/  FMUL R5, R27, c[0x0][0x188] ;  /* 0x000062001b057a20 */ /* 0x010fc60000400000 */
[----:B------:R-:W-:Y:S02]  /*27ab0*/  ISETP.GT.U32.AND P0, PT, R0, R20, PT ;  /* 0x000000140000720c */ /* 0x000fe40003f04070 */
[----:B------:R-:W0:Y:S01]  /*27ac0*/  S2R R20, SR_TID.X ;  /* 0x0000000000147919 */ /* 0x000e220000002100 */
[----:B------:R-:W-:Y:S02]  /*27ad0*/  FMUL R27, R9, c[0x0][0x188] ;  /* 0x00006200091b7a20 */ /* 0x000fe40000400000 */
[----:B------:R-:W-:Y:S02]  /*27ae0*/  FMUL R9, R13, c[0x0][0x188] ;  /* 0x000062000d097a20 */ /* 0x000fe40000400000 */
[----:B------:R-:W1:Y:S01]  /*27af0*/  S2R R13, SR_CTAID.X ;  /* 0x00000000000d7919 */ /* 0x000e620000002500 */
[----:B--2---:R-:W-:Y:S02]  /*27b00*/  FMUL R28, R24, c[0x0][0x188] ;  /* 0x00006200181c7a20 */ /* 0x004fe40000400000 */
[----:B------:R-:W-:-:S02]  /*27b10*/  FMUL R24, R11, c[0x0][0x188] ;  /* 0x000062000b187a20 */ /* 0x000fc40000400000 */
[----:B------:R-:W-:Y:S02]  /*27b20*/  FMUL R11, R21, c[0x0][0x188] ;  /* 0x00006200150b7a20 */ /* 0x000fe40000400000 */
[----:B------:R-:W-:Y:S02]  /*27b30*/  FMUL R6, R25, c[0x0][0x188] ;  /* 0x0000620019067a20 */ /* 0x000fe40000400000 */
[----:B------:R-:W-:Y:S02]  /*27b40*/  FMUL R25, R17, c[0x0][0x188] ;  /* 0x0000620011197a20 */ /* 0x000fe40000400000 */
[----:B------:R-:W-:Y:S01]  /*27b50*/  FMUL R17, R22, c[0x0][0x188] ;  /* 0x0000620016117a20 */ /* 0x000fe20000400000 */
[----:B0-----:R-:W-:-:S04]  /*27b60*/  LOP3.LUT R21, R20, 0x1c, RZ, 0xc0, !PT ;  /* 0x0000001c14157812 */ /* 0x001fc800078ec0ff */
[----:B------:R-:W-:Y:S02]  /*27b70*/  LEA.HI R22, R21, 0x58, RZ, 0x1e ;  /* 0x0000005815167811 */ /* 0x000fe400078ff0ff */
[----:B-1----:R-:W-:Y:S01]  /*27b80*/  SHF.L.U32 R13, R13, 0x7, RZ ;  /* 0x000000070d0d7819 */ /* 0x002fe200000006ff */
[----:B------:R-:W-:-:S03]  /*27b90*/  LEA.HI R21, R21, 0x50, RZ, 0x1e ;  /* 0x0000005015157811 */ /* 0x000fc600078ff0ff */
[C---:B------:R-:W-:Y:S02]  /*27ba0*/  IADD3 R22, R13.reuse, R22, RZ ;  /* 0x000000160d167210 */ /* 0x040fe40007ffe0ff */
[----:B------:R-:W-:Y:S01]  /*27bb0*/  IMAD.IADD R21, R13, 0x1, R21 ;  /* 0x000000010d157824 */ /* 0x000fe200078e0215 */
[----:B------:R-:W-:-:S05]  /*27bc0*/  FSEL R13, R17, -INF , !P1 ;  /* 0xff800000110d7808 */ /* 0x000fca0004800000 */
[----:B------:R0:W-:Y:S04]  /*27bd0*/  STL [R1+0x90], R13 ;  /* 0x0000900d01007387 */ /* 0x0001e80000100800 */
[----:B0-----:R-:W2:Y:S01]  /*27be0*/  LDL.LU R13, [R1] ;  /* 0x00000000010d7983 */ /* 0x001ea20000300800 */
[----:B------:R-:W-:Y:S02]  /*27bf0*/  LEA.HI R4, R4, 0x60, RZ, 0x1e ;  /* 0x0000006004047811 */ /* 0x000fe400078ff0ff */
[----:B------:R-:W-:-:S03]  /*27c00*/  ISETP.GT.U32.AND P4, PT, R0, R21, PT ;  /* 0x000000150000720c */ /* 0x000fc60003f84070 */
[----:B------:R-:W-:Y:S02]  /*27c10*/  IMAD.IADD R4, R7, 0x1, R4 ;  /* 0x0000000107047824 */ /* 0x000fe400078e0204 */
[----:B------:R-:W0:Y:S04]  /*27c20*/  S2R R7, SR_TID.X ;  /* 0x0000000000077919 */ /* 0x000e280000002100 */
[----:B------:R-:W1:Y:S01]  /*27c30*/  S2R R21, SR_CTAID.X ;  /* 0x0000000000157919 */ /* 0x000e620000002500 */
[----:B------:R-:W-:-:S03]  /*27c40*/  ISETP.GT.U32.AND P3, PT, R0, R4, PT ;  /* 0x000000040000720c */ /* 0x000fc60003f64070 */
[----:B------:R-:W3:Y:S01]  /*27c50*/  S2R R17, SR_TID.X ;  /* 0x0000000000117919 */ /* 0x000ee20000002100 */
[----:B------:R-:W-:Y:S02]  /*27c60*/  ISETP.GT.U32.AND.EX P3, PT, R2, RZ, PT, P3 ;  /* 0x000000ff0200720c */ /* 0x000fe40003f64130 */
[C---:B0-----:R-:W-:Y:S01]  /*27c70*/  LOP3.LUT R20, R7.reuse, 0x1c, RZ, 0xc0, !PT ;  /* 0x0000001c07147812 */ /* 0x041fe200078ec0ff */
[----:B------:R-:W-:Y:S02]  /*27c80*/  LOP3.LUT R7, R7, 0x1c, RZ, 0xc0, !PT ;  /* 0x0000001c07077812 */ /* 0x000fe400078ec0ff */
[----:B-1----:R-:W-:Y:S02]  /*27c90*/  IMAD.SHL.U32 R21, R21, 0x80, RZ ;  /* 0x0000008015157824 */ /* 0x002fe400078e00ff */
[----:B------:R-:W-:-:S04]  /*27ca0*/  LEA.HI R7, R7, 0x40, RZ, 0x1e ;  /* 0x0000004007077811 */ /* 0x000fc800078ff0ff */
[----:B------:R-:W-:Y:S01]  /*27cb0*/  IADD3 R7, R21, R7, RZ ;  /* 0x0000000715077210 */ /* 0x000fe20007ffe0ff */
[----:B------:R-:W-:-:S03]  /*27cc0*/  FSEL R21, R16, -INF , !P3 ;  /* 0xff80000010157808 */ /* 0x000fc60005800000 */
[----:B------:R-:W-:Y:S02]  /*27cd0*/  ISETP.GT.U32.AND P3, PT, R0, R7, PT ;  /* 0x000000070000720c */ /* 0x000fe40003f64070 */
[----:B------:R-:W0:Y:S01]  /*27ce0*/  S2R R7, SR_CTAID.X ;  /* 0x0000000000077919 */ /* 0x000e220000002500 */
[----:B---3--:R-:W-:-:S03]  /*27cf0*/  LOP3.LUT R17, R17, 0x1c, RZ, 0xc0, !PT ;  /* 0x0000001c11117812 */ /* 0x008fc600078ec0ff */
[----:B------:R-:W1:Y:S01]  /*27d00*/  S2R R4, SR_CTAID.X ;  /* 0x0000000000047919 */ /* 0x000e620000002500 */
[----:B------:R-:W-:Y:S01]  /*27d10*/  LEA.HI R17, R17, 0x38, RZ, 0x1e ;  /* 0x0000003811117811 */ /* 0x000fe200078ff0ff */
[----:B0-----:R-:W-:-:S05]  /*27d20*/  IMAD.SHL.U32 R7, R7, 0x80, RZ ;  /* 0x0000008007077824 */ /* 0x001fca00078e00ff */
[----:B------:R-:W-:Y:S02]  /*27d30*/  IADD3 R17, R7, R17, RZ ;  /* 0x0000001107117210 */ /* 0x000fe40007ffe0ff */
[----:B------:R-:W0:Y:S01]  /*27d40*/  S2R R7, SR_CTAID.X ;  /* 0x0000000000077919 */ /* 0x000e220000002500 */
[----:B-1----:R-:W-:Y:S01]  /*27d50*/  IMAD.SHL.U32 R4, R4, 0x80, RZ ;  /* 0x0000008004047824 */ /* 0x002fe200078e00ff */
[----:B------:R-:W-:Y:S01]  /*27d60*/  ISETP.GT.U32.AND P2, PT, R0, R22, PT ;  /* 0x000000160000720c */ /* 0x000fe20003f44070 */
[----:B------:R-:W-:Y:S02]  /*27d70*/  LEA.HI R22, R20, 0x48, RZ, 0x1e ;  /* 0x0000004814167811 */ /* 0x000fe400078ff0ff */
[----:B------:R-:W-:Y:S02]  /*27d80*/  FMUL R18, R18, c[0x0][0x188] ;  /* 0x0000620012127a20 */ /* 0x000fe40000400000 */
[----:B------:R-:W-:Y:S02]  /*27d90*/  IADD3 R22, R4, R22, RZ ;  /* 0x0000001604167210 */ /* 0x000fe40007ffe0ff */
[----:B------:R-:W-:-:S02]  /*27da0*/  ISETP.GT.U32.AND.EX P2, PT, R2, RZ, PT, P2 ;  /* 0x000000ff0200720c */ /* 0x000fc40003f44120 */
[----:B------:R-:W-:Y:S02]  /*27db0*/  LEA.HI R20, R20, 0x30, RZ, 0x1e ;  /* 0x0000003014147811 */ /* 0x000fe400078ff0ff */
[----:B------:R-:W-:Y:S02]  /*27dc0*/  ISETP.GT.U32.AND.EX P4, PT, R2, RZ, PT, P4 ;  /* 0x000000ff0200720c */ /* 0x000fe40003f84140 */
[----:B------:R-:W-:Y:S02]  /*27dd0*/  ISETP.GT.U32.AND P1, PT, R0, R22, PT ;  /* 0x000000160000720c */ /* 0x000fe40003f24070 */
[----:B------:R-:W-:Y:S01]  /*27de0*/  FSEL R16, R18, -INF , !P2 ;  /* 0xff80000012107808 */ /* 0x000fe20005000000 */
[----:B------:R-:W-:Y:S01]  /*27df0*/  STL [R1+0x8c], R21 ;  /* 0x00008c1501007387 */ /* 0x000fe20000100800 */
[----:B------:R-:W-:Y:S01]  /*27e00*/  ISETP.GT.U32.AND.EX P1, PT, R2, RZ, PT, P1 ;  /* 0x000000ff0200720c */ /* 0x000fe20003f24110 */
[----:B0-----:R-:W-:Y:S02]  /*27e10*/  IMAD.SHL.U32 R7, R7, 0x80, RZ ;  /* 0x0000008007077824 */ /* 0x001fe400078e00ff */
[----:B------:R-:W-:Y:S03]  /*27e20*/  STL [R1+0x88], R16 ;  /* 0x0000881001007387 */ /* 0x000fe60000100800 */
[----:B------:R-:W-:Y:S01]  /*27e30*/  IADD3 R20, R7, R20, RZ ;  /* 0x0000001407147210 */ /* 0x000fe20007ffe0ff */
[----:B------:R-:W-:Y:S01]  /*27e40*/  FSEL R7, R3, -INF , !P4 ;  /* 0xff80000003077808 */ /* 0x000fe20006000000 */
[----:B------:R-:W-:Y:S01]  /*27e50*/  STL [R1+0x1210], R21 ;  /* 0x0012101501007387 */ /* 0x000fe20000100800 */
[----:B------:R-:W3:Y:S01]  /*27e60*/  LDL.LU R3, [R1+0x18] ;  /* 0x0000180001037983 */ /* 0x000ee20000300800 */
[----:B------:R-:W-:Y:S01]  /*27e70*/  ISETP.GT.U32.AND P4, PT, R0, R20, PT ;  /* 0x000000140000720c */ /* 0x000fe20003f84070 */
[----:B------:R-:W-:Y:S01]  /*27e80*/  FSEL R20, R29, -INF , !P1 ;  /* 0xff8000001d147808 */ /* 0x000fe20004800000 */
[----:B------:R-:W-:Y:S04]  /*27e90*/  STL [R1+0x84], R7 ;  /* 0x0000840701007387 */ /* 0x000fe80000100800 */
[----:B------:R-:W0:Y:S01]  /*27ea0*/  S2R R29, SR_TID.X ;  /* 0x00000000001d7919 */ /* 0x000e220000002100 */
[----:B------:R1:W-:Y:S02]  /*27eb0*/  STL [R1+0x1214], R7 ;  /* 0x0012140701007387 */ /* 0x0003e40000100800 */
[----:B------:R-:W-:Y:S02]  /*27ec0*/  STL [R1+0x80], R20 ;  /* 0x0000801401007387 */ /* 0x000fe40000100800 */
[----:B------:R4:W-:Y:S01]  /*27ed0*/  STL [R1+0x1218], R20 ;  /* 0x0012181401007387 */ /* 0x0009e20000100800 */
[----:B-1----:R-:W1:Y:S04]  /*27ee0*/  S2R R7, SR_CTAID.X ;  /* 0x0000000000077919 */ /* 0x002e680000002500 */
[----:B----4-:R-:W4:Y:S04]  /*27ef0*/  LDL.LU R20, [R1+0x10] ;  /* 0x0000100001147983 */ /* 0x010f280000300800 */
[----:B------:R-:W1:Y:S01]  /*27f00*/  S2R R21, SR_TID.X ;  /* 0x0000000000157919 */ /* 0x000e620000002100 */
[----:B------:R-:W-:-:S02]  /*27f10*/  ISETP.GT.U32.AND.EX P3, PT, R2, RZ, PT, P3 ;  /* 0x000000ff0200720c */ /* 0x000fc40003f64130 */
[----:B0-----:R-:W-:-:S04]  /*27f20*/  LOP3.LUT R29, R29, 0x1c, RZ, 0xc0, !PT ;  /* 0x0000001c1d1d7812 */ /* 0x001fc800078ec0ff */
[----:B------:R-:W-:Y:S01]  /*27f30*/  LEA.HI R29, R29, 0x20, RZ, 0x1e ;  /* 0x000000201d1d7811 */ /* 0x000fe200078ff0ff */
[----:B-1----:R-:W-:-:S05]  /*27f40*/  IMAD.SHL.U32 R7, R7, 0x80, RZ ;  /* 0x0000008007077824 */ /* 0x002fca00078e00ff */
[----:B------:R-:W-:Y:S02]  /*27f50*/  IADD3 R29, R7, R29, RZ ;  /* 0x0000001d071d7210 */ /* 0x000fe40007ffe0ff */
[C---:B------:R-:W-:Y:S01]  /*27f60*/  LOP3.LUT R16, R21.reuse, 0x1c, RZ, 0xc0, !PT ;  /* 0x0000001c15107812 */ /* 0x040fe200078ec0ff */
[----:B------:R-:W-:Y:S02]  /*27f70*/  LOP3.LUT R7, R21, 0x1c, RZ, 0xc0, !PT ;  /* 0x0000001c15077812 */ /* 0x000fe400078ec0ff */
[----:B------:R-:W0:Y:S01]  /*27f80*/  S2R R21, SR_CTAID.X ;  /* 0x0000000000157919 */ /* 0x000e220000002500 */
[----:B------:R-:W-:Y:S02]  /*27f90*/  ISETP.GT.U32.AND P2, PT, R0, R17, PT ;  /* 0x000000110000720c */ /* 0x000fe40003f44070 */
[----:B------:R-:W1:Y:S02]  /*27fa0*/  S2R R17, SR_CTAID.X ;  /* 0x0000000000117919 */ /* 0x000e640000002500 */
[----:B------:R-:W-:Y:S01]  /*27fb0*/  FMUL R12, R12, c[0x0][0x188] ;  /* 0x000062000c0c7a20 */ /* 0x000fe20000400000 */
[----:B------:R-:W-:-:S02]  /*27fc0*/  ISETP.GT.U32.AND.EX P4, PT, R2, RZ, PT, P4 ;  /* 0x000000ff0200720c */ /* 0x000fc40003f84140 */
[----:B------:R-:W-:Y:S02]  /*27fd0*/  LEA.HI R18, R16, 0x28, RZ, 0x1e ;  /* 0x0000002810127811 */ /* 0x000fe400078ff0ff */
[----:B0-----:R-:W-:Y:S01]  /*27fe0*/  SHF.L.U32 R21, R21, 0x7, RZ ;  /* 0x0000000715157819 */ /* 0x001fe200000006ff */
[----:B-1----:R-:W-:-:S05]  /*27ff0*/  IMAD.SHL.U32 R17, R17, 0x80, RZ ;  /* 0x0000008011117824 */ /* 0x002fca00078e00ff */
[----:B------:R-:W-:Y:S02]  /*28000*/  IADD3 R18, R17, R18, RZ ;  /* 0x0000001211127210 */ /* 0x000fe40007ffe0ff */
[----:B------:R-:W-:Y:S02]  /*28010*/  LEA.HI R7, R7, 0x18, RZ, 0x1e ;  /* 0x0000001807077811 */ /* 0x000fe400078ff0ff */
[----:B------:R-:W-:Y:S01]  /*28020*/  ISETP.GT.U32.AND P1, PT, R0, R18, PT ;  /* 0x000000120000720c */ /* 0x000fe20003f24070 */
[----:B------:R-:W-:Y:S02]  /*28030*/  FMUL R10, R10, c[0x0][0x188] ;  /* 0x000062000a0a7a20 */ /* 0x000fe40000400000 */
[----:B------:R-:W-:Y:S01]  /*28040*/  FMUL R14, R14, c[0x0][0x188] ;  /* 0x000062000e0e7a20 */ /* 0x000fe20000400000 */
[C---:B------:R-:W-:Y:S02]  /*28050*/  ISETP.GT.U32.AND.EX P1, PT, R2.reuse, RZ, PT, P1 ;  /* 0x000000ff0200720c */ /* 0x040fe40003f24110 */
[----:B------:R-:W-:Y:S01]  /*28060*/  ISETP.GT.U32.AND.EX P2, PT, R2, RZ, PT, P2 ;  /* 0x000000ff0200720c */ /* 0x000fe20003f44120 */
[----:B------:R-:W-:-:S02]  /*28070*/  IMAD.IADD R7, R4, 0x1, R7 ;  /* 0x0000000104077824 */ /* 0x000fc400078e0207 */
[----:B------:R-:W-:Y:S02]  /*28080*/  FMUL R8, R8, c[0x0][0x188] ;  /* 0x0000620008087a20 */ /* 0x000fe40000400000 */
[----:B------:R-:W-:Y:S01]  /*28090*/  FMUL R26, R26, c[0x0][0x188] ;  /* 0x000062001a1a7a20 */ /* 0x000fe20000400000 */
[----:B------:R-:W-:Y:S01]  /*280a0*/  FSEL R14, R14, -INF , !P2 ;  /* 0xff8000000e0e7808 */ /* 0x000fe20005000000 */
[----:B------:R-:W3:Y:S01]  /*280b0*/  LDL.LU R4, [R1+0x1228] ;  /* 0x0012280001047983 */ /* 0x000ee20000300800 */
[C---:B------:R-:W-:Y:S02]  /*280c0*/  ISETP.GT.U32.AND P2, PT, R0.reuse, R7, PT ;  /* 0x000000070000720c */ /* 0x040fe40003f44070 */
[----:B------:R-:W0:Y:S01]  /*280d0*/  S2R R7, SR_TID.X ;  /* 0x0000000000077919 */ /* 0x000e220000002100 */
[----:B--2---:R-:W-:Y:S01]  /*280e0*/  FSEL R13, R13, -INF , !P3 ;  /* 0xff8000000d0d7808 */ /* 0x004fe20005800000 */
[----:B------:R-:W-:Y:S02]  /*280f0*/  ISETP.GT.U32.AND P3, PT, R0, R29, PT ;  /* 0x0000001d0000720c */ /* 0x000fe40003f64070 */
[----:B------:R-:W1:Y:S02]  /*28100*/  S2R R29, SR_TID.X ;  /* 0x00000000001d7919 */ /* 0x000e640000002100 */
[----:B-1----:R-:W-:-:S04]  /*28110*/  LOP3.LUT R29, R29, 0x1c, RZ, 0xc0, !PT ;  /* 0x0000001c1d1d7812 */ /* 0x002fc800078ec0ff */
[----:B------:R-:W-:-:S05]  /*28120*/  LEA.HI R29, R29, 0x10, RZ, 0x1e ;  /* 0x000000101d1d7811 */ /* 0x000fca00078ff0ff */
[----:B------:R-:W-:Y:S01]  /*28130*/  IMAD.IADD R29, R21, 0x1, R29 ;  /* 0x00000001151d7824 */ /* 0x000fe200078e021d */
[----:B------:R-:W-:-:S04]  /*28140*/  FSEL R21, R12, -INF , !P4 ;  /* 0xff8000000c157808 */ /* 0x000fc80006000000 */
[----:B------:R-:W-:Y:S01]  /*28150*/  ISETP.GT.U32.AND P4, PT, R0, R29, PT ;  /* 0x0000001d0000720c */ /* 0x000fe20003f84070 */
[----:B------:R-:W-:Y:S01]  /*28160*/  LEA.HI R29, R16, 0x8, RZ, 0x1e ;  /* 0x00000008101d7811 */ /* 0x000fe200078ff0ff */
[----:B------:R-:W1:Y:S03]  /*28170*/  S2R R12, SR_CTAID.X ;  /* 0x00000000000c7919 */ /* 0x000e660000002500 */
[----:B------:R-:W-:Y:S02]  /*28180*/  IADD3 R29, R17, R29, RZ ;  /* 0x0000001d111d7210 */ /* 0x000fe40007ffe0ff */
[----:B------:R-:W2:Y:S01]  /*28190*/  S2R R17, SR_TID.X ;  /* 0x0000000000117919 */ /* 0x000ea20000002100 */
[----:B------:R-:W-:Y:S01]  /*281a0*/  FSEL R16, R10, -INF , !P1 ;  /* 0xff8000000a107808 */ /* 0x000fe20004800000 */
[----:B------:R-:W-:Y:S02]  /*281b0*/  ISETP.GT.U32.AND P1, PT, R0, R29, PT ;  /* 0x0000001d0000720c */ /* 0x000fe40003f24070 */
[----:B-1----:R-:W-:Y:S01]  /*281c0*/  IMAD.SHL.U32 R12, R12, 0x80, RZ ;  /* 0x000000800c0c7824 */ /* 0x002fe200078e00ff */
[----:B--2---:R-:W-:-:S04]  /*281d0*/  LOP3.LUT R29, R17, 0x1c, RZ, 0xc0, !PT ;  /* 0x0000001c111d7812 */ /* 0x004fc800078ec0ff */
[----:B------:R-:W-:Y:S02]  /*281e0*/  LEA.HI R12, R29, R12, RZ, 0x1e ;  /* 0x0000000c1d0c7211 */ /* 0x000fe400078ff0ff */
[----:B------:R-:W1:Y:S01]  /*281f0*/  S2R R29, SR_CTAID.X ;  /* 0x00000000001d7919 */ /* 0x000e620000002500 */
[----:B------:R-:W-:Y:S02]  /*28200*/  ISETP.GT.U32.AND.EX P3, PT, R2, RZ, PT, P3 ;  /* 0x000000ff0200720c */ /* 0x000fe40003f64130 */
[----:B0-----:R-:W-:Y:S02]  /*28210*/  LOP3.LUT R7, R7, 0x1c, RZ, 0xc0, !PT ;  /* 0x0000001c07077812 */ /* 0x001fe400078ec0ff */
[----:B------:R-:W-:Y:S01]  /*28220*/  FSEL R17, R8, -INF , !P3 ;  /* 0xff80000008117808 */ /* 0x000fe20005800000 */
[----:B------:R-:W-:Y:S01]  /*28230*/  ISETP.GT.U32.AND P3, PT, R0, R12, PT ;  /* 0x0000000c0000720c */ /* 0x000fe20003f64070 */
[----:B------:R-:W-:Y:S02]  /*28240*/  LEA.HI R12, R7, 0x68, RZ, 0x1e ;  /* 0x00000068070c7811 */ /* 0x000fe400078ff0ff */
[----:B-1----:R-:W-:-:S05]  /*28250*/  SHF.L.U32 R29, R29, 0x7, RZ ;  /* 0x000000071d1d7819 */ /* 0x002fca00000006ff */
[----:B------:R-:W-:Y:S02]  /*28260*/  IMAD.IADD R12, R29, 0x1, R12 ;  /* 0x000000011d0c7824 */ /* 0x000fe400078e020c */
[----:B------:R-:W0:Y:S01]  /*28270*/  S2R R29, SR_TID.X ;  /* 0x00000000001d7919 */ /* 0x000e220000002100 */
[----:B------:R-:W-:-:S03]  /*28280*/  ISETP.GT.U32.AND.EX P2, PT, R2, RZ, PT, P2 ;  /* 0x000000ff0200720c */ /* 0x000fc60003f44120 */
[----:B------:R-:W-:Y:S01]  /*28290*/  STL [R1+0x7c], R13 ;  /* 0x00007c0d01007387 */ /* 0x000fe20000100800 */
[----:B------:R-:W-:Y:S02]  /*282a0*/  STL [R1+0x78], R14 ;  /* 0x0000780e01007387 */ /* 0x000fe40000100800 */
[----:B------:R-:W-:Y:S01]  /*282b0*/  STL [R1+0x74], R21 ;  /* 0x0000741501007387 */ /* 0x000fe20000100800 */
[----:B------:R-:W-:Y:S01]  /*282c0*/  FSEL R7, R26, -INF , !P2 ;  /* 0xff8000001a077808 */ /* 0x000fe20005000000 */
[----:B------:R-:W-:Y:S01]  /*282d0*/  STL [R1+0x70], R16 ;  /* 0x0000701001007387 */ /* 0x000fe20000100800 */
[----:B------:R-:W-:Y:S01]  /*282e0*/  ISETP.GE.U32.AND P2, PT, R0, R12, PT ;  /* 0x0000000c0000720c */ /* 0x000fe20003f46070 */
[----:B------:R-:W-:Y:S01]  /*282f0*/  STL [R1+0x6c], R17 ;  /* 0x00006c1101007387 */ /* 0x000fe20000100800 */
[----:B0-----:R-:W-:Y:S02]  /*28300*/  LOP3.LUT R12, R29, 0x1c, RZ, 0xc0, !PT ;  /* 0x0000001c1d0c7812 */ /* 0x001fe400078ec0ff */
[----:B------:R-:W2:Y:S04]  /*28310*/  LDL.LU R29, [R1+0x4] ;  /* 0x00000400011d7983 */ /* 0x000ea80000300800 */
[----:B------:R-:W0:Y:S01]  /*28320*/  S2R R10, SR_CTAID.X ;  /* 0x00000000000a7919 */ /* 0x000e220000002500 */
[----:B------:R-:W-:-:S02]  /*28330*/  LEA.HI R12, R12, 0x60, RZ, 0x1e ;  /* 0x000000600c0c7811 */ /* 0x000fc400078ff0ff */
[----:B------:R-:W-:Y:S01]  /*28340*/  ISETP.GT.U32.AND.EX P4, PT, R2, RZ, PT, P4 ;  /* 0x000000ff0200720c */ /* 0x000fe20003f84140 */
[----:B----4-:R-:W-:Y:S02]  /*28350*/  FMUL R8, R20, c[0x0][0x188] ;  /* 0x0000620014087a20 */ /* 0x010fe40000400000 */
[----:B------:R-:W1:Y:S01]  /*28360*/  S2R R20, SR_TID.X ;  /* 0x0000000000147919 */ /* 0x000e620000002100 */
[----:B------:R-:W-:Y:S02]  /*28370*/  FSEL R28, R28, -INF , !P4 ;  /* 0xff8000001c1c7808 */ /* 0x000fe40006000000 */
[----:B0-----:R-:W-:-:S05]  /*28380*/  SHF.L.U32 R10, R10, 0x7, RZ ;  /* 0x000000070a0a7819 */ /* 0x001fca00000006ff */
[----:B------:R-:W-:-:S05]  /*28390*/  IMAD.IADD R12, R10, 0x1, R12 ;  /* 0x000000010a0c7824 */ /* 0x000fca00078e020c */
[----:B------:R-:W-:Y:S02]  /*283a0*/  ISETP.GE.U32.AND P4, PT, R0, R12, PT ;  /* 0x0000000c0000720c */ /* 0x000fe40003f86070 */
[----:B------:R-:W0:Y:S01]  /*283b0*/  S2R R12, SR_CTAID.X ;  /* 0x00000000000c7919 */ /* 0x000e220000002500 */
[----:B-1----:R-:W-:-:S03]  /*283c0*/  LOP3.LUT R26, R20, 0x1c, RZ, 0xc0, !PT ;  /* 0x0000001c141a7812 */ /* 0x002fc600078ec0ff */
[----:B------:R-:W1:Y:S01]  /*283d0*/  S2R R10, SR_TID.X ;  /* 0x00000000000a7919 */ /* 0x000e620000002100 */
[----:B------:R-:W-:Y:S02]  /*283e0*/  LEA.HI R26, R26, 0x58, RZ, 0x1e ;  /* 0x000000581a1a7811 */ /* 0x000fe400078ff0ff */
[----:B0-----:R-:W-:-:S05]  /*283f0*/  SHF.L.U32 R12, R12, 0x7, RZ ;  /* 0x000000070c0c7819 */ /* 0x001fca00000006ff */
[----:B------:R-:W-:Y:S02]  /*28400*/  IMAD.IADD R26, R12, 0x1, R26 ;  /* 0x000000010c1a7824 */ /* 0x000fe400078e021a */
[----:B------:R-:W0:Y:S01]  /*28410*/  S2R R12, SR_CTAID.X ;  /* 0x00000000000c7919 */ /* 0x000e220000002500 */
[----:B---3--:R-:W-:Y:S01]  /*28420*/  FMUL R3, R3, c[0x0][0x188] ;  /* 0x0000620003037a20 */ /* 0x008fe20000400000 */
[----:B------:R-:W-:Y:S02]  /*28430*/  ISETP.GT.U32.AND.EX P1, PT, R2, RZ, PT, P1 ;  /* 0x000000ff0200720c */ /* 0x000fe40003f24110 */
[----:B-1----:R-:W-:Y:S02]  /*28440*/  LOP3.LUT R10, R10, 0x1c, RZ, 0xc0, !PT ;  /* 0x0000001c0a0a7812 */ /* 0x002fe400078ec0ff */
[----:B------:R-:W-:Y:S01]  /*28450*/  FSEL R20, R3, -INF , !P1 ;  /* 0xff80000003147808 */ /* 0x000fe20004800000 */
[----:B------:R-:W-:Y:S01]  /*28460*/  ISETP.GE.U32.AND P1, PT, R0, R26, PT ;  /* 0x0000001a0000720c */ /* 0x000fe20003f26070 */
[----:B------:R-:W-:-:S02]  /*28470*/  LEA.HI R26, R10, 0x50, RZ, 0x1e ;  /* 0x000000500a1a7811 */ /* 0x000fc400078ff0ff */
[----:B------:R-:W-:-:S04]  /*28480*/  ISETP.GT.U32.AND.EX P3, PT, R2, RZ, PT, P3 ;  /* 0x000000ff0200720c */ /* 0x000fc80003f64130 */
[----:B------:R-:W-:Y:S02]  /*28490*/  FSEL R10, R8, -INF , !P3 ;  /* 0xff800000080a7808 */ /* 0x000fe40005800000 */
[----:B0-----:R-:W-:-:S05]  /*284a0*/  SHF.L.U32 R12, R12, 0x7, RZ ;  /* 0x000000070c0c7819 */ /* 0x001fca00000006ff */
[----:B------:R-:W-:Y:S02]  /*284b0*/  IMAD.IADD R26, R12, 0x1, R26 ;  /* 0x000000010c1a7824 */ /* 0x000fe400078e021a */
[----:B------:R-:W0:Y:S03]  /*284c0*/  S2R R12, SR_TID.X ;  /* 0x00000000000c7919 */ /* 0x000e260000002100 */
[----:B------:R-:W-:Y:S02]  /*284d0*/  ISETP.GE.U32.AND P3, PT, R0, R26, PT ;  /* 0x0000001a0000720c */ /* 0x000fe40003f66070 */
[----:B------:R-:W1:Y:S01]  /*284e0*/  S2R R26, SR_CTAID.X ;  /* 0x00000000001a7919 */ /* 0x000e620000002500 */
[----:B------:R-:W-:Y:S01]  /*284f0*/  FMUL R23, R23, c[0x0][0x188] ;  /* 0x0000620017177a20 */ /* 0x000fe20000400000 */
[C---:B------:R-:W-:Y:S02]  /*28500*/  ISETP.GE.U32.AND.EX P2, PT, R2.reuse, RZ, PT, P2 ;  /* 0x000000ff0200720c */ /* 0x040fe40003f46120 */
[----:B------:R-:W-:-:S02]  /*28510*/  ISETP.GE.U32.AND.EX P4, PT, R2, RZ, PT, P4 ;  /* 0x000000ff0200720c */ /* 0x000fc40003f86140 */
[----:B------:R-:W-:Y:S01]  /*28520*/  FSEL R3, R23, -INF , !P2 ;  /* 0xff80000017037808 */ /* 0x000fe20005000000 */
[----:B------:R-:W-:Y:S01]  /*28530*/  ISETP.GE.U32.AND P2, PT, R0, R22, PT ;  /* 0x000000160000720c */ /* 0x000fe20003f46070 */
[----:B0-----:R-:W-:-:S04]  /*28540*/  LOP3.LUT R12, R12, 0x1c, RZ, 0xc0, !PT ;  /* 0x0000001c0c0c7812 */ /* 0x001fc800078ec0ff */
[----:B------:R-:W-:Y:S02]  /*28550*/  LEA.HI R12, R12, 0x40, RZ, 0x1e ;  /* 0x000000400c0c7811 */ /* 0x000fe400078ff0ff */
[----:B-1----:R-:W-:Y:S02]  /*28560*/  SHF.L.U32 R26, R26, 0x7, RZ ;  /* 0x000000071a1a7819 */ /* 0x002fe400000006ff */
[----:B------:R-:W-:-:S03]  /*28570*/  FSEL R22, R11, -INF , !P4 ;  /* 0xff8000000b167808 */ /* 0x000fc60006000000 */
[----:B------:R-:W-:-:S05]  /*28580*/  IMAD.IADD R12, R26, 0x1, R12 ;  /* 0x000000011a0c7824 */ /* 0x000fca00078e020c */
[----:B------:R-:W-:Y:S02]  /*28590*/  ISETP.GE.U32.AND P4, PT, R0, R12, PT ;  /* 0x0000000c0000720c */ /* 0x000fe40003f86070 */
[----:B------:R-:W0:Y:S04]  /*285a0*/  S2R R12, SR_TID.X ;  /* 0x00000000000c7919 */ /* 0x000e280000002100 */
[----:B------:R-:W-:Y:S01]  /*285b0*/  STL [R1+0x68], R7 ;  /* 0x0000680701007387 */ /* 0x000fe20000100800 */
[----:B------:R-:W-:Y:S02]  /*285c0*/  STL [R1+0x64], R28 ;  /* 0x0000641c01007387 */ /* 0x000fe40000100800 */
[----:B------:R-:W-:Y:S01]  /*285d0*/  STL [R1+0x5c], R20 ;  /* 0x00005c1401007387 */ /* 0x000fe20000100800 */
[----:B------:R-:W1:Y:S01]  /*285e0*/  S2R R26, SR_TID.X ;  /* 0x00000000001a7919 */ /* 0x000e620000002100 */
[----:B------:R-:W-:Y:S02]  /*285f0*/  STL [R1+0x60], R10 ;  /* 0x0000600a01007387 */ /* 0x000fe40000100800 */
[----:B------:R0:W-:Y:S01]  /*28600*/  STL [R1+0x34], R3 ;  /* 0x0000340301007387 */ /* 0x0001e20000100800 */
[----:B------:R-:W3:Y:S01]  /*28610*/  S2R R8, SR_CTAID.X ;  /* 0x0000000000087919 */ /* 0x000ee20000002500 */
[----:B0-----:R-:W-:-:S03]  /*28620*/  LOP3.LUT R3, R12, 0x1c, RZ, 0xc0, !PT ;  /* 0x0000001c0c037812 */ /* 0x001fc600078ec0ff */
[----:B------:R-:W0:Y:S01]  /*28630*/  S2R R12, SR_CTAID.X ;  /* 0x00000000000c7919 */ /* 0x000e220000002500 */
[----:B-1----:R-:W-:Y:S02]  /*28640*/  LOP3.LUT R26, R26, 0x1c, RZ, 0xc0, !PT ;  /* 0x0000001c1a1a7812 */ /* 0x002fe400078ec0ff */
[----:B------:R-:W-:Y:S02]  /*28650*/  ISETP.GE.U32.AND.EX P2, PT, R2, RZ, PT, P2 ;  /* 0x000000ff0200720c */ /* 0x000fe40003f46120 */
[----:B------:R-:W-:Y:S02]  /*28660*/  LEA.HI R26, R26, 0x30, RZ, 0x1e ;  /* 0x000000301a1a7811 */ /* 0x000fe400078ff0ff */
[----:B------:R-:W-:Y:S02]  /*28670*/  ISETP.GE.U32.AND.EX P3, PT, R2, RZ, PT, P3 ;  /* 0x000000ff0200720c */ /* 0x000fe40003f66130 */
[----:B---3--:R-:W-:Y:S02]  /*28680*/  SHF.L.U32 R8, R8, 0x7, RZ ;  /* 0x0000000708087819 */ /* 0x008fe400000006ff */
[----:B------:R-:W-:-:S02]  /*28690*/  LEA.HI R3, R3, 0x38, RZ, 0x1e ;  /* 0x0000003803037811 */ /* 0x000fc400078ff0ff */
[----:B0-----:R-:W-:-:S05]  /*286a0*/  SHF.L.U32 R12, R12, 0x7, RZ ;  /* 0x000000070c0c7819 */ /* 0x001fca00000006ff */
[----:B------:R-:W-:Y:S01]  /*286b0*/  IMAD.IADD R26, R12, 0x1, R26 ;  /* 0x000000010c1a7824 */ /* 0x000fe200078e021a */
[----:B------:R-:W-:-:S04]  /*286c0*/  FSEL R12, R25, -INF , !P3 ;  /* 0xff800000190c7808 */ /* 0x000fc80005800000 */
[----:B------:R-:W-:Y:S02]  /*286d0*/  ISETP.GE.U32.AND P3, PT, R0, R26, PT ;  /* 0x0000001a0000720c */ /* 0x000fe40003f66070 */
[----:B------:R-:W0:Y:S01]  /*286e0*/  S2R R26, SR_CTAID.X ;  /* 0x00000000001a7919 */ /* 0x000e220000002500 */
[----:B------:R-:W-:Y:S02]  /*286f0*/  IMAD.IADD R3, R8, 0x1, R3 ;  /* 0x0000000108037824 */ /* 0x000fe400078e0203 */
[----:B------:R-:W1:Y:S02]  /*28700*/  S2R R8, SR_CTAID.X ;  /* 0x0000000000087919 */ /* 0x000e640000002500 */
[----:B------:R-:W-:Y:S01]  /*28710*/  FMUL R19, R19, c[0x0][0x188] ;  /* 0x0000620013137a20 */ /* 0x000fe20000400000 */
[----:B------:R-:W-:-:S04]  /*28720*/  ISETP.GE.U32.AND.EX P1, PT, R2, RZ, PT, P1 ;  /* 0x000000ff0200720c */ /* 0x000fc80003f26110 */
[----:B------:R-:W-:Y:S01]  /*28730*/  FSEL R11, R19, -INF , !P1 ;  /* 0xff800000130b7808 */ /* 0x000fe20004800000 */
[----:B------:R-:W-:Y:S01]  /*28740*/  ISETP.GE.U32.AND P1, PT, R0, R3, PT ;  /* 0x000000030000720c */ /* 0x000fe20003f26070 */
[----:B------:R-:W-:Y:S02]  /*28750*/  ISETP.GE.U32.AND.EX P4, PT, R2, RZ, PT, P4 ;  /* 0x000000ff0200720c */ /* 0x000fe40003f86140 */
[----:B0-----:R-:W-:Y:S02]  /*28760*/  SHF.L.U32 R26, R26, 0x7, RZ ;  /* 0x000000071a1a7819 */ /* 0x001fe400000006ff */
[----:B-1----:R-:W-:Y:S01]  /*28770*/  SHF.L.U32 R8, R8, 0x7, RZ ;  /* 0x0000000708087819 */ /* 0x002fe200000006ff */
[----:B------:R-:W-:Y:S01]  /*28780*/  FMUL R15, R15, c[0x0][0x188] ;  /* 0x000062000f0f7a20 */ /* 0x000fe20000400000 */
[C---:B------:R-:W-:Y:S02]  /*28790*/  ISETP.GE.U32.AND.EX P1, PT, R2.reuse, RZ, PT, P1 ;  /* 0x000000ff0200720c */ /* 0x040fe40003f26110 */
[----:B------:R-:W-:-:S02]  /*287a0*/  ISETP.GE.U32.AND.EX P3, PT, R2, RZ, PT, P3 ;  /* 0x000000ff0200720c */ /* 0x000fc40003f66130 */
[----:B------:R-:W-:Y:S02]  /*287b0*/  FSEL R25, R15, -INF , !P1 ;  /* 0xff8000000f197808 */ /* 0x000fe40004800000 */
[----:B------:R-:W-:Y:S02]  /*287c0*/  FSEL R15, R9, -INF , !P3 ;  /* 0xff800000090f7808 */ /* 0x000fe40005800000 */
[----:B------:R-:W0:Y:S01]  /*287d0*/  S2R R9, SR_CTAID.X ;  /* 0x0000000000097919 */ /* 0x000e220000002500 */
[----:B--2---:R-:W-:Y:S01]  /*287e0*/  FSEL R23, R29, -INF , !P2 ;  /* 0xff8000001d177808 */ /* 0x004fe20005000000 */
[----:B------:R-:W-:Y:S02]  /*287f0*/  ISETP.GE.U32.AND P2, PT, R0, R18, PT ;  /* 0x000000120000720c */ /* 0x000fe40003f46070 */
[----:B------:R-:W1:Y:S02]  /*28800*/  S2R R18, SR_TID.X ;  /* 0x0000000000127919 */ /* 0x000e640000002100 */
[----:B-1----:R-:W-:-:S04]  /*28810*/  LOP3.LUT R19, R18, 0x1c, RZ, 0xc0, !PT ;  /* 0x0000001c12137812 */ /* 0x002fc800078ec0ff */
[----:B------:R-:W-:-:S05]  /*28820*/  LEA.HI R19, R19, 0x20, RZ, 0x1e ;  /* 0x0000002013137811 */ /* 0x000fca00078ff0ff */
[----:B------:R-:W-:Y:S01]  /*28830*/  IMAD.IADD R19, R26, 0x1, R19 ;  /* 0x000000011a137824 */ /* 0x000fe200078e0213 */
[----:B------:R-:W-:-:S04]  /*28840*/  LOP3.LUT R26, R18, 0x1c, RZ, 0xc0, !PT ;  /* 0x0000001c121a7812 */ /* 0x000fc800078ec0ff */
[----:B------:R-:W-:Y:S01]  /*28850*/  LEA.HI R26, R26, 0x18, RZ, 0x1e ;  /* 0x000000181a1a7811 */ /* 0x000fe200078ff0ff */
[----:B------:R-:W-:Y:S01]  /*28860*/  FSEL R18, R4, -INF , !P4 ;  /* 0xff80000004127808 */ /* 0x000fe20006000000 */
[----:B------:R-:W-:-:S03]  /*28870*/  ISETP.GE.U32.AND P4, PT, R0, R19, PT ;  /* 0x000000130000720c */ /* 0x000fc60003f86070 */
[----:B------:R-:W-:Y:S01]  /*28880*/  IMAD.IADD R26, R8, 0x1, R26 ;  /* 0x00000001081a7824 */ /* 0x000fe200078e021a */
[----:B------:R-:W1:Y:S04]  /*28890*/  S2R R19, SR_TID.X ;  /* 0x0000000000137919 */ /* 0x000e680000002100 */
[----:B------:R-:W-:Y:S02]  /*288a0*/  ISETP.GE.U32.AND P1, PT, R0, R26, PT ;  /* 0x0000001a0000720c */ /* 0x000fe40003f26070 */
[----:B------:R-:W2:Y:S01]  /*288b0*/  S2R R26, SR_CTAID.X ;  /* 0x00000000001a7919 */ /* 0x000ea20000002500 */
[----:B0-----:R-:W-:Y:S02]  /*288c0*/  SHF.L.U32 R9, R9, 0x7, RZ ;  /* 0x0000000709097819 */ /* 0x001fe400000006ff */
[----:B-1----:R-:W-:-:S04]  /*288d0*/  LOP3.LUT R8, R19, 0x1c, RZ, 0xc0, !PT ;  /* 0x0000001c13087812 */ /* 0x002fc800078ec0ff */
[----:B------:R-:W-:Y:S02]  /*288e0*/  LEA.HI R8, R8, 0x10, RZ, 0x1e ;  /* 0x0000001008087811 */ /* 0x000fe400078ff0ff */
[----:B--2---:R-:W-:Y:S01]  /*288f0*/  SHF.L.U32 R26, R26, 0x7, RZ ;  /* 0x000000071a1a7819 */ /* 0x004fe200000006ff */
[----:B------:R-:W-:-:S04]  /*28900*/  LOP3.LUT R19, R19, 0x1c, RZ, 0xc0, !PT ;  /* 0x0000001c13137812 */ /* 0x000fc800078ec0ff */
[----:B------:R-:W-:Y:S02]  /*28910*/  IMAD.IADD R8, R26, 0x1, R8 ;  /* 0x000000011a087824 */ /* 0x000fe400078e0208 */
[----:B------:R-:W0:Y:S01]  /*28920*/  S2R R26, SR_TID.X ;  /* 0x00000000001a7919 */ /* 0x000e220000002100 */
[----:B------:R-:W-:Y:S02]  /*28930*/  LEA.HI R19, R19, R9, RZ, 0x1e ;  /* 0x0000000913137211 */ /* 0x000fe400078ff0ff */
[----:B------:R-:W1:Y:S01]  /*28940*/  S2R R9, SR_TID.X ;  /* 0x0000000000097919 */ /* 0x000e620000002100 */
[----:B------:R-:W-:Y:S02]  /*28950*/  ISETP.GE.U32.AND P3, PT, R0, R8, PT ;  /* 0x000000080000720c */ /* 0x000fe40003f66070 */
[----:B------:R-:W2:Y:S04]  /*28960*/  S2R R8, SR_CTAID.X ;  /* 0x0000000000087919 */ /* 0x000ea80000002500 */
[----:B------:R-:W-:Y:S01]  /*28970*/  STL [R1+0x38], R22 ;  /* 0x0000381601007387 */ /* 0x000fe20000100800 */
[----:B------:R-:W-:Y:S02]  /*28980*/  STL [R1+0x3c], R11 ;  /* 0x00003c0b01007387 */ /* 0x000fe40000100800 */
[----:B------:R-:W3:Y:S01]  /*28990*/  LDL.LU R3, [R1+0x14] ;  /* 0x0000140001037983 */ /* 0x000ee20000300800 */
[----:B------:R-:W-:-:S02]  /*289a0*/  ISETP.GE.U32.AND.EX P2, PT, R2, RZ, PT, P2 ;  /* 0x000000ff0200720c */ /* 0x000fc40003f46120 */
[----:B------:R-:W-:Y:S01]  /*289b0*/  ISETP.GE.U32.AND.EX P4, PT, R2, RZ, PT, P4 ;  /* 0x000000ff0200720c */ /* 0x000fe20003f86140 */
[----:B------:R-:W-:Y:S01]  /*289c0*/  STL [R1+0x40], R12 ;  /* 0x0000400c01007387 */ /* 0x000fe20000100800 */
[----:B------:R-:W4:Y:S01]  /*289d0*/  LDL.LU R29, [R1+0x1c] ;  /* 0x00001c00011d7983 */ /* 0x000f220000300800 */
[----:B------:R-:W-:Y:S01]  /*289e0*/  FSEL R24, R24, -INF , !P2 ;  /* 0xff80000018187808 */ /* 0x000fe20005000000 */
[----:B------:R-:W-:Y:S01]  /*289f0*/  ISETP.GE.U32.AND P2, PT, R0, R19, PT ;  /* 0x000000130000720c */ /* 0x000fe20003f46070 */
[----:B0-----:R-:W-:-:S04]  /*28a00*/  LOP3.LUT R26, R26, 0x1c, RZ, 0xc0, !PT ;  /* 0x0000001c1a1a7812 */ /* 0x001fc800078ec0ff */
[----:B------:R-:W-:Y:S01]  /*28a10*/  LEA.HI R19, R26, 0x70, RZ, 0x1e ;  /* 0x000000701a137811 */ /* 0x000fe200078ff0ff */
[----:B------:R-:W-:Y:S01]  /*28a20*/  FSEL R26, R27, -INF , !P4 ;  /* 0xff8000001b1a7808 */ /* 0x000fe20006000000 */
[----:B-1----:R-:W-:Y:S01]  /*28a30*/  LOP3.LUT R27, R9, 0x1c, RZ, 0xc0, !PT ;  /* 0x0000001c091b7812 */ /* 0x002fe200078ec0ff */
[----:B------:R-:W-:Y:S01]  /*28a40*/  STL [R1+0x44], R23 ;  /* 0x0000441701007387 */ /* 0x000fe20000100800 */
[----:B--2---:R-:W-:Y:S02]  /*28a50*/  IMAD.SHL.U32 R8, R8, 0x80, RZ ;  /* 0x0000008008087824 */ /* 0x004fe400078e00ff */
[----:B------:R-:W2:Y:S01]  /*28a60*/  LDL.LU R4, [R1+0x1224] ;  /* 0x0012240001047983 */ /* 0x000ea20000300800 */
[C---:B------:R-:W-:Y:S01]  /*28a70*/  LEA.HI R9, R27.reuse, 0x78, RZ, 0x1e ;  /* 0x000000781b097811 */ /* 0x040fe200078ff0ff */
[----:B------:R-:W-:Y:S01]  /*28a80*/  LEA.HI R27, R27, 0x8, RZ, 0x1e ;  /* 0x000000081b1b7811 */ /* 0x000fe200078ff0ff */
[----:B------:R-:W-:Y:S01]  /*28a90*/  STL [R1+0x48], R18 ;  /* 0x0000481201007387 */ /* 0x000fe20000100800 */
[----:B------:R-:W-:Y:S01]  /*28aa0*/  ISETP.GE.U32.AND.EX P1, PT, R2, RZ, PT, P1 ;  /* 0x000000ff0200720c */ /* 0x000fe20003f26110 */
[----:B------:R-:W-:Y:S02]  /*28ab0*/  STL [R1+0x4c], R25 ;  /* 0x00004c1901007387 */ /* 0x000fe40000100800 */
[----:B------:R-:W-:Y:S01]  /*28ac0*/  STL [R1+0x50], R15 ;  /* 0x0000500f01007387 */ /* 0x000fe20000100800 */
[C---:B------:R-:W-:Y:S01]  /*28ad0*/  IADD3 R19, R8.reuse, R19, RZ ;  /* 0x0000001308137210 */ /* 0x040fe20007ffe0ff */
[----:B------:R-:W-:Y:S01]  /*28ae0*/  STL [R1+0x54], R24 ;  /* 0x0000541801007387 */ /* 0x000fe20000100800 */
[C---:B------:R-:W-:Y:S01]  /*28af0*/  IMAD.IADD R9, R8.reuse, 0x1, R9 ;  /* 0x0000000108097824 */ /* 0x040fe200078e0209 */
[----:B------:R-:W-:Y:S01]  /*28b00*/  IADD3 R27, R8, R27, RZ ;  /* 0x0000001b081b7210 */ /* 0x000fe20007ffe0ff */
[----:B------:R-:W-:Y:S01]  /*28b10*/  STL [R1+0x58], R26 ;  /* 0x0000581a01007387 */ /* 0x000fe20000100800 */
[----:B------:R-:W-:-:S02]  /*28b20*/  FSEL R8, R5, -INF , !P1 ;  /* 0xff80000005087808 */ /* 0x000fc40004800000 */
[----:B------:R-:W2:Y:S01]  /*28b30*/  LDL.LU R5, [R1+0x1220] ;  /* 0x0012200001057983 */ /* 0x000ea20000300800 */
[C---:B------:R-:W-:Y:S02]  /*28b40*/  ISETP.GE.U32.AND.EX P3, PT, R2.reuse, RZ, PT, P3 ;  /* 0x000000ff0200720c */ /* 0x040fe40003f66130 */
[----:B------:R-:W-:Y:S02]  /*28b50*/  ISETP.GE.U32.AND.EX P2, PT, R2, RZ, PT, P2 ;  /* 0x000000ff0200720c */ /* 0x000fe40003f46120 */
[----:B------:R-:W-:Y:S02]  /*28b60*/  ISETP.GE.U32.AND P1, PT, R0, R9, PT ;  /* 0x000000090000720c */ /* 0x000fe40003f26070 */
[----:B------:R-:W-:Y:S01]  /*28b70*/  FSEL R9, R6, -INF , !P3 ;  /* 0xff80000006097808 */ /* 0x000fe20005800000 */
[C---:B------:R-:W-:Y:S01]  /*28b80*/  ISETP.GE.U32.AND P3, PT, R0.reuse, R27, PT ;  /* 0x0000001b0000720c */ /* 0x040fe20003f66070 */
[----:B------:R-:W-:Y:S01]  /*28b90*/  ISETP.GT.U32.AND P4, PT, R0, R19, PT ;  /* 0x000000130000720c */ /* 0x000fe20003f84070 */
[----:B------:R-:W2:Y:S02]  /*28ba0*/  LDL.LU R6, [R1+0x121c] ;  /* 0x00121c0001067983 */ /* 0x000ea40000300800 */
[C---:B------:R-:W-:Y:S01]  /*28bb0*/  ISETP.GE.U32.AND.EX P3, PT, R2.reuse, RZ, PT, P3 ;  /* 0x000000ff0200720c */ /* 0x040fe20003f66130 */
[----:B------:R-:W-:Y:S01]  /*28bc0*/  STL [R1+0x24], R8 ;  /* 0x0000240801007387 */ /* 0x000fe20000100800 */
[----:B------:R-:W-:Y:S01]  /*28bd0*/  STL [R1+0x28], R9 ;  /* 0x0000280901007387 */ /* 0x000fe20000100800 */
[----:B------:R-:W-:-:S02]  /*28be0*/  ISETP.GT.U32.AND.EX P0, PT, R2, RZ, PT, P0 ;  /* 0x000000ff0200720c */ /* 0x000fc40003f04100 */
[C---:B------:R-:W-:Y:S02]  /*28bf0*/  ISETP.GT.U32.AND.EX P4, PT, R2.reuse, RZ, PT, P4 ;  /* 0x000000ff0200720c */ /* 0x040fe40003f84140 */
[----:B------:R-:W-:Y:S01]  /*28c00*/  ISETP.GE.U32.AND.EX P1, PT, R2, RZ, PT, P1 ;  /* 0x000000ff0200720c */ /* 0x000fe20003f26110 */
[----:B---3--:R-:W-:-:S05]  /*28c10*/  FMUL R3, R3, c[0x0][0x188] ;  /* 0x0000620003037a20 */ /* 0x008fca0000400000 */
[----:B------:R-:W-:Y:S01]  /*28c20*/  FSEL R27, R3, -INF , !P2 ;  /* 0xff800000031b7808 */ /* 0x000fe20005000000 */
[----:B------:R-:W-:Y:S02]  /*28c30*/  ISETP.GE.U32.AND P2, PT, R0, R19, PT ;  /* 0x000000130000720c */ /* 0x000fe40003f46070 */
[----:B----4-:R-:W-:-:S05]  /*28c40*/  FMUL R0, R29, c[0x0][0x188] ;  /* 0x000062001d007a20 */ /* 0x010fca0000400000 */
[----:B------:R-:W-:Y:S01]  /*28c50*/  FSEL R3, R0, -INF , !P3 ;  /* 0xff80000000037808 */ /* 0x000fe20005800000 */
[----:B------:R-:W-:Y:S01]  /*28c60*/  STL [R1+0x2c], R27 ;  /* 0x00002c1b01007387 */ /* 0x000fe20000100800 */
[----:B------:R-:W-:Y:S01]  /*28c70*/  ISETP.GE.U32.AND.EX P2, PT, R2, RZ, PT, P2 ;  /* 0x000000ff0200720c */ /* 0x000fe20003f46120 */
[----:B------:R-:W3:Y:S02]  /*28c80*/  LDL R29, [R1+0x88] ;  /* 0x00008800011d7983 */ /* 0x000ee40000100800 */
[----:B------:R-:W4:Y:S01]  /*28c90*/  LDL R2, [R1+0x34] ;  /* 0x0000340001027983 */ /* 0x000f220000100800 */
[----:B------:R-:W4:Y:S01]  /*28ca0*/  LDL R19, [R1+0x90] ;  /* 0x0000900001137983 */ /* 0x000f220000100800 */
[----:B--2---:R-:W-:-:S05]  /*28cb0*/  FMUL R0, R4, c[0x0][0x188] ;  /* 0x0000620004007a20 */ /* 0x004fca0000400000 */
[----:B------:R0:W-:Y:S01]  /*28cc0*/  STL [R1+0xc], R0 ;  /* 0x00000c0001007387 */ /* 0x0001e20000100800 */
[----:B------:R-:W-:Y:S02]  /*28cd0*/  STL [R1+0x20], R3 ;  /* 0x0000200301007387 */ /* 0x000fe40000100800 */
[----:B0-----:R-:W-:Y:S01]  /*28ce0*/  FMUL R0, R5, c[0x0][0x188] ;  /* 0x0000620005007a20 */ /* 0x001fe20000400000 */
[----:B------:R-:W-:-:S04]  /*28cf0*/  FMNMX R5, R20, R3, !PT ;  /* 0x0000000314057209 */ /* 0x000fc80007800000 */
[----:B------:R0:W-:Y:S01]  /*28d00*/  STL [R1+0x8], R0 ;  /* 0x0000080001007387 */ /* 0x0001e20000100800 */
[----:B------:R-:W2:Y:S01]  /*28d10*/  LDL.LU R20, [R1+0x1218] ;  /* 0x0012180001147983 */ /* 0x000ea20000300800 */
[----:B0-----:R-:W-:Y:S02]  /*28d20*/  FMNMX R0, R7, R8, !PT ;  /* 0x0000000807007209 */ /* 0x001fe40007800000 */
[----:B------:R-:W2:Y:S01]  /*28d30*/  LDL.LU R7, [R1+0x1214] ;  /* 0x0012140001077983 */ /* 0x000ea20000300800 */
[----:B------:R-:W-:Y:S02]  /*28d40*/  FMNMX R9, R28, R9, !PT ;  /* 0x000000091c097209 */ /* 0x000fe40007800000 */
[----:B------:R-:W-:Y:S02]  /*28d50*/  FMNMX R15, R21, R15, !PT ;  /* 0x0000000f150f7209 */ /* 0x000fe40007800000 */
[----:B------:R-:W3:Y:S01]  /*28d60*/  LDL.LU R21, [R1+0x1210] ;  /* 0x0012100001157983 */ /* 0x000ee20000300800 */
[----:B------:R-:W-:Y:S02]  /*28d70*/  STL [R1+0x1208], R9 ;  /* 0x0012080901007387 */ /* 0x000fe40000100800 */
[----:B------:R-:W-:-:S02]  /*28d80*/  FMUL R3, R6, c[0x0][0x188] ;  /* 0x0000620006037a20 */ /* 0x000fc40000400000 */
[----:B------:R-:W-:Y:S01]  /*28d90*/  SHFL.BFLY PT, R6, R5, 0x2, 0x1f ;  /* 0x0c401f0005067f89 */ /* 0x000fe200000e0000 */
[----:B--2---:R-:W-:-:S03]  /*28da0*/  FMNMX R12, R7, R12, !PT ;  /* 0x0000000c070c7209 */ /* 0x004fc60007800000 */
[----:B------:R-:W2:Y:S01]  /*28db0*/  LDL.LU R7, [R1+0x120c] ;  /* 0x00120c0001077983 */ /* 0x000ea20000300800 */
[----:B----4-:R-:W-:Y:S02]  /*28dc0*/  FMNMX R2, R19, R2, !PT ;  /* 0x0000000213027209 */ /* 0x010fe40007800000 */
[----:B------:R-:W-:Y:S02]  /*28dd0*/  FMNMX R10, R10, R27, !PT ;  /* 0x0000001b0a0a7209 */ /* 0x000fe40007800000 */
[----:B------:R-:W-:Y:S02]  /*28de0*/  FMNMX R13, R13, R18, !PT ;  /* 0x000000120d0d7209 */ /* 0x000fe40007800000 */
[----:B------:R0:W-:Y:S04]  /*28df0*/  SHFL.BFLY PT, R18, R9, 0x2, 0x1f ;  /* 0x0c401f0009127f89 */ /* 0x0001e800000e0000 */
[----:B------:R-:W1:Y:S01]  /*28e00*/  SHFL.BFLY PT, R8, R10, 0x2, 0x1f ;  /* 0x0c401f000a087f89 */ /* 0x000e6200000e0000 */
[----:B0-----:R-:W-:Y:S01]  /*28e10*/  IMAD.MOV.U32 R9, RZ, RZ, R3 ;  /* 0x000000ffff097224 */ /* 0x001fe200078e0003 */
[----:B-1----:R-:W-:Y:S01]  /*28e20*/  FMNMX R10, R10, R8, !PT ;  /* 0x000000080a0a7209 */ /* 0x002fe20007800000 */
[----:B--2---:R-:W-:-:S02]  /*28e30*/  FMUL R19, R7, c[0x0][0x188] ;  /* 0x0000620007137a20 */ /* 0x004fc40000400000 */
[----:B------:R-:W2:Y:S03]  /*28e40*/  LDL.LU R7, [R1+0x8] ;  /* 0x0000080001077983 */ /* 0x000ea60000300800 */
[----:B------:R0:W-:Y:S02]  /*28e50*/  STL [R1+0x4], R19 ;  /* 0x0000041301007387 */ /* 0x0001e40000100800 */
[----:B------:R-:W4:Y:S01]  /*28e60*/  LDL.LU R8, [R1+0x4] ;  /* 0x0000040001087983 */ /* 0x000f220000300800 */
[----:B0-----:R-:W-:Y:S01]  /*28e70*/  FMNMX R19, R5, R6, !PT ;  /* 0x0000000605137209 */ /* 0x001fe20007800000 */
[----:B------:R-:W-:Y:S01]  /*28e80*/  FSEL R5, R9, -INF , !P0 ;  /* 0xff80000009057808 */ /* 0x000fe20004000000 */
[----:B------:R-:W4:Y:S04]  /*28e90*/  LDL.LU R6, [R1+0xc] ;  /* 0x00000c0001067983 */ /* 0x000f280000300800 */
[----:B------:R-:W0:Y:S04]  /*28ea0*/  SHFL.BFLY PT, R9, R2, 0x2, 0x1f ;  /* 0x0c401f0002097f89 */ /* 0x000e2800000e0000 */
[----:B0-----:R0:W-:Y:S04]  /*28eb0*/  STL [R1+0x14], R9 ;  /* 0x0000140901007387 */ /* 0x0011e80000100800 */
[----:B0-----:R-:W4:Y:S04]  /*28ec0*/  LDL.LU R9, [R1+0x1208] ;  /* 0x0012080001097983 */ /* 0x001f280000300800 */
[----:B------:R-:W-:Y:S01]  /*28ed0*/  SHFL.BFLY PT, R3, R0, 0x2, 0x1f ;  /* 0x0c401f0000037f89 */ /* 0x000fe200000e0000 */
[----:B---3--:R-:W-:-:S02]  /*28ee0*/  FMNMX R11, R29, R11, !PT ;  /* 0x0000000b1d0b7209 */ /* 0x008fc40007800000 */
[----:B------:R-:W-:-:S03]  /*28ef0*/  FMNMX R4, R21, R22, !PT ;  /* 0x0000001615047209 */ /* 0x000fc60007800000 */
[----:B------:R-:W0:Y:S04]  /*28f00*/  SHFL.BFLY PT, R21, R11, 0x2, 0x1f ;  /* 0x0c401f000b157f89 */ /* 0x000e2800000e0000 */
[----:B------:R-:W1:Y:S01]  /*28f10*/  SHFL.BFLY PT, R29, R4, 0x2, 0x1f ;  /* 0x0c401f00041d7f89 */ /* 0x000e6200000e0000 */
[----:B------:R-:W-:Y:S02]  /*28f20*/  FMNMX R17, R17, R26, !PT ;  /* 0x0000001a11117209 */ /* 0x000fe40007800000 */
[----:B0-----:R-:W-:Y:S01]  /*28f30*/  FMNMX R11, R11, R21, !PT ;  /* 0x000000150b0b7209 */ /* 0x001fe20007800000 */
[----:B-1----:R-:W-:Y:S02]  /*28f40*/  FMNMX R21, R4, R29, !PT ;  /* 0x0000001d04157209 */ /* 0x002fe40007800000 */
[----:B------:R-:W0:Y:S02]  /*28f50*/  SHFL.BFLY PT, R28, R17, 0x2, 0x1f ;  /* 0x0c401f00111c7f89 */ /* 0x000e2400000e0000 */
[----:B0-----:R-:W-:-:S02]  /*28f60*/  FMNMX R17, R17, R28, !PT ;  /* 0x0000001c11117209 */ /* 0x001fc40007800000 */
[----:B--2---:R-:W-:Y:S02]  /*28f70*/  FSEL R7, R7, -INF , !P2 ;  /* 0xff80000007077808 */ /* 0x004fe40005000000 */
[----:B----4-:R-:W-:Y:S02]  /*28f80*/  FSEL R8, R8, -INF , !P1 ;  /* 0xff80000008087808 */ /* 0x010fe40004800000 */
[----:B------:R-:W-:-:S05]  /*28f90*/  FSEL R6, R6, -INF , !P4 ;  /* 0xff80000006067808 */ /* 0x000fca0006000000 */
[----:B------:R-:W-:Y:S01]  /*28fa0*/  STL [R1+0x11f0], R6 ;  /* 0x0011f00601007387 */ /* 0x000fe20000100800 */
[----:B------:R0:W-:Y:S01]  /*28fb0*/  STL [R1+0x11ec], R7 ;  /* 0x0011ec0701007387 */ /* 0x0001e20000100800 */
[----:B------:R-:W-:Y:S01]  /*28fc0*/  FMNMX R9, R9, R18, !PT ;  /* 0x0000001209097209 */ /* 0x000fe20007800000 */
[----:B------:R-:W-:Y:S01]  /*28fd0*/  FMNMX R18, R0, R3, !PT ;  /* 0x0000000300127209 */ /* 0x000fe20007800000 */
[----:B------:R-:W-:Y:S02]  /*28fe0*/  FMNMX R0, R6, R7, !PT ;  /* 0x0000000706007209 */ /* 0x000fe40007800000 */
[----:B------:R-:W-:Y:S01]  /*28ff0*/  FMNMX R3, R5, R8, !PT ;  /* 0x0000000805037209 */ /* 0x000fe20007800000 */
[----:B0-----:R-:W2:Y:S01]  /*29000*/  LDL.LU R7, [R1+0x14] ;  /* 0x0000140001077983 */ /* 0x001ea20000300800 */
[----:B------:R-:W-:Y:S02]  /*29010*/  STL [R1+0x11f8], R5 ;  /* 0x0011f80501007387 */ /* 0x000fe40000100800 */
[----:B------:R-:W0:Y:S02]  /*29020*/  SHFL.BFLY PT, R5, R0, 0x2, 0x1f ;  /* 0x0c401f0000057f89 */ /* 0x000e2400000e0000 */
[----:B------:R-:W-:Y:S01]  /*29030*/  STL [R1+0x11f4], R8 ;  /* 0x0011f40801007387 */ /* 0x000fe20000100800 */
[----:B0-----:R-:W-:-:S02]  /*29040*/  MOV R4, R5 ;  /* 0x0000000500047202 */ /* 0x001fc40000000f00 */
[----:B------:R-:W0:Y:S04]  /*29050*/  SHFL.BFLY PT, R5, R10, 0x1, 0x1f ;  /* 0x0c201f000a057f89 */ /* 0x000e2800000e0000 */
[----:B------:R-:W1:Y:S04]  /*29060*/  SHFL.BFLY PT, R8, R9, 0x1, 0x1f ;  /* 0x0c201f0009087f89 */ /* 0x000e6800000e0000 */
[----:B------:R0:W-:Y:S02]  /*29070*/  STL [R1+0x1204], R9 ;  /* 0x0012040901007387 */ /* 0x0001e40000100800 */
[----:B0-----:R-:W-:-:S02]  /*29080*/  IMAD.MOV.U32 R9, RZ, RZ, R5 ;  /* 0x000000ffff097224 */ /* 0x001fc400078e0005 */
[----:B------:R-:W0:Y:S04]  /*29090*/  SHFL.BFLY PT, R5, R18, 0x1, 0x1f ;  /* 0x0c201f0012057f89 */ /* 0x000e2800000e0000 */
[----:B-1----:R-:W-:Y:S01]  /*290a0*/  STL [R1+0x4], R8 ;  /* 0x0000040801007387 */ /* 0x002fe20000100800 */
[----:B------:R1:W-:Y:S01]  /*290b0*/  STL [R1+0x1200], R18 ;  /* 0x0012001201007387 */ /* 0x0003e20000100800 */
[----:B------:R-:W-:Y:S02]  /*290c0*/  FMNMX R10, R10, R9, !PT ;  /* 0x000000090a0a7209 */ /* 0x000fe40007800000 */
[----:B-1----:R-:W3:Y:S04]  /*290d0*/  LDL.LU R18, [R1+0x4] ;  /* 0x0000040001127983 */ /* 0x002ee80000300800 */
[----:B0-----:R-:W-:Y:S02]  /*290e0*/  STL [R1+0x8], R5 ;  /* 0x0000080501007387 */ /* 0x001fe40000100800 */
[----:B------:R-:W-:Y:S02]  /*290f0*/  SHFL.BFLY PT, R5, R17, 0x1, 0x1f ;  /* 0x0c201f0011057f89 */ /* 0x000fe400000e0000 */
[----:B------:R0:W-:Y:S02]  /*29100*/  STL [R1+0x11fc], R17 ;  /* 0x0011fc1101007387 */ /* 0x0001e40000100800 */
[----:B0-----:R-:W4:Y:S01]  /*29110*/  LDL.LU R17, [R1+0x8] ;  /* 0x0000080001117983 */ /* 0x001f220000300800 */
[----:B------:R-:W3:Y:S02]  /*29120*/  LDL.LU R9, [R1+0x1204] ;  /* 0x0012040001097983 */ /* 0x000ee40000300800 */
[----:B---3--:R-:W-:-:S02]  /*29130*/  FMNMX R9, R9, R18, !PT ;  /* 0x0000001209097209 */ /* 0x008fc40007800000 */
[----:B------:R-:W4:Y:S01]  /*29140*/  LDL.LU R18, [R1+0x1200] ;  /* 0x0012000001127983 */ /* 0x000f220000300800 */
[----:B------:R-:W-:-:S03]  /*29150*/  FMNMX R16, R16, R24, !PT ;  /* 0x0000001810107209 */ /* 0x000fc60007800000 */
[----:B------:R-:W0:Y:S04]  /*29160*/  SHFL.BFLY PT, R26, R15, 0x2, 0x1f ;  /* 0x0c401f000f1a7f89 */ /* 0x000e2800000e0000 */
[----:B------:R-:W-:Y:S04]  /*29170*/  SHFL.BFLY PT, R22, R12, 0x2, 0x1f ;  /* 0x0c401f000c167f89 */ /* 0x000fe800000e0000 */
[----:B------:R-:W1:Y:S04]  /*29180*/  SHFL.BFLY PT, R27, R16, 0x2, 0x1f ;  /* 0x0c401f00101b7f89 */ /* 0x000e6800000e0000 */
[----:B------:R-:W3:Y:S01]  /*29190*/  SHFL.BFLY PT, R6, R3, 0x2, 0x1f ;  /* 0x0c401f0003067f89 */ /* 0x000ee200000e0000 */
[----:B0-----:R-:W-:-:S02]  /*291a0*/  FMNMX R15, R15, R26, !PT ;  /* 0x0000001a0f0f7209 */ /* 0x001fc40007800000 */
[----:B----4-:R-:W-:Y:S02]  /*291b0*/  FMNMX R18, R18, R17, !PT ;  /* 0x0000001112127209 */ /* 0x010fe40007800000 */
[----:B------:R-:W4:Y:S01]  /*291c0*/  LDL.LU R17, [R1+0x11fc] ;  /* 0x0011fc0001117983 */ /* 0x000f220000300800 */
[----:B-1----:R-:W-:Y:S02]  /*291d0*/  FMNMX R16, R16, R27, !PT ;  /* 0x0000001b10107209 */ /* 0x002fe40007800000 */
[----:B------:R-:W-:Y:S01]  /*291e0*/  FMNMX R12, R12, R22, !PT ;  /* 0x000000160c0c7209 */ /* 0x000fe20007800000 */
[----:B--2---:R-:W-:Y:S01]  /*291f0*/  FMNMX R22, R2, R7, !PT ;  /* 0x0000000702167209 */ /* 0x004fe20007800000 */
[----:B---3--:R-:W-:Y:S01]  /*29200*/  MOV R2, R6 ;  /* 0x0000000600027202 */ /* 0x008fe20000000f00 */
[----:B------:R-:W0:Y:S04]  /*29210*/  SHFL.BFLY PT, R8, R16, 0x1, 0x1f ;  /* 0x0c201f0010087f89 */ /* 0x000e2800000e0000 */
[----:B------:R-:W1:Y:S04]  /*29220*/  SHFL.BFLY PT, R6, R15, 0x1, 0x1f ;  /* 0x0c201f000f067f89 */ /* 0x000e6800000e0000 */
[----:B------:R-:W2:Y:S01]  /*29230*/  SHFL.BFLY PT, R7, R19, 0x1, 0x1f ;  /* 0x0c201f0013077f89 */ /* 0x000ea200000e0000 */
[----:B0-----:R-:W-:-:S02]  /*29240*/  FMNMX R16, R16, R8, !PT ;  /* 0x0000000810107209 */ /* 0x001fc40007800000 */
[----:B-1----:R-:W-:Y:S02]  /*29250*/  FMNMX R15, R15, R6, !PT ;  /* 0x000000060f0f7209 */ /* 0x002fe40007800000 */
[----:B--2---:R-:W-:Y:S02]  /*29260*/  FMNMX R19, R19, R7, !PT ;  /* 0x0000000713137209 */ /* 0x004fe40007800000 */
[----:B------:R-:W-:Y:S02]  /*29270*/  FMNMX R14, R14, R25, !PT ;  /* 0x000000190e0e7209 */ /* 0x000fe40007800000 */
[----:B------:R-:W-:Y:S01]  /*29280*/  FMNMX R20, R20, R23, !PT ;  /* 0x0000001714147209 */ /* 0x000fe20007800000 */
[----:B------:R-:W-:Y:S04]  /*29290*/  SHFL.BFLY PT, R24, R13, 0x2, 0x1f ;  /* 0x0c401f000d187f89 */ /* 0x000fe800000e0000 */
[----:B------:R-:W0:Y:S04]  /*292a0*/  SHFL.BFLY PT, R25, R14, 0x2, 0x1f ;  /* 0x0c401f000e197f89 */ /* 0x000e2800000e0000 */
[----:B------:R-:W1:Y:S01]  /*292b0*/  SHFL.BFLY PT, R23, R20, 0x2, 0x1f ;  /* 0x0c401f0014177f89 */ /* 0x000e6200000e0000 */
[----:B----4-:R-:W-:-:S03]  /*292c0*/  FMNMX R17, R17, R5, !PT ;  /* 0x0000000511117209 */ /* 0x010fc60007800000 */
[----:B------:R2:W5:Y:S01]  /*292d0*/  LDL.LU R5, [R1+0x11f8] ;  /* 0x0011f80001057983 */ /* 0x0005620000300800 */
[----:B------:R2:W5:Y:S02]  /*292e0*/  LDL.LU R8, [R1+0x11f4] ;  /* 0x0011f40001087983 */ /* 0x0005640000300800 */
[----:B------:R2:W5:Y:S02]  /*292f0*/  LDL.LU R6, [R1+0x11f0] ;  /* 0x0011f00001067983 */ /* 0x0005640000300800 */
[----:B------:R2:W5:Y:S01]  /*29300*/  LDL.LU R7, [R1+0x11ec] ;  /* 0x0011ec0001077983 */ /* 0x0005620000300800 */
[----:B0-----:R-:W-:Y:S02]  /*29310*/  FMNMX R14, R14, R25, !PT ;  /* 0x000000190e0e7209 */ /* 0x001fe40007800000 */
[----:B------:R-:W-:Y:S02]  /*29320*/  FMNMX R13, R13, R24, !PT ;  /* 0x000000180d0d7209 */ /* 0x000fe40007800000 */
[----:B-1----:R-:W-:Y:S01]  /*29330*/  FMNMX R20, R20, R23, !PT ;  /* 0x0000001714147209 */ /* 0x002fe20007800000 */
[----:B------:R-:W0:Y:S04]  /*29340*/  SHFL.BFLY PT, R26, R12, 0x1, 0x1f ;  /* 0x0c201f000c1a7f89 */ /* 0x000e2800000e0000 */
[----:B------:R-:W1:Y:S04]  /*29350*/  SHFL.BFLY PT, R23, R14, 0x1, 0x1f ;  /* 0x0c201f000e177f89 */ /* 0x000e6800000e0000 */
[----:B------:R-:W3:Y:S04]  /*29360*/  SHFL.BFLY PT, R24, R13, 0x1, 0x1f ;  /* 0x0c201f000d187f89 */ /* 0x000ee800000e0000 */
[----:B------:R-:W4:Y:S04]  /*29370*/  SHFL.BFLY PT, R25, R20, 0x1, 0x1f ;  /* 0x0c201f0014197f89 */ /* 0x000f2800000e0000 */
[----:B------:R-:W2:Y:S04]  /*29380*/  SHFL.BFLY PT, R27, R11, 0x1, 0x1f ;  /* 0x0c201f000b1b7f89 */ /* 0x000ea800000e0000 */
[----:B------:R-:W2:Y:S04]  /*29390*/  SHFL.BFLY PT, R28, R21, 0x1, 0x1f ;  /* 0x0c201f00151c7f89 */ /* 0x000ea800000e0000 */
[----:B------:R-:W2:Y:S01]  /*293a0*/  SHFL.BFLY PT, R29, R22, 0x1, 0x1f ;  /* 0x0c201f00161d7f89 */ /* 0x000ea200000e0000 */
[----:B------:R-:W-:-:S02]  /*293b0*/  FMNMX R4, R0, R4, !PT ;  /* 0x0000000400047209 */ /* 0x000fc40007800000 */
[----:B------:R-:W-:Y:S01]  /*293c0*/  FMNMX R3, R3, R2, !PT ;  /* 0x0000000203037209 */ /* 0x000fe20007800000 */
[----:B------:R-:W-:Y:S02]  /*293d0*/  BSSY B0, `(.L_x_1) ;  /* 0x0000015000007945 */ /* 0x000fe40003800000 */
[----:B------:R0:W2:Y:S04]  /*293e0*/  SHFL.BFLY PT, R2, R4, 0x1, 0x1f ;  /* 0x0c201f0004027f89 */ /* 0x0000a800000e0000 */
[----:B------:R0:W2:Y:S02]  /*293f0*/  SHFL.BFLY PT, R0, R3, 0x1, 0x1f ;  /* 0x0c201f0003007f89 */ /* 0x0000a400000e0000 */
[----:B0-----:R-:W-:Y:S02]  /*29400*/  FMNMX R12, R12, R26, !PT ;  /* 0x0000001a0c0c7209 */ /* 0x001fe40007800000 */
[----:B-1----:R-:W-:-:S02]  /*29410*/  FMNMX R14, R14, R23, !PT ;  /* 0x000000170e0e7209 */ /* 0x002fc40007800000 */
[----:B---3--:R-:W-:Y:S02]  /*29420*/  FMNMX R13, R13, R24, !PT ;  /* 0x000000180d0d7209 */ /* 0x008fe40007800000 */
[----:B----4-:R-:W-:Y:S02]  /*29430*/  FMNMX R20, R20, R25, !PT ;  /* 0x0000001914147209 */ /* 0x010fe40007800000 */
[----:B--2---:R-:W-:Y:S02]  /*29440*/  FMNMX R11, R11, R27, !PT ;  /* 0x0000001b0b0b7209 */ /* 0x004fe40007800000 */
[----:B------:R-:W-:Y:S02]  /*29450*/  FMNMX R21, R21, R28, !PT ;  /* 0x0000001c15157209 */ /* 0x000fe40007800000 */
[----:B------:R-:W-:Y:S01]  /*29460*/  FMNMX R22, R22, R29, !PT ;  /* 0x0000001d16167209 */ /* 0x000fe20007800000 */
[----:B------:R-:W-:Y:S05]  /*29470*/  @P6 BRA `(.L_x_2) ;  /* 0x000000a000006947 */ /* 0x000fea0003800000 */
[----:B------:R-:W0:Y:S02]  /*29480*/  S2R R24, SR_TID.X ;  /* 0x0000000000187919 */ /* 0x000e240000002100 */
[----:B0-----:R-:W-:-:S02]  /*29490*/  LOP3.LUT R23, R24, 0x1c, RZ, 0xc0, !PT ;  /* 0x0000001c18177812 */ /* 0x001fc400078ec0ff */
[----:B------:R-:W-:-:S03]  /*294a0*/  LOP3.LUT R24, R24, 0xff, RZ, 0xc0, !PT ;  /* 0x000000ff18187812 */ /* 0x000fc600078ec0ff */
[----:B------:R-:W-:Y:S01]  /*294b0*/  IMAD.SHL.U32 R23, R23, 0x8, RZ ;  /* 0x0000000817177824 */ /* 0x000fe200078e00ff */
[----:B------:R-:W-:-:S04]  /*294c0*/  SHF.R.U32.HI R24, RZ, 0x3, R24 ;  /* 0x00000003ff187819 */ /* 0x000fc80000011618 */
[----:B------:R-:W-:-:S04]  /*294d0*/  LOP3.LUT R24, R24, 0x1c, RZ, 0xc0, !PT ;  /* 0x0000001c18187812 */ /* 0x000fc800078ec0ff */
[----:B------:R-:W-:Y:S02]  /*294e0*/  IADD3 R24, R23, R24, RZ ;  /* 0x0000001817187210 */ /* 0x000fe40007ffe0ff */
[----:B------:R-:W2:Y:S04]  /*294f0*/  LDL R23, [R1+0x96c] ;  /* 0x00096c0001177983 */ /* 0x000ea80000100800 */
[----:B------:R0:W-:Y:S04]  /*29500*/  STS [R24+0x20000], R10 ;  /* 0x0200000a18007388 */ /* 0x0001e80000000800 */
[----:B--2---:R0:W-:Y:S02]  /*29510*/  STS [R23+0x20000], R19 ;  /* 0x0200001317007388 */ /* 0x0041e40000000800 */
.L_x_2:
[----:B------:R-:W-:Y:S05]  /*29520*/  BSYNC B0 ;  /* 0x0000000000007941 */ /* 0x000fea0003800000 */
.L_x_1:
[----:B------:R-:W-:Y:S01]  /*29530*/  BSSY B0, `(.L_x_3) ;  /* 0x0000091000007945 */ /* 0x000fe20003800000 */
[----:B------:R-:W-:Y:S01]  /*29540*/  BSSY B1, `(.L_x_4) ;  /* 0x0000086000017945 */ /* 0x000fe20003800000 */
[----:B------:R-:W-:-:S02]  /*29550*/  FMNMX R2, R4, R2, !PT ;  /* 0x0000000204027209 */ /* 0x000fc40007800000 */
[----:B------:R-:W-:Y:S01]  /*29560*/  FMNMX R0, R3, R0, !PT ;  /* 0x0000000003007209 */ /* 0x000fe20007800000 */
[----:B------:R-:W-:Y:S05]  /*29570*/  @P6 BRA `(.L_x_5) ;  /* 0x0000013000006947 */ /* 0x000fea0003800000 */
[----:B0-----:R-:W0:Y:S02]  /*29580*/  S2R R10, SR_TID.X ;  /* 0x00000000000a7919 */ /* 0x001e240000002100 */
[C---:B0-----:R-:W-:Y:S02]  /*29590*/  LOP3.LUT R19, R10.reuse, 0x1c, RZ, 0xc0, !PT ;  /* 0x0000001c0a137812 */ /* 0x041fe400078ec0ff */
[----:B------:R-:W-:Y:S02]  /*295a0*/  LOP3.LUT R10, R10, 0xff, RZ, 0xc0, !PT ;  /* 0x000000ff0a0a7812 */ /* 0x000fe400078ec0ff */
[----:B------:R-:W-:Y:S02]  /*295b0*/  LEA.HI R19, R19, 0x10, RZ, 0x1e ;  /* 0x0000001013137811 */ /* 0x000fe400078ff0ff */
[----:B------:R-:W-:-:S03]  /*295c0*/  SHF.R.U32.HI R10, RZ, 0x3, R10 ;  /* 0x00000003ff0a7819 */ /* 0x000fc6000001160a */
[----:B------:R-:W-:Y:S01]  /*295d0*/  IMAD.SHL.U32 R19, R19, 0x20, RZ ;  /* 0x0000002013137824 */ /* 0x000fe200078e00ff */
[----:B------:R-:W-:-:S04]  /*295e0*/  LOP3.LUT R10, R10, 0x1c, RZ, 0xc0, !PT ;  /* 0x0000001c0a0a7812 */ /* 0x000fc800078ec0ff */
[----:B------:R-:W-:-:S05]  /*295f0*/  IADD3 R10, R10, R19, RZ ;  /* 0x000000130a0a7210 */ /* 0x000fca0007ffe0ff */
[----:B------:R0:W-:Y:S01]  /*29600*/  STS [R10+0x20000], R9 ;  /* 0x020000090a007388 */ /* 0x0001e20000000800 */
        /* <DEDUP_REMOVED lines=9> */
[----:B------:R0:W-:Y:S02]  /*296a0*/  STS [R10+0x20000], R18 ;  /* 0x020000120a007388 */ /* 0x0001e40000000800 */
.L_x_5:
[----:B------:R-:W-:Y:S05]  /*296b0*/  @P6 BRA `(.L_x_7) ;  /* 0x0000013000006947 */ /* 0x000fea0003800000 */
[----:B------:R-:W1:Y:S02]  /*296c0*/  S2R R3, SR_TID.X ;  /* 0x0000000000037919 */ /* 0x000e640000002100 */
[C---:B-1----:R-:W-:Y:S02]  /*296d0*/  LOP3.LUT R4, R3.reuse, 0x1c, RZ, 0xc0, !PT ;  /* 0x0000001c03047812 */ /* 0x042fe400078ec0ff */
[----:B------:R-:W-:Y:S02]  /*296e0*/  LOP3.LUT R3, R3, 0xff, RZ, 0xc0, !PT ;  /* 0x000000ff03037812 */ /* 0x000fe400078ec0ff */
[----:B------:R-:W-:Y:S02]  /*296f0*/  LEA.HI R4, R4, 0x20, RZ, 0x1e ;  /* 0x0000002004047811 */ /* 0x000fe400078ff0ff */
[----:B------:R-:W-:-:S03]  /*29700*/  SHF.R.U32.HI R3, RZ, 0x3, R3 ;  /* 0x00000003ff037819 */ /* 0x000fc60000011603 */
[----:B------:R-:W-:Y:S01]  /*29710*/  IMAD.SHL.U32 R4, R4, 0x20, RZ ;  /* 0x0000002004047824 */ /* 0x000fe200078e00ff */
[----:B------:R-:W-:-:S04]  /*29720*/  LOP3.LUT R3, R3, 0x1c, RZ, 0xc0, !PT ;  /* 0x0000001c03037812 */ /* 0x000fc800078ec0ff */
[----:B------:R-:W-:-:S05]  /*29730*/  IADD3 R3, R3, R4, RZ ;  /* 0x0000000403037210 */ /* 0x000fca0007ffe0ff */
[----:B------:R1:W-:Y:S02]  /*29740*/  STS [R3+0x20000], R17 ;  /* 0x0200001103007388 */ /* 0x0003e40000000800 */
.L_x_6:
[----:B------:R-:W-:Y:S05]  /*29750*/  @P6 BRA `(.L_x_8) ;  /* 0x0000013000006947 */ /* 0x000fea0003800000 */
[----:B-1----:R-:W1:Y:S02]  /*29760*/  S2R R3, SR_TID.X ;  /* 0x0000000000037919 */ /* 0x002e640000002100 */
        /* <DEDUP_REMOVED lines=8> */
.L_x_7:
        /* <DEDUP_REMOVED lines=10> */
.L_x_8:
        /* <DEDUP_REMOVED lines=10> */
.L_x_9:
        /* <DEDUP_REMOVED lines=10> */
.L_x_10:
        /* <DEDUP_REMOVED lines=10> */
.L_x_11:
        /* <DEDUP_REMOVED lines=10> */
.L_x_12:
        /* <DEDUP_REMOVED lines=10> */
.L_x_13:
        /* <DEDUP_REMOVED lines=10> */
.L_x_14:
        /* <DEDUP_REMOVED lines=10> */
.L_x_15:
[----:B------:R-:W-:Y:S01]  /*29cf0*/  @P6 BREAK B1 ;  /* 0x0000000000016942 */ /* 0x000fe20003800000 */
        /* <DEDUP_REMOVED lines=10> */
.L_x_16:
[----:B------:R-:W-:Y:S05]  /*29da0*/  BSYNC B1 ;  /* 0x0000000000017941 */ /* 0x000fea0003800000 */
.L_x_4:
        /* <DEDUP_REMOVED lines=8> */
[----:B------:R1:W-:Y:S02]  /*29e30*/  @!P6 STS [R2+0x20000], R0 ;  /* 0x020000000200e388 */ /* 0x0003e40000000800 */
.L_x_17:
[----:B------:R-:W-:Y:S05]  /*29e40*/  BSYNC B0 ;  /* 0x0000000000007941 */ /* 0x000fea0003800000 */
.L_x_3:
[----:B------:R-:W-:Y:S01]  /*29e50*/  WARPSYNC 0xffffffff ;  /* 0xffffffff00007948 */ /* 0x000fe20003800000 */
[----:B-1----:R-:W1:Y:S04]  /*29e60*/  S2R R0, SR_TID.X ;  /* 0x0000000000007919 */ /* 0x002e680000002100 */
[----:B------:R-:W-:Y:S06]  /*29e70*/  BAR.SYNC.DEFER_BLOCKING 0x0 ;  /* 0x0000000000007b1d */ /* 0x000fec0000010000 */
[----:B------:R-:W2:Y:S04]  /*29e80*/  LDL R12, [R1+0x190] ;  /* 0x00019000010c7983 */ /* 0x000ea80000100800 */
[----:B0-----:R-:W3:Y:S04]  /*29e90*/  LDL.LU R18, [R1+0x60] ;  /* 0x0000600001127983 */ /* 0x001ee80000300800 */
[----:B------:R-:W4:Y:S04]  /*29ea0*/  LDL R16, [R1+0x194] ;  /* 0x0001940001107983 */ /* 0x000f280000100800 */
[----:B------:R-:W2:Y:S01]  /*29eb0*/  LDL.LU R17, [R1+0x2c] ;  /* 0x00002c0001117983 */ /* 0x000ea20000300800 */
[----:B-1----:R-:W-:-:S03]  /*29ec0*/  LOP3.LUT R11, R0, 0xff, RZ, 0xc0, !PT ;  /* 0x000000ff000b7812 */ /* 0x002fc600078ec0ff */
[----:B-----5:R-:W-:Y:S04]  /*29ed0*/  STL [R1+0x11f8], R7 ;  /* 0x0011f80701007387 */ /* 0x020fe80000100800 */
[----:B------:R-:W0:Y:S04]  /*29ee0*/  LDS R9, [R11.X4+0x20000] ;  /* 0x020000000b097984 */ /* 0x000e280000004800 */
[----:B------:R-:W1:Y:S04]  /*29ef0*/  LDS R3, [R11.X4+0x20400] ;  /* 0x020400000b037984 */ /* 0x000e680000004800 */
[----:B------:R-:W1:Y:S04]  /*29f00*/  LDS R2, [R11.X4+0x20800] ;  /* 0x020800000b027984 */ /* 0x000e680000004800 */
[----:B------:R0:W-:Y:S04]  /*29f10*/  STL [R1+0x11f4], R5 ;  /* 0x0011f40501007387 */ /* 0x0001e80000100800 */
[----:B------:R-:W-:Y:S04]  /*29f20*/  STL [R1+0x11f0], R8 ;  /* 0x0011f00801007387 */ /* 0x000fe80000100800 */
[----:B------:R-:W2:Y:S04]  /*29f30*/  LDL.LU R13, [R1+0x5c] ;  /* 0x00005c00010d7983 */ /* 0x000ea80000300800 */
[----:B------:R-:W2:Y:S04]  /*29f40*/  LDL.LU R15, [R1+0x20] ;  /* 0x00002000010f7983 */ /* 0x000ea80000300800 */
[----:B------:R-:W2:Y:S04]  /*29f50*/  LDL.LU R19, [R1+0x64] ;  /* 0x0000640001137983 */ /* 0x000ea80000300800 */
[----:B0-----:R-:W2:Y:S04]  /*29f60*/  LDL R5, [R1+0x198] ;  /* 0x0001980001057983 */ /* 0x001ea80000100800 */
[----:B------:R-:W0:Y:S04]  /*29f70*/  S2R R28, SR_TID.X ;  /* 0x00000000001c7919 */ /* 0x000e280000002100 */
[----:B------:R-:W0:Y:S04]  /*29f80*/  SHFL.BFLY PT, R10, R9, 0x4, 0x1f ;  /* 0x0c801f00090a7f89 */ /* 0x000e2800000e0000 */
[----:B-1----:R-:W1:Y:S04]  /*29f90*/  SHFL.BFLY PT, R4, R3, 0x4, 0x1f ;  /* 0x0c801f0003047f89 */ /* 0x002e6800000e0000 */
[----:B------:R-:W1:Y:S01]  /*29fa0*/  SHFL.BFLY PT, R0, R2, 0x4, 0x1f ;  /* 0x0c801f0002007f89 */ /* 0x000e6200000e0000 */
[----:B0-----:R-:W-:-:S02]  /*29fb0*/  FMNMX R10, R9, R10, !PT ;  /* 0x0000000a090a7209 */ /* 0x001fc40007800000 */
[----:B-1----:R-:W-:-:S03]  /*29fc0*/  FMNMX R3, R3, R4, !PT ;  /* 0x0000000403037209 */ /* 0x002fc60007800000 */
[----:B------:R-:W0:Y:S01]  /*29fd0*/  SHFL.BFLY PT, R9, R10, 0x2, 0x1f ;  /* 0x0c401f000a097f89 */ /* 0x000e2200000e0000 */
[----:B------:R-:W-:-:S03]  /*29fe0*/  FMNMX R2, R2, R0, !PT ;  /* 0x0000000002027209 */ /* 0x000fc60007800000 */
[----:B------:R-:W1:Y:S04]  /*29ff0*/  SHFL.BFLY PT, R4, R3, 0x2, 0x1f ;  /* 0x0c401f0003047f89 */ /* 0x000e6800000e0000 */
[----:B------:R-:W1:Y:S01]  /*2a000*/  SHFL.BFLY PT, R0, R2, 0x2, 0x1f ;  /* 0x0c401f0002007f89 */ /* 0x000e6200000e0000 */
[----:B0-----:R-:W-:Y:S02]  /*2a010*/  FMNMX R9, R10, R9, !PT ;  /* 0x000000090a097209 */ /* 0x001fe40007800000 */
[----:B-1----:R-:W-:Y:S02]  /*2a020*/  FMNMX R3, R3, R4, !PT ;  /* 0x0000000403037209 */ /* 0x002fe40007800000 */
[----:B------:R-:W-:-:S03]  /*2a030*/  FMNMX R0, R2, R0, !PT ;  /* 0x0000000002007209 */ /* 0x000fc60007800000 */
[----:B------:R-:W0:Y:S04]  /*2a040*/  SHFL.BFLY PT, R4, R3, 0x1, 0x1f ;  /* 0x0c201f0003047f89 */ /* 0x000e2800000e0000 */
[----:B------:R-:W1:Y:S04]  /*2a050*/  SHFL.BFLY PT, R2, R9, 0x1, 0x1f ;  /* 0x0c201f0009027f89 */ /* 0x000e6800000e0000 */
[----:B------:R-:W1:Y:S01]  /*2a060*/  SHFL.BFLY PT, R10, R0, 0x1, 0x1f ;  /* 0x0c201f00000a7f89 */ /* 0x000e6200000e0000 */
[----:B0-----:R-:W-:Y:S02]  /*2a070*/  FMNMX R3, R3, R4, !PT ;  /* 0x0000000403037209 */ /* 0x001fe40007800000 */
[----:B-1----:R-:W-:-:S02]  /*2a080*/  FMNMX R2, R9, R2, !PT ;  /* 0x0000000209027209 */ /* 0x002fc40007800000 */
[----:B------:R-:W-:-:S03]  /*2a090*/  FMNMX R0, R0, R10, !PT ;  /* 0x0000000a00007209 */ /* 0x000fc60007800000 */
[----:B------:R-:W-:Y:S04]  /*2a0a0*/  @!P5 STS [R11.X4+0x20000], R2 ;  /* 0x020000020b00d388 */ /* 0x000fe80000004800 */
[----:B------:R-:W-:Y:S04]  /*2a0b0*/  @!P5 STS [R11.X4+0x20400], R3 ;  /* 0x020400030b00d388 */ /* 0x000fe80000004800 */
[----:B------:R-:W-:Y:S04]  /*2a0c0*/  @!P5 STS [R11.X4+0x20800], R0 ;  /* 0x020800000b00d388 */ /* 0x000fe80000004800 */
[----:B------:R-:W0:Y:S04]  /*2a0d0*/  LDS R0, [R28.X4+0x20c00] ;  /* 0x020c00001c007984 */ /* 0x000e280000004800 */
[----:B0-----:R-:W0:Y:S02]  /*2a0e0*/  SHFL.BFLY PT, R2, R0, 0x4, 0x1f ;  /* 0x0c801f0000027f89 */ /* 0x001e2400000e0000 */
[----:B0-----:R-:W-:-:S05]  /*2a0f0*/  FMNMX R2, R0, R2, !PT ;  /* 0x0000000200027209 */ /* 0x001fca0007800000 */
[----:B------:R-:W0:Y:S02]  /*2a100*/  SHFL.BFLY PT, R0, R2, 0x2, 0x1f ;  /* 0x0c401f0002007f89 */ /* 0x000e2400000e0000 */
[----:B0-----:R-:W-:-:S05]  /*2a110*/  FMNMX R0, R2, R0, !PT ;  /* 0x0000000002007209 */ /* 0x001fca0007800000 */
[----:B------:R-:W0:Y:S04]  /*2a120*/  SHFL.BFLY PT, R2, R0, 0x1, 0x1f ;  /* 0x0c201f0000027f89 */ /* 0x000e2800000e0000 */
[----:B------:R-:W1:Y:S01]  /*2a130*/  S2R R14, SR_TID.X ;  /* 0x00000000000e7919 */ /* 0x000e620000002100 */
[----:B0-----:R-:W-:-:S05]  /*2a140*/  FMNMX R2, R0, R2, !PT ;  /* 0x0000000200027209 */ /* 0x001fca0007800000 */
[----:B------:R-:W-:Y:S01]  /*2a150*/  @!P5 STS [R28.X4+0x20c00], R2 ;  /* 0x020c00021c00d388 */ /* 0x000fe20000004800 */
[----:B-1----:R-:W-:-:S03]  /*2a160*/  LOP3.LUT R24, R14, 0x1c, RZ, 0xc0, !PT ;  /* 0x0000001c0e187812 */ /* 0x002fc600078ec0ff */
[----:B------:R-:W-:Y:S06]  /*2a170*/  BAR.SYNC.DEFER_BLOCKING 0x0 ;  /* 0x0000000000007b1d */ /* 0x000fec0000010000 */
[----:B------:R-:W0:Y:S04]  /*2a180*/  S2R R11, SR_TID.X ;  /* 0x00000000000b7919 */ /* 0x000e280000002100 */
[----:B------:R-:W2:Y:S01]  /*2a190*/  LDS R3, [R24.X8+0x20000] ;  /* 0x0200000018037984 */ /* 0x000ea20000008800 */
[----:B0-----:R-:W-:-:S02]  /*2a1a0*/  LOP3.LUT R20, R11, 0x1c, RZ, 0xc0, !PT ;  /* 0x0000001c0b147812 */ /* 0x001fc400078ec0ff */
[----:B------:R-:W-:Y:S02]  /*2a1b0*/  LOP3.LUT R11, R11, 0x1c, RZ, 0xc0, !PT ;  /* 0x0000001c0b0b7812 */ /* 0x000fe400078ec0ff */
[----:B------:R-:W-:Y:S02]  /*2a1c0*/  LEA.HI R21, R20, 0x8, RZ, 0x1e ;  /* 0x0000000814157811 */ /* 0x000fe400078ff0ff */
[C---:B------:R-:W-:Y:S02]  /*2a1d0*/  LEA.HI R20, R11.reuse, 0x10, RZ, 0x1e ;  /* 0x000000100b147811 */ /* 0x040fe400078ff0ff */
[----:B------:R-:W-:-:S05]  /*2a1e0*/  LEA.HI R11, R11, 0x18, RZ, 0x1e ;  /* 0x000000180b0b7811 */ /* 0x000fca00078ff0ff */
[----:B------:R-:W-:Y:S02]  /*2a1f0*/  IMAD.SHL.U32 R11, R11, 0x20, RZ ;  /* 0x000000200b0b7824 */ /* 0x000fe400078e00ff */
[----:B------:R-:W-:-:S05]  /*2a200*/  IMAD.SHL.U32 R21, R21, 0x20, RZ ;  /* 0x0000002015157824 */ /* 0x000fca00078e00ff */
[----:B------:R-:W4:Y:S01]  /*2a210*/  LDS R0, [R21+0x20000] ;  /* 0x0200000015007984 */ /* 0x000f220000000800 */
[----:B--2---:R-:W-:-:S03]  /*2a220*/  FMNMX R7, R3, R12, !PT ;  /* 0x0000000c03077209 */ /* 0x004fc60007800000 */
[----:B------:R0:W-:Y:S01]  /*2a230*/  LDS R3, [R11+0x20000] ;  /* 0x020000000b037984 */ /* 0x0001e20000000800 */
[----:B------:R-:W-:Y:S01]  /*2a240*/  SHF.L.U32 R20, R20, 0x5, RZ ;  /* 0x0000000514147819 */ /* 0x000fe200000006ff */
[----:B---3--:R-:W-:Y:S02]  /*2a250*/  FADD R4, R18, -R7 ;  /* 0x8000000712047221 */ /* 0x008fe40000000000 */
[----:B------:R-:W2:Y:S04]  /*2a260*/  LDL.LU R12, [R1+0x28] ;  /* 0x00002800010c7983 */ /* 0x000ea80000300800 */
[----:B0-----:R-:W0:Y:S01]  /*2a270*/  S2R R11, SR_TID.X ;  /* 0x00000000000b7919 */ /* 0x001e220000002100 */
[----:B------:R-:W-:-:S03]  /*2a280*/  FMUL R4, R4, 1.4426950216293334961 ;  /* 0x3fb8aa3b04047820 */ /* 0x000fc60000400000 */
[----:B------:R-:W1:Y:S01]  /*2a290*/  LDS R2, [R20+0x20000] ;  /* 0x0200000014027984 */ /* 0x000e620000000800 */
[----:B------:R3:W0:Y:S02]  /*2a2a0*/  MUFU.EX2 R8, R4 ;  /* 0x0000000400087308 */ /* 0x0006240000000800 */
[----:B0-----:R-:W-:-:S04]  /*2a2b0*/  LOP3.LUT R11, R11, 0x1c, RZ, 0xc0, !PT ;  /* 0x0000001c0b0b7812 */ /* 0x001fc800078ec0ff */
[----:B------:R-:W-:-:S04]  /*2a2c0*/  LEA.HI R11, R11, 0x20, RZ, 0x1e ;  /* 0x000000200b0b7811 */ /* 0x000fc800078ff0ff */
[----:B------:R-:W-:-:S05]  /*2a2d0*/  SHF.L.U32 R11, R11, 0x5, RZ ;  /* 0x000000050b0b7819 */ /* 0x000fca00000006ff */
[----:B---3--:R0:W4:Y:S04]  /*2a2e0*/  LDS R4, [R11+0x20000] ;  /* 0x020000000b047984 */ /* 0x0081280000000800 */
[----:B0-----:R-:W0:Y:S01]  /*2a2f0*/  S2R R11, SR_TID.X ;  /* 0x00000000000b7919 */ /* 0x001e220000002100 */
[----:B----4-:R-:W-:Y:S01]  /*2a300*/  FMNMX R10, R0, R16, !PT ;  /* 0x00000010000a7209 */ /* 0x010fe20007800000 */
[----:B------:R-:W-:-:S04]  /*2a310*/  FADD R0, R17, -R7 ;  /* 0x8000000711007221 */ /* 0x000fc80000000000 */
[----:B------:R-:W-:Y:S02]  /*2a320*/  FMUL R0, R0, 1.4426950216293334961 ;  /* 0x3fb8aa3b00007820 */ /* 0x000fe40000400000 */
[----:B------:R-:W-:Y:S01]  /*2a330*/  FADD R9, R13, -R10 ;  /* 0x8000000a0d097221 */ /* 0x000fe20000000000 */
[----:B------:R4:W-:Y:S04]  /*2a340*/  STL [R1+0x8a0], R7 ;  /* 0x0008a00701007387 */ /* 0x0009e80000100800 */
[----:B------:R-:W2:Y:S04]  /*2a350*/  LDL.LU R16, [R1+0x68] ;  /* 0x0000680001107983 */ /* 0x000ea80000300800 */
[----:B------:R1:W-:Y:S04]  /*2a360*/  STL [R1+0x89c], R10 ;  /* 0x00089c0a01007387 */ /* 0x0003e80000100800 */
[----:B----4-:R-:W4:Y:S01]  /*2a370*/  LDL R7, [R1+0x19c] ;  /* 0x00019c0001077983 */ /* 0x010f220000100800 */
[----:B0-----:R-:W-:-:S03]  /*2a380*/  LOP3.LUT R13, R11, 0x1c, RZ, 0xc0, !PT ;  /* 0x0000001c0b0d7812 */ /* 0x001fc600078ec0ff */
[----:B------:R-:W4:Y:S01]  /*2a390*/  LDL.LU R18, [R1+0x24] ;  /* 0x0000240001127983 */ /* 0x000f220000300800 */
[----:B------:R0:W1:Y:S02]  /*2a3a0*/  MUFU.EX2 R11, R0 ;  /* 0x00000000000b7308 */ /* 0x0000640000000800 */
[----:B0-----:R-:W-:-:S06]  /*2a3b0*/  FMUL R0, R9, 1.4426950216293334961 ;  /* 0x3fb8aa3b09007820 */ /* 0x001fcc0000400000 */
[----:B------:R-:W0:Y:S01]  /*2a3c0*/  MUFU.EX2 R22, R0 ;  /* 0x0000000000167308 */ /* 0x000e220000000800 */
[----:B------:R-:W-:Y:S01]  /*2a3d0*/  FADD R9, R15, -R10 ;  /* 0x8000000a0f097221 */ /* 0x000fe20000000000 */
[----:B-1----:R-:W-:Y:S01]  /*2a3e0*/  LEA.HI R10, R13, 0x28, RZ, 0x1e ;  /* 0x000000280d0a7811 */ /* 0x002fe200078ff0ff */
[----:B------:R-:W-:Y:S01]  /*2a3f0*/  STL [R1+0x4a4], R8 ;  /* 0x0004a40801007387 */ /* 0x000fe20000100800 */
[----:B------:R-:W-:-:S03]  /*2a400*/  FMNMX R5, R2, R5, !PT ;  /* 0x0000000502057209 */ /* 0x000fc60007800000 */
[----:B------:R-:W-:Y:S01]  /*2a410*/  IMAD.SHL.U32 R10, R10, 0x20, RZ ;  /* 0x000000200a0a7824 */ /* 0x000fe200078e00ff */
[----:B------:R-:W4:Y:S04]  /*2a420*/  LDL.LU R13, [R1+0x6c] ;  /* 0x00006c00010d7983 */ /* 0x000f280000300800 */
[----:B------:R-:W-:Y:S04]  /*2a430*/  STL [R1+0x4a0], R11 ;  /* 0x0004a00b01007387 */ /* 0x000fe80000100800 */
[----:B------:R-:W4:Y:S04]  /*2a440*/  LDL.LU R15, [R1+0x58] ;  /* 0x00005800010f7983 */ /* 0x000f280000300800 */
[----:B0-----:R-:W-:Y:S04]  /*2a450*/  STL [R1+0x49c], R22 ;  /* 0x00049c1601007387 */ /* 0x001fe80000100800 */
[----:B------:R0:W1:Y:S04]  /*2a460*/  LDS R0, [R10+0x20000] ;  /* 0x020000000a007984 */ /* 0x0000680000000800 */
[----:B------:R-:W-:Y:S04]  /*2a470*/  STL [R1+0x898], R5 ;  /* 0x0008980501007387 */ /* 0x000fe80000100800 */
[----:B0-----:R-:W4:Y:S04]  /*2a480*/  LDL R10, [R1+0x1a0] ;  /* 0x0001a000010a7983 */ /* 0x001f280000100800 */
[----:B------:R-:W0:Y:S01]  /*2a490*/  S2R R17, SR_TID.X ;  /* 0x0000000000117919 */ /* 0x000e220000002100 */
[----:B------:R-:W-:-:S04]  /*2a4a0*/  FMUL R2, R9, 1.4426950216293334961 ;  /* 0x3fb8aa3b09027820 */ /* 0x000fc80000400000 */
[----:B------:R0:W0:Y:S02]  /*2a4b0*/  MUFU.EX2 R23, R2 ;  /* 0x0000000200177308 */ /* 0x0000240000000800 */
[----:B0-----:R-:W-:-:S04]  /*2a4c0*/  LOP3.LUT R17, R17, 0x1c, RZ, 0xc0, !PT ;  /* 0x0000001c11117812 */ /* 0x001fc800078ec0ff */
[----:B------:R-:W-:-:S04]  /*2a4d0*/  LEA.HI R17, R17, 0x30, RZ, 0x1e ;  /* 0x0000003011117811 */ /* 0x000fc800078ff0ff */
[----:B------:R-:W-:-:S05]  /*2a4e0*/  SHF.L.U32 R17, R17, 0x5, RZ ;  /* 0x0000000511117819 */ /* 0x000fca00000006ff */
[----:B------:R0:W1:Y:S01]  /*2a4f0*/  LDS R2, [R17+0x20000] ;  /* 0x0200000011027984 */ /* 0x0000620000000800 */
[----:B------:R-:W-:-:S03]  /*2a500*/  FADD R9, R19, -R5 ;  /* 0x8000000513097221 */ /* 0x000fc60000000000 */
[----:B0-----:R-:W0:Y:S04]  /*2a510*/  S2R R17, SR_TID.X ;  /* 0x0000000000117919 */ /* 0x001e280000002100 */
[----:B------:R-:W-:Y:S01]  /*2a520*/  STL [R1+0x498], R23 ;  /* 0x0004981701007387 */ /* 0x000fe20000100800 */
[----:B0-----:R-:W-:Y:S02]  /*2a530*/  LOP3.LUT R17, R17, 0x1c, RZ, 0xc0, !PT ;  /* 0x0000001c11117812 */ /* 0x001fe400078ec0ff */
[----:B----4-:R-:W-:Y:S01]  /*2a540*/  FMNMX R7, R3, R7, !PT ;  /* 0x0000000703077209 */ /* 0x010fe20007800000 */
[----:B------:R-:W-:Y:S02]  /*2a550*/  FMUL R3, R9, 1.4426950216293334961 ;  /* 0x3fb8aa3b09037820 */ /* 0x000fe40000400000 */
[----:B--2---:R-:W-:-:S02]  /*2a560*/  FADD R9, R12, -R5 ;  /* 0x800000050c097221 */ /* 0x004fc40000000000 */
[----:B------:R0:W2:Y:S02]  /*2a570*/  MUFU.EX2 R19, R3 ;  /* 0x0000000300137308 */ /* 0x0000a40000000800 */
[----:B0-----:R-:W-:-:S06]  /*2a580*/  FMUL R3, R9, 1.4426950216293334961 ;  /* 0x3fb8aa3b09037820 */ /* 0x001fcc0000400000 */
[----:B------:R0:W4:Y:S01]  /*2a590*/  MUFU.EX2 R25, R3 ;  /* 0x0000000300197308 */ /* 0x0001220000000800 */
[----:B------:R1:W-:Y:S01]  /*2a5a0*/  STL [R1+0x894], R7 ;  /* 0x0008940701007387 */ /* 0x0003e20000100800 */
[----:B------:R-:W-:-:S03]  /*2a5b0*/  FADD R9, R16, -R7 ;  /* 0x8000000710097221 */ /* 0x000fc60000000000 */
[----:B------:R-:W3:Y:S04]  /*2a5c0*/  LDL.LU R12, [R1+0x70] ;  /* 0x00007000010c7983 */ /* 0x000ee80000300800 */
[----:B------:R-:W3:Y:S01]  /*2a5d0*/  LDL R5, [R1+0x1a4] ;  /* 0x0001a40001057983 */ /* 0x000ee20000100800 */
[----:B0-----:R-:W-:-:S03]  /*2a5e0*/  FMUL R3, R9, 1.4426950216293334961 ;  /* 0x3fb8aa3b09037820 */ /* 0x001fc60000400000 */
[----:B------:R-:W3:Y:S04]  /*2a5f0*/  LDL.LU R16, [R1+0x54] ;  /* 0x0000540001107983 */ /* 0x000ee80000300800 */
[----:B--2---:R-:W-:Y:S04]  /*2a600*/  STL [R1+0x494], R19 ;  /* 0x0004941301007387 */ /* 0x004fe80000100800 */
[----:B----4-:R-:W-:Y:S04]  /*2a610*/  STL [R1+0x490], R25 ;  /* 0x0004901901007387 */ /* 0x010fe80000100800 */
[----:B------:R-:W2:Y:S01]  /*2a620*/  LDL.LU R27, [R1+0x74] ;  /* 0x00007400011b7983 */ /* 0x000ea20000300800 */
[----:B------:R-:W-:Y:S01]  /*2a630*/  FMNMX R10, R4, R10, !PT ;  /* 0x0000000a040a7209 */ /* 0x000fe20007800000 */
[----:B------:R-:W-:Y:S01]  /*2a640*/  FADD R4, R18, -R7 ;  /* 0x8000000712047221 */ /* 0x000fe20000000000 */
[----:B-1----:R-:W-:Y:S01]  /*2a650*/  LEA.HI R7, R17, 0x38, RZ, 0x1e ;  /* 0x0000003811077811 */ /* 0x002fe200078ff0ff */
[----:B------:R0:W1:Y:S04]  /*2a660*/  MUFU.EX2 R18, R3 ;  /* 0x0000000300127308 */ /* 0x0000680000000800 */
[----:B------:R-:W-:Y:S01]  /*2a670*/  IMAD.SHL.U32 R7, R7, 0x20, RZ ;  /* 0x0000002007077824 */ /* 0x000fe200078e00ff */
[----:B------:R-:W-:Y:S04]  /*2a680*/  STL [R1+0x890], R10 ;  /* 0x0008900a01007387 */ /* 0x000fe80000100800 */
[----:B0-----:R0:W4:Y:S04]  /*2a690*/  LDS R3, [R7+0x20000] ;  /* 0x0200000007037984 */ /* 0x0011280000000800 */
[----:B0-----:R-:W2:Y:S01]  /*2a6a0*/  LDL R7, [R1+0x1a8] ;  /* 0x0001a80001077983 */ /* 0x001ea20000100800 */
[----:B------:R-:W-:-:S02]  /*2a6b0*/  FMUL R4, R4, 1.4426950216293334961 ;  /* 0x3fb8aa3b04047820 */ /* 0x000fc40000400000 */
[--C-:B------:R-:W-:Y:S02]  /*2a6c0*/  FADD R9, R13, -R10.reuse ;  /* 0x8000000a0d097221 */ /* 0x100fe40000000000 */
[----:B------:R-:W4:Y:S01]  /*2a6d0*/  LDL.LU R13, [R1+0x50] ;  /* 0x00005000010d7983 */ /* 0x000f220000300800 */
[----:B------:R0:W1:Y:S02]  /*2a6e0*/  MUFU.EX2 R26, R4 ;  /* 0x00000004001a7308 */ /* 0x0000640000000800 */
[----:B0-----:R-:W-:Y:S02]  /*2a6f0*/  FMUL R4, R9, 1.4426950216293334961 ;  /* 0x3fb8aa3b09047820 */ /* 0x001fe40000400000 */
[----:B------:R-:W-:Y:S01]  /*2a700*/  FADD R9, R15, -R10 ;  /* 0x8000000a0f097221 */ /* 0x000fe20000000000 */
[----:B------:R-:W-:-:S03]  /*2a710*/  LOP3.LUT R15, R14, 0x1c, RZ, 0xc0, !PT ;  /* 0x0000001c0e0f7812 */ /* 0x000fc600078ec0ff */
[----:B------:R0:W0:Y:S01]  /*2a720*/  MUFU.EX2 R17, R4 ;  /* 0x0000000400117308 */ /* 0x0000220000000800 */
[C---:B------:R-:W-:Y:S02]  /*2a730*/  LEA.HI R14, R15.reuse, 0x40, RZ, 0x1e ;  /* 0x000000400f0e7811 */ /* 0x040fe400078ff0ff */
[----:B------:R-:W-:Y:S02]  /*2a740*/  LEA.HI R10, R15, 0x48, RZ, 0x1e ;  /* 0x000000480f0a7811 */ /* 0x000fe400078ff0ff */
[----:B------:R-:W-:Y:S01]  /*2a750*/  SHF.L.U32 R14, R14, 0x5, RZ ;  /* 0x000000050e0e7819 */ /* 0x000fe200000006ff */
[----:B-1----:R-:W-:Y:S02]  /*2a760*/  STL [R1+0x48c], R18 ;  /* 0x00048c1201007387 */ /* 0x002fe40000100800 */
[----:B------:R-:W-:Y:S02]  /*2a770*/  IMAD.SHL.U32 R10, R10, 0x20, RZ ;  /* 0x000000200a0a7824 */ /* 0x000fe400078e00ff */
[----:B------:R-:W4:Y:S04]  /*2a780*/  LDL.LU R21, [R1+0x78] ;  /* 0x0000780001157983 */ /* 0x000f280000300800 */
[----:B------:R-:W-:Y:S04]  /*2a790*/  STL [R1+0x488], R26 ;  /* 0x0004881a01007387 */ /* 0x000fe80000100800 */
[----:B0-----:R0:W-:Y:S01]  /*2a7a0*/  LDS R4, [R10+0x20000] ;  /* 0x020000000a047984 */ /* 0x0011e20000000800 */
[----:B------:R-:W-:-:S04]  /*2a7b0*/  FMUL R9, R9, 1.4426950216293334961 ;  /* 0x3fb8aa3b09097820 */ /* 0x000fc80000400000 */
[----:B------:R-:W1:Y:S01]  /*2a7c0*/  MUFU.EX2 R20, R9 ;  /* 0x0000000900147308 */ /* 0x000e620000000800 */
[----:B---3--:R-:W-:Y:S02]  /*2a7d0*/  FMNMX R5, R0, R5, !PT ;  /* 0x0000000500057209 */ /* 0x008fe40007800000 */
[----:B------:R3:W1:Y:S04]  /*2a7e0*/  LDS R0, [R14+0x20000] ;  /* 0x020000000e007984 */ /* 0x0006680000000800 */
[----:B------:R1:W-:Y:S01]  /*2a7f0*/  STL [R1+0x88c], R5 ;  /* 0x00088c0501007387 */ /* 0x0003e20000100800 */
[----:B0-----:R-:W-:-:S03]  /*2a800*/  FADD R10, R12, -R5 ;  /* 0x800000050c0a7221 */ /* 0x001fc60000000000 */
[----:B---3--:R-:W3:Y:S04]  /*2a810*/  LDL.LU R14, [R1+0x4c] ;  /* 0x00004c00010e7983 */ /* 0x008ee80000300800 */
[----:B------:R-:W-:Y:S04]  /*2a820*/  STL [R1+0x484], R17 ;  /* 0x0004841101007387 */ /* 0x000fe80000100800 */
[----:B------:R-:W3:Y:S04]  /*2a830*/  LDL.LU R29, [R1+0x7c] ;  /* 0x00007c00011d7983 */ /* 0x000ee80000300800 */
[----:B------:R-:W3:Y:S01]  /*2a840*/  LDL.LU R12, [R1+0x48] ;  /* 0x00004800010c7983 */ /* 0x000ee20000300800 */
[----:B--2---:R-:W-:-:S03]  /*2a850*/  FMNMX R15, R2, R7, !PT ;  /* 0x00000007020f7209 */ /* 0x004fc60007800000 */
[----:B------:R-:W2:Y:S01]  /*2a860*/  LDL R7, [R1+0x1ac] ;  /* 0x0001ac0001077983 */ /* 0x000ea20000100800 */
[----:B------:R-:W-:-:S03]  /*2a870*/  FMUL R2, R10, 1.4426950216293334961 ;  /* 0x3fb8aa3b0a027820 */ /* 0x000fc60000400000 */
[----:B------:R0:W-:Y:S04]  /*2a880*/  STL [R1+0x888], R15 ;  /* 0x0008880f01007387 */ /* 0x0001e80000100800 */
[----:B-1----:R-:W-:Y:S04]  /*2a890*/  STL [R1+0x480], R20 ;  /* 0x0004801401007387 */ /* 0x002fe80000100800 */
[----:B------:R-:W3:Y:S01]  /*2a8a0*/  LDL R10, [R1+0x1b0] ;  /* 0x0001b000010a7983 */ /* 0x000ee20000100800 */
[----:B------:R-:W-:-:S03]  /*2a8b0*/  FADD R9, R16, -R5 ;  /* 0x8000000510097221 */ /* 0x000fc60000000000 */
[----:B------:R-:W3:Y:S01]  /*2a8c0*/  LDL R5, [R1+0x1b4] ;  /* 0x0001b40001057983 */ /* 0x000ee20000100800 */
[----:B------:R1:W0:Y:S02]  /*2a8d0*/  MUFU.EX2 R16, R2 ;  /* 0x0000000200107308 */ /* 0x0002240000000800 */
[----:B-1----:R-:W-:Y:S02]  /*2a8e0*/  FMUL R2, R9, 1.4426950216293334961 ;  /* 0x3fb8aa3b09027820 */ /* 0x002fe40000400000 */
[----:B------:R-:W-:-:S04]  /*2a8f0*/  FADD R9, R27, -R15 ;  /* 0x8000000f1b097221 */ /* 0x000fc80000000000 */
[----:B------:R1:W0:Y:S02]  /*2a900*/  MUFU.EX2 R27, R2 ;  /* 0x00000002001b7308 */ /* 0x0002240000000800 */
[----:B-1----:R-:W-:Y:S02]  /*2a910*/  FMUL R2, R9, 1.4426950216293334961 ;  /* 0x3fb8aa3b09027820 */ /* 0x002fe40000400000 */
[----:B----4-:R-:W-:-:S04]  /*2a920*/  FADD R9, R13, -R15 ;  /* 0x8000000f0d097221 */ /* 0x010fc80000000000 */
[----:B0-----:R0:W1:Y:S02]  /*2a930*/  MUFU.EX2 R15, R2 ;  /* 0x00000002000f7308 */ /* 0x0010640000000800 */
[----:B0-----:R-:W0:Y:S04]  /*2a940*/  S2R R2, SR_TID.X ;  /* 0x0000000000027919 */ /* 0x001e280000002100 */
[----:B------:R-:W-:Y:S04]  /*2a950*/  STL [R1+0x47c], R16 ;  /* 0x00047c1001007387 */ /* 0x000fe80000100800 */
[----:B------:R-:W4:Y:S04]  /*2a960*/  LDL.LU R13, [R1+0x80] ;  /* 0x00008000010d7983 */ /* 0x000f280000300800 */
[----:B------:R-:W-:Y:S01]  /*2a970*/  STL [R1+0x478], R27 ;  /* 0x0004781b01007387 */ /* 0x000fe20000100800 */
[----:B------:R-:W-:Y:S01]  /*2a980*/  FADD R11, R8, R11 ;  /* 0x0000000b080b7221 */ /* 0x000fe20000000000 */
[----:B--2---:R-:W-:-:S02]  /*2a990*/  FMNMX R7, R3, R7, !PT ;  /* 0x0000000703077209 */ /* 0x004fc40007800000 */
[----:B0-----:R-:W-:Y:S01]  /*2a9a0*/  LOP3.LUT R3, R2, 0x1c, RZ, 0xc0, !PT ;  /* 0x0000001c02037812 */ /* 0x001fe200078ec0ff */
[----:B------:R-:W-:-:S03]  /*2a9b0*/  FMUL R2, R9, 1.4426950216293334961 ;  /* 0x3fb8aa3b09027820 */ /* 0x000fc60000400000 */
[----:B------:R-:W-:Y:S01]  /*2a9c0*/  LEA.HI R9, R3, 0x50, RZ, 0x1e ;  /* 0x0000005003097811 */ /* 0x000fe200078ff0ff */
[----:B------:R-:W-:-:S03]  /*2a9d0*/  FADD R3, R21, -R7 ;  /* 0x8000000715037221 */ /* 0x000fc60000000000 */
[----:B------:R-:W-:Y:S01]  /*2a9e0*/  SHF.L.U32 R9, R9, 0x5, RZ ;  /* 0x0000000509097819 */ /* 0x000fe200000006ff */
[----:B------:R-:W-:Y:S01]  /*2a9f0*/  FMUL R3, R3, 1.4426950216293334961 ;  /* 0x3fb8aa3b03037820 */ /* 0x000fe20000400000 */
[----:B------:R0:W2:Y:S03]  /*2aa00*/  MUFU.EX2 R21, R2 ;  /* 0x0000000200157308 */ /* 0x0000a60000000800 */
[----:B0-----:R3:W0:Y:S02]  /*2aa10*/  LDS R2, [R9+0x20000] ;  /* 0x0200000009027984 */ /* 0x0016240000000800 */
[----:B---3--:R-:W-:-:S03]  /*2aa20*/  FADD R9, R14, -R7 ;  /* 0x800000070e097221 */ /* 0x008fc60000000000 */
[----:B------:R-:W3:Y:S01]  /*2aa30*/  MUFU.EX2 R14, R3 ;  /* 0x00000003000e7308 */ /* 0x000ee20000000800 */
[----:B------:R2:W-:Y:S01]  /*2aa40*/  STL [R1+0x884], R7 ;  /* 0x0008840701007387 */ /* 0x0005e20000100800 */
[----:B------:R-:W-:-:S03]  /*2aa50*/  FMNMX R10, R0, R10, !PT ;  /* 0x0000000a000a7209 */ /* 0x000fc60007800000 */
[----:B-1----:R-:W-:Y:S02]  /*2aa60*/  STL [R1+0x474], R15 ;  /* 0x0004740f01007387 */ /* 0x002fe40000100800 */
[--C-:B------:R-:W-:Y:S02]  /*2aa70*/  FADD R0, R29, -R10.reuse ;  /* 0x8000000a1d007221 */ /* 0x100fe40000000000 */
[----:B--2---:R-:W2:Y:S01]  /*2aa80*/  LDL.LU R7, [R1+0x11f8] ;  /* 0x0011f80001077983 */ /* 0x004ea20000300800 */
[----:B------:R-:W-:-:S03]  /*2aa90*/  FADD R12, R12, -R10 ;  /* 0x8000000a0c0c7221 */ /* 0x000fc60000000000 */
[----:B------:R-:W-:Y:S04]  /*2aaa0*/  STL [R1+0x470], R21 ;  /* 0x0004701501007387 */ /* 0x000fe80000100800 */
[----:B---3--:R-:W-:Y:S04]  /*2aab0*/  STL [R1+0x44c], R14 ;  /* 0x00044c0e01007387 */ /* 0x008fe80000100800 */
[----:B------:R1:W-:Y:S01]  /*2aac0*/  STL [R1+0x880], R10 ;  /* 0x0008800a01007387 */ /* 0x0003e20000100800 */
[----:B------:R-:W-:Y:S01]  /*2aad0*/  FMUL R3, R9, 1.4426950216293334961 ;  /* 0x3fb8aa3b09037820 */ /* 0x000fe20000400000 */
[----:B------:R-:W-:-:S02]  /*2aae0*/  FMNMX R5, R4, R5, !PT ;  /* 0x0000000504057209 */ /* 0x000fc40007800000 */
[----:B-1----:R-:W-:-:S04]  /*2aaf0*/  LEA.HI R10, R24, 0x60, RZ, 0x1e ;  /* 0x00000060180a7811 */ /* 0x002fc800078ff0ff */
[----:B------:R-:W-:Y:S02]  /*2ab00*/  SHF.L.U32 R10, R10, 0x5, RZ ;  /* 0x000000050a0a7819 */ /* 0x000fe400000006ff */
[----:B------:R-:W-:-:S03]  /*2ab10*/  LEA.HI R29, R24, 0x58, RZ, 0x1e ;  /* 0x00000058181d7811 */ /* 0x000fc600078ff0ff */
[----:B------:R1:W-:Y:S01]  /*2ab20*/  LDS R4, [R10+0x20000] ;  /* 0x020000000a047984 */ /* 0x0003e20000000800 */
[----:B------:R3:W0:Y:S01]  /*2ab30*/  MUFU.EX2 R24, R3 ;  /* 0x0000000300187308 */ /* 0x0006220000000800 */
[----:B-1----:R-:W-:Y:S02]  /*2ab40*/  FMUL R10, R0, 1.4426950216293334961 ;  /* 0x3fb8aa3b000a7820 */ /* 0x002fe40000400000 */
[----:B---3--:R-:W-:-:S05]  /*2ab50*/  FADD R3, R22, R23 ;  /* 0x0000001716037221 */ /* 0x008fca0000000000 */
[----:B------:R-:W1:Y:S01]  /*2ab60*/  MUFU.EX2 R23, R10 ;  /* 0x0000000a00177308 */ /* 0x000e620000000800 */
[----:B------:R-:W-:Y:S01]  /*2ab70*/  IMAD.SHL.U32 R29, R29, 0x20, RZ ;  /* 0x000000201d1d7824 */ /* 0x000fe200078e00ff */
[----:B------:R-:W-:Y:S01]  /*2ab80*/  STL [R1+0x87c], R5 ;  /* 0x00087c0501007387 */ /* 0x000fe20000100800 */
[----:B------:R-:W-:-:S03]  /*2ab90*/  FMUL R12, R12, 1.4426950216293334961 ;  /* 0x3fb8aa3b0c0c7820 */ /* 0x000fc60000400000 */
[----:B------:R-:W3:Y:S04]  /*2aba0*/  LDL R8, [R1+0x1b8] ;  /* 0x0001b80001087983 */ /* 0x000ee80000100800 */
[----:B0-----:R-:W-:Y:S04]  /*2abb0*/  STL [R1+0x448], R24 ;  /* 0x0004481801007387 */ /* 0x001fe80000100800 */
[----:B------:R0:W-:Y:S04]  /*2abc0*/  LDS R9, [R29+0x20000] ;  /* 0x020000001d097984 */ /* 0x0001e80000000800 */
[----:B------:R-:W2:Y:S04]  /*2abd0*/  LDL.LU R22, [R1+0x38] ;  /* 0x0000380001167983 */ /* 0x000ea80000300800 */
[----:B-1----:R-:W-:Y:S01]  /*2abe0*/  STL [R1+0x444], R23 ;  /* 0x0004441701007387 */ /* 0x002fe20000100800 */
[----:B0-----:R0:W1:Y:S03]  /*2abf0*/  MUFU.EX2 R29, R12 ;  /* 0x0000000c001d7308 */ /* 0x0010660000000800 */
[----:B0-----:R-:W2:Y:S01]  /*2ac00*/  LDL.LU R12, [R1+0x44] ;  /* 0x00004400010c7983 */ /* 0x001ea20000300800 */
[----:B----4-:R-:W-:-:S04]  /*2ac10*/  FADD R13, R13, -R5 ;  /* 0x800000050d0d7221 */ /* 0x010fc80000000000 */
[----:B------:R-:W-:-:S06]  /*2ac20*/  FMUL R13, R13, 1.4426950216293334961 ;  /* 0x3fb8aa3b0d0d7820 */ /* 0x000fcc0000400000 */
[----:B------:R-:W0:Y:S01]  /*2ac30*/  MUFU.EX2 R13, R13 ;  /* 0x0000000d000d7308 */ /* 0x000e220000000800 */
[----:B-1----:R1:W-:Y:S04]  /*2ac40*/  STL [R1+0x428], R29 ;  /* 0x0004281d01007387 */ /* 0x0023e80000100800 */
[----:B-1----:R-:W4:Y:S01]  /*2ac50*/  LDL R29, [R1+0x1c0] ;  /* 0x0001c000011d7983 */ /* 0x002f220000100800 */
[----:B---3--:R-:W-:Y:S01]  /*2ac60*/  FMNMX R8, R2, R8, !PT ;  /* 0x0000000802087209 */ /* 0x008fe20007800000 */
[----:B--2---:R-:W-:Y:S02]  /*2ac70*/  FADD R12, R12, -R5 ;  /* 0x800000050c0c7221 */ /* 0x004fe40000000000 */
[----:B------:R-:W2:Y:S04]  /*2ac80*/  LDL.LU R5, [R1+0x11f4] ;  /* 0x0011f40001057983 */ /* 0x000ea80000300800 */
[----:B0-----:R0:W-:Y:S04]  /*2ac90*/  STL [R1+0x420], R13 ;  /* 0x0004200d01007387 */ /* 0x0011e80000100800 */
[----:B0-----:R-:W3:Y:S04]  /*2aca0*/  LDL.LU R13, [R1+0x8c] ;  /* 0x00008c00010d7983 */ /* 0x001ee80000300800 */
[----:B------:R-:W2:Y:S04]  /*2acb0*/  LDL.LU R2, [R1+0x84] ;  /* 0x0000840001027983 */ /* 0x000ea80000300800 */
[----:B------:R-:W0:Y:S04]  /*2acc0*/  SHFL.BFLY PT, R0, R11, 0x2, 0x1f ;  /* 0x0c401f000b007f89 */ /* 0x000e2800000e0000 */
[----:B------:R-:W1:Y:S01]  /*2acd0*/  SHFL.BFLY PT, R10, R3, 0x2, 0x1f ;  /* 0x0c401f00030a7f89 */ /* 0x000e6200000e0000 */
[----:B------:R-:W-:-:S06]  /*2ace0*/  FMUL R12, R12, 1.4426950216293334961 ;  /* 0x3fb8aa3b0c0c7820 */ /* 0x000fcc0000400000 */
[----:B------:R-:W1:Y:S01]  /*2acf0*/  MUFU.EX2 R12, R12 ;  /* 0x0000000c000c7308 */ /* 0x000e620000000800 */
[----:B0-----:R-:W-:Y:S01]  /*2ad00*/  FADD R0, R11, R0 ;  /* 0x000000000b007221 */ /* 0x001fe20000000000 */
[----:B------:R-:W-:Y:S04]  /*2ad10*/  STL [R1+0x878], R8 ;  /* 0x0008780801007387 */ /* 0x000fe80000100800 */
[----:B-1----:R0:W-:Y:S04]  /*2ad20*/  STL [R1+0x418], R12 ;  /* 0x0004180c01007387 */ /* 0x0021e80000100800 */
[----:B0-----:R-:W3:Y:S01]  /*2ad30*/  LDL.LU R12, [R1+0x3c] ;  /* 0x00003c00010c7983 */ /* 0x001ee20000300800 */
[----:B--2---:R-:W-:-:S04]  /*2ad40*/  FADD R2, R2, -R8 ;  /* 0x8000000802027221 */ /* 0x004fc80000000000 */
[----:B------:R-:W-:Y:S02]  /*2ad50*/  FMUL R11, R2, 1.4426950216293334961 ;  /* 0x3fb8aa3b020b7820 */ /* 0x000fe40000400000 */
[----:B------:R-:W-:Y:S02]  /*2ad60*/  FADD R2, R3, R10 ;  /* 0x0000000a03027221 */ /* 0x000fe40000000000 */
[----:B------:R-:W0:Y:S02]  /*2ad70*/  S2R R10, SR_TID.X ;  /* 0x00000000000a7919 */ /* 0x000e240000002100 */
[----:B0-----:R-:W-:Y:S02]  /*2ad80*/  LOP3.LUT R3, R10, 0x1c, RZ, 0xc0, !PT ;  /* 0x0000001c0a037812 */ /* 0x001fe400078ec0ff */
[----:B------:R-:W2:Y:S01]  /*2ad90*/  LDL.LU R10, [R1+0x40] ;  /* 0x00004000010a7983 */ /* 0x000ea20000300800 */
[----:B------:R-:W0:Y:S01]  /*2ada0*/  MUFU.EX2 R11, R11 ;  /* 0x0000000b000b7308 */ /* 0x000e220000000800 */
[----:B----4-:R-:W-:Y:S01]  /*2adb0*/  FMNMX R29, R4, R29, !PT ;  /* 0x0000001d041d7209 */ /* 0x010fe20007800000 */
[----:B--2---:R-:W-:-:S02]  /*2adc0*/  FADD R10, R10, -R8 ;  /* 0x800000080a0a7221 */ /* 0x004fc40000000000 */
[----:B------:R-:W2:Y:S04]  /*2add0*/  LDL.LU R8, [R1+0x11f0] ;  /* 0x0011f00001087983 */ /* 0x000ea80000300800 */
[----:B0-----:R0:W-:Y:S04]  /*2ade0*/  STL [R1+0x414], R11 ;  /* 0x0004140b01007387 */ /* 0x0011e80000100800 */
[----:B0-----:R-:W4:Y:S04]  /*2adf0*/  LDL R11, [R1+0x1bc] ;  /* 0x0001bc00010b7983 */ /* 0x001f280000100800 */
[----:B------:R-:W2:Y:S01]  /*2ae00*/  LDL.LU R4, [R1+0x88] ;  /* 0x0000880001047983 */ /* 0x000ea20000300800 */
[----:B------:R-:W-:-:S02]  /*2ae10*/  FADD R19, R19, R25 ;  /* 0x0000001913137221 */ /* 0x000fc40000000000 */
[----:B------:R-:W-:Y:S01]  /*2ae20*/  FADD R18, R18, R26 ;  /* 0x0000001a12127221 */ /* 0x000fe20000000000 */
[----:B------:R-:W-:-:S05]  /*2ae30*/  LEA.HI R3, R3, 0x68, RZ, 0x1e ;  /* 0x0000006803037811 */ /* 0x000fca00078ff0ff */
[----:B------:R-:W-:-:S06]  /*2ae40*/  IMAD.SHL.U32 R3, R3, 0x20, RZ ;  /* 0x0000002003037824 */ /* 0x000fcc00078e00ff */
[----:B------:R-:W0:Y:S01]  /*2ae50*/  LDS R3, [R3+0x20000] ;  /* 0x0200000003037984 */ /* 0x000e220000000800 */
[----:B----4-:R-:W-:Y:S01]  /*2ae60*/  FMNMX R11, R9, R11, !PT ;  /* 0x0000000b090b7209 */ /* 0x010fe20007800000 */
[----:B------:R-:W-:-:S04]  /*2ae70*/  FMUL R9, R10, 1.4426950216293334961 ;  /* 0x3fb8aa3b0a097820 */ /* 0x000fc80000400000 */
[----:B------:R1:W-:Y:S01]  /*2ae80*/  STL [R1+0x874], R11 ;  /* 0x0008740b01007387 */ /* 0x0003e20000100800 */
[--C-:B--2---:R-:W-:Y:S02]  /*2ae90*/  FADD R4, R4, -R11.reuse ;  /* 0x8000000b04047221 */ /* 0x104fe40000000000 */
[----:B---3--:R-:W-:Y:S02]  /*2aea0*/  FADD R10, R12, -R11 ;  /* 0x8000000b0c0a7221 */ /* 0x008fe40000000000 */
[----:B-1----:R1:W2:Y:S01]  /*2aeb0*/  MUFU.EX2 R11, R9 ;  /* 0x00000009000b7308 */ /* 0x0022a20000000800 */
[----:B------:R-:W-:Y:S01]  /*2aec0*/  STL [R1+0x870], R29 ;  /* 0x0008701d01007387 */ /* 0x000fe20000100800 */
[----:B-1----:R-:W-:Y:S01]  /*2aed0*/  FADD R9, R13, -R29 ;  /* 0x8000001d0d097221 */ /* 0x002fe20000000000 */
[----:B------:R-:W-:Y:S02]  /*2aee0*/  LOP3.LUT R13, R28, 0x1c, RZ, 0xc0, !PT ;  /* 0x0000001c1c0d7812 */ /* 0x000fe400078ec0ff */
[----:B--2---:R-:W-:Y:S04]  /*2aef0*/  STL [R1+0x410], R11 ;  /* 0x0004100b01007387 */ /* 0x004fe80000100800 */
[----:B------:R-:W2:Y:S04]  /*2af00*/  LDL.LU R28, [R1+0x90] ;  /* 0x00009000011c7983 */ /* 0x000ea80000300800 */
[----:B------:R1:W-:Y:S04]  /*2af10*/  STL [R1+0x11ec], R29 ;  /* 0x0011ec1d01007387 */ /* 0x0003e80000100800 */
[----:B------:R-:W3:Y:S04]  /*2af20*/  LDL.LU R25, [R1+0x34] ;  /* 0x0000340001197983 */ /* 0x000ee80000300800 */
[----:B------:R-:W0:Y:S01]  /*2af30*/  LDL R26, [R1+0x1c4] ;  /* 0x0001c400011a7983 */ /* 0x000e220000100800 */
[----:B------:R-:W-:-:S02]  /*2af40*/  FMUL R12, R4, 1.4426950216293334961 ;  /* 0x3fb8aa3b040c7820 */ /* 0x000fc40000400000 */
[----:B------:R-:W-:Y:S02]  /*2af50*/  FMUL R4, R10, 1.4426950216293334961 ;  /* 0x3fb8aa3b0a047820 */ /* 0x000fe40000400000 */
[----:B------:R-:W-:Y:S02]  /*2af60*/  FADD R22, R22, -R29 ;  /* 0x8000001d16167221 */ /* 0x000fe40000000000 */
[----:B-1----:R-:W1:Y:S01]  /*2af70*/  MUFU.EX2 R29, R12 ;  /* 0x0000000c001d7308 */ /* 0x002e620000000800 */
[----:B------:R-:W-:-:S07]  /*2af80*/  FADD R16, R16, R27 ;  /* 0x0000001b10107221 */ /* 0x000fce0000000000 */
[----:B------:R-:W4:Y:S01]  /*2af90*/  MUFU.EX2 R27, R4 ;  /* 0x00000004001b7308 */ /* 0x000f220000000800 */
[----:B------:R-:W-:Y:S02]  /*2afa0*/  FADD R15, R15, R21 ;  /* 0x000000150f0f7221 */ /* 0x000fe40000000000 */
[----:B------:R-:W-:Y:S01]  /*2afb0*/  FMUL R21, R9, 1.4426950216293334961 ;  /* 0x3fb8aa3b09157820 */ /* 0x000fe20000400000 */
[----:B-1----:R-:W-:Y:S04]  /*2afc0*/  STL [R1+0x3f8], R29 ;  /* 0x0003f81d01007387 */ /* 0x002fe80000100800 */
[----:B----4-:R1:W-:Y:S02]  /*2afd0*/  STL [R1+0x3f4], R27 ;  /* 0x0003f41b01007387 */ /* 0x0103e40000100800 */
[----:B-1----:R-:W1:Y:S01]  /*2afe0*/  MUFU.EX2 R27, R21 ;  /* 0x00000015001b7308 */ /* 0x002e620000000800 */
[----:B------:R-:W-:-:S02]  /*2aff0*/  FADD R14, R14, R24 ;  /* 0x000000180e0e7221 */ /* 0x000fc40000000000 */
[----:B------:R-:W3:Y:S04]  /*2b000*/  LDL R24, [R1+0x1c8] ;  /* 0x0001c80001187983 */ /* 0x000ee80000100800 */
[----:B-1----:R-:W-:Y:S01]  /*2b010*/  STL [R1+0x3f0], R27 ;  /* 0x0003f01b01007387 */ /* 0x002fe20000100800 */
[----:B------:R-:W-:-:S03]  /*2b020*/  LEA.HI R11, R13, 0x70, RZ, 0x1e ;  /* 0x000000700d0b7811 */ /* 0x000fc600078ff0ff */
[----:B------:R-:W1:Y:S01]  /*2b030*/  S2R R13, SR_TID.X ;  /* 0x00000000000d7919 */ /* 0x000e620000002100 */
[----:B0-----:R-:W-:Y:S01]  /*2b040*/  FMNMX R26, R3, R26, !PT ;  /* 0x0000001a031a7209 */ /* 0x001fe20007800000 */
[----:B------:R-:W-:-:S04]  /*2b050*/  FMUL R3, R22, 1.4426950216293334961 ;  /* 0x3fb8aa3b16037820 */ /* 0x000fc80000400000 */
[----:B------:R-:W-:Y:S04]  /*2b060*/  STL [R1+0x86c], R26 ;  /* 0x00086c1a01007387 */ /* 0x000fe80000100800 */
[----:B------:R-:W4:Y:S01]  /*2b070*/  LDL R22, [R1+0x1cc] ;  /* 0x0001cc0001167983 */ /* 0x000f220000100800 */
[----:B-1----:R-:W-:Y:S01]  /*2b080*/  LOP3.LUT R13, R13, 0x1c, RZ, 0xc0, !PT ;  /* 0x0000001c0d0d7812 */ /* 0x002fe200078ec0ff */
[----:B------:R-:W-:Y:S01]  /*2b090*/  FADD R17, R17, R20 ;  /* 0x0000001411117221 */ /* 0x000fe20000000000 */
[----:B------:R-:W-:Y:S02]  /*2b0a0*/  SHF.L.U32 R11, R11, 0x5, RZ ;  /* 0x000000050b0b7819 */ /* 0x000fe400000006ff */
[----:B------:R-:W-:Y:S01]  /*2b0b0*/  LEA.HI R13, R13, 0x78, RZ, 0x1e ;  /* 0x000000780d0d7811 */ /* 0x000fe200078ff0ff */
[----:B------:R-:W0:Y:S04]  /*2b0c0*/  SHFL.BFLY PT, R20, R19, 0x2, 0x1f ;  /* 0x0c401f0013147f89 */ /* 0x000e2800000e0000 */
[----:B------:R-:W-:Y:S01]  /*2b0d0*/  IMAD.SHL.U32 R13, R13, 0x20, RZ ;  /* 0x000000200d0d7824 */ /* 0x000fe200078e00ff */
[----:B------:R-:W1:Y:S04]  /*2b0e0*/  SHFL.BFLY PT, R10, R18, 0x2, 0x1f ;  /* 0x0c401f00120a7f89 */ /* 0x000e6800000e0000 */
[----:B------:R-:W-:Y:S04]  /*2b0f0*/  LDS R11, [R11+0x20000] ;  /* 0x020000000b0b7984 */ /* 0x000fe80000000800 */
[----:B------:R-:W1:Y:S04]  /*2b100*/  SHFL.BFLY PT, R4, R16, 0x2, 0x1f ;  /* 0x0c401f0010047f89 */ /* 0x000e6800000e0000 */
[----:B------:R-:W-:Y:S04]  /*2b110*/  LDS R13, [R13+0x20000] ;  /* 0x020000000d0d7984 */ /* 0x000fe80000000800 */
[----:B------:R-:W3:Y:S01]  /*2b120*/  SHFL.BFLY PT, R12, R17, 0x2, 0x1f ;  /* 0x0c401f00110c7f89 */ /* 0x000ee200000e0000 */
[----:B0-----:R-:W-:-:S02]  /*2b130*/  FADD R19, R19, R20 ;  /* 0x0000001413137221 */ /* 0x001fc40000000000 */
[----:B--2---:R-:W-:Y:S02]  /*2b140*/  FADD R20, R28, -R26 ;  /* 0x8000001a1c147221 */ /* 0x004fe40000000000 */
[----:B------:R1:W0:Y:S02]  /*2b150*/  MUFU.EX2 R28, R3 ;  /* 0x00000003001c7308 */ /* 0x0002240000000800 */
[----:B-1----:R-:W-:Y:S02]  /*2b160*/  FADD R3, R18, R10 ;  /* 0x0000000a12037221 */ /* 0x002fe40000000000 */
[----:B------:R-:W-:Y:S02]  /*2b170*/  FMUL R10, R20, 1.4426950216293334961 ;  /* 0x3fb8aa3b140a7820 */ /* 0x000fe40000400000 */
[----:B------:R-:W-:Y:S02]  /*2b180*/  FADD R4, R16, R4 ;  /* 0x0000000410047221 */ /* 0x000fe40000000000 */
[----:B---3--:R-:W-:-:S02]  /*2b190*/  FADD R16, R25, -R26 ;  /* 0x8000001a19107221 */ /* 0x008fc40000000000 */
[----:B------:R1:W2:Y:S01]  /*2b1a0*/  MUFU.EX2 R25, R10 ;  /* 0x0000000a00197308 */ /* 0x0002a20000000800 */
[----:B------:R-:W-:Y:S01]  /*2b1b0*/  FADD R12, R17, R12 ;  /* 0x0000000c110c7221 */ /* 0x000fe20000000000 */
[----:B------:R-:W-:Y:S01]  /*2b1c0*/  FMNMX R17, R11, R24, !PT ;  /* 0x000000180b117209 */ /* 0x000fe20007800000 */
[----:B------:R-:W3:Y:S01]  /*2b1d0*/  SHFL.BFLY PT, R21, R14, 0x2, 0x1f ;  /* 0x0c401f000e157f89 */ /* 0x000ee200000e0000 */
[----:B-1----:R-:W-:-:S03]  /*2b1e0*/  FMUL R10, R16, 1.4426950216293334961 ;  /* 0x3fb8aa3b100a7820 */ /* 0x002fc60000400000 */
[----:B0-----:R-:W-:Y:S01]  /*2b1f0*/  STL [R1+0x388], R28 ;  /* 0x0003881c01007387 */ /* 0x001fe20000100800 */
[--C-:B------:R-:W-:Y:S02]  /*2b200*/  FADD R11, R6, -R17.reuse ;  /* 0x80000011060b7221 */ /* 0x100fe40000000000 */
[----:B------:R-:W-:Y:S01]  /*2b210*/  FADD R18, R7, -R17 ;  /* 0x8000001107127221 */ /* 0x000fe20000000000 */
[----:B--2---:R-:W-:Y:S01]  /*2b220*/  STL [R1+0x380], R25 ;  /* 0x0003801901007387 */ /* 0x004fe20000100800 */
[----:B------:R0:W1:Y:S03]  /*2b230*/  MUFU.EX2 R26, R10 ;  /* 0x0000000a001a7308 */ /* 0x0000660000000800 */
[----:B------:R-:W-:Y:S01]  /*2b240*/  STL [R1+0x868], R17 ;  /* 0x0008681101007387 */ /* 0x000fe20000100800 */
[----:B------:R-:W-:-:S03]  /*2b250*/  FMUL R11, R11, 1.4426950216293334961 ;  /* 0x3fb8aa3b0b0b7820 */ /* 0x000fc60000400000 */
[----:B------:R-:W2:Y:S01]  /*2b260*/  SHFL.BFLY PT, R17, R0, 0x1, 0x1f ;  /* 0x0c201f0000117f89 */ /* 0x000ea200000e0000 */
[----:B------:R-:W-:-:S03]  /*2b270*/  FMUL R18, R18, 1.4426950216293334961 ;  /* 0x3fb8aa3b12127820 */ /* 0x000fc60000400000 */
[----:B0-----:R-:W0:Y:S04]  /*2b280*/  SHFL.BFLY PT, R10, R19, 0x1, 0x1f ;  /* 0x0c201f00130a7f89 */ /* 0x001e2800000e0000 */
[----:B------:R-:W0:Y:S01]  /*2b290*/  SHFL.BFLY PT, R16, R2, 0x1, 0x1f ;  /* 0x0c201f0002107f89 */ /* 0x000e2200000e0000 */
[----:B------:R-:W-:Y:S01]  /*2b2a0*/  MUFU.EX2 R24, R18 ;  /* 0x0000001200187308 */ /* 0x000fe20000000800 */
[----:B---3--:R-:W-:Y:S02]  /*2b2b0*/  FADD R6, R14, R21 ;  /* 0x000000150e067221 */ /* 0x008fe40000000000 */
[----:B-1----:R-:W-:Y:S01]  /*2b2c0*/  STL [R1+0x358], R26 ;  /* 0x0003581a01007387 */ /* 0x002fe20000100800 */
[----:B--2---:R-:W-:Y:S02]  /*2b2d0*/  FADD R0, R0, R17 ;  /* 0x0000001100007221 */ /* 0x004fe40000000000 */
[----:B0-----:R-:W-:-:S02]  /*2b2e0*/  FADD R10, R19, R10 ;  /* 0x0000000a130a7221 */ /* 0x001fc40000000000 */
[----:B------:R-:W-:Y:S01]  /*2b2f0*/  FADD R2, R2, R16 ;  /* 0x0000001002027221 */ /* 0x000fe20000000000 */
[----:B----4-:R-:W-:-:S05]  /*2b300*/  FMNMX R20, R13, R22, !PT ;  /* 0x000000160d147209 */ /* 0x010fca0007800000 */
[----:B------:R-:W-:Y:S01]  /*2b310*/  FADD R5, R5, -R20 ;  /* 0x8000001405057221 */ /* 0x000fe20000000000 */
[----:B------:R-:W0:Y:S03]  /*2b320*/  MUFU.EX2 R22, R11 ;  /* 0x0000000b00167308 */ /* 0x000e260000000800 */
[----:B------:R-:W-:-:S05]  /*2b330*/  FMUL R5, R5, 1.4426950216293334961 ;  /* 0x3fb8aa3b05057820 */ /* 0x000fca0000400000 */
[----:B------:R1:W2:Y:S01]  /*2b340*/  MUFU.EX2 R18, R5 ;  /* 0x0000000500127308 */ /* 0x0002a20000000800 */
[----:B------:R-:W-:Y:S01]  /*2b350*/  FADD R8, R8, -R20 ;  /* 0x8000001408087221 */ /* 0x000fe20000000000 */
[----:B------:R3:W-:Y:S04]  /*2b360*/  STL [R1+0x864], R20 ;  /* 0x0008641401007387 */ /* 0x0007e80000100800 */
[----:B------:R-:W4:Y:S01]  /*2b370*/  LDL R21, [R1+0x420] ;  /* 0x0004200001157983 */ /* 0x000f220000100800 */
[----:B-1----:R-:W-:-:S03]  /*2b380*/  FMUL R5, R8, 1.4426950216293334961 ;  /* 0x3fb8aa3b08057820 */ /* 0x002fc60000400000 */
[----:B0-----:R-:W-:Y:S01]  /*2b390*/  STL [R1+0x350], R22 ;  /* 0x0003501601007387 */ /* 0x001fe20000100800 */
[----:B---3--:R0:W1:Y:S03]  /*2b3a0*/  MUFU.EX2 R20, R5 ;  /* 0x0000000500147308 */ /* 0x0080660000000800 */
[----:B------:R-:W-:Y:S04]  /*2b3b0*/  STL [R1+0x33c], R24 ;  /* 0x00033c1801007387 */ /* 0x000fe80000100800 */
[----:B------:R-:W3:Y:S04]  /*2b3c0*/  LDL R8, [R1+0x3f4] ;  /* 0x0003f40001087983 */ /* 0x000ee80000100800 */
[----:B------:R-:W3:Y:S04]  /*2b3d0*/  LDL R17, [R1+0x414] ;  /* 0x0004140001117983 */ /* 0x000ee80000100800 */
[----:B0-----:R-:W3:Y:S04]  /*2b3e0*/  LDL R5, [R1+0x410] ;  /* 0x0004100001057983 */ /* 0x001ee80000100800 */
[----:B--2---:R-:W-:Y:S04]  /*2b3f0*/  STL [R1+0x338], R18 ;  /* 0x0003381201007387 */ /* 0x004fe80000100800 */
[----:B------:R-:W2:Y:S04]  /*2b400*/  LDL R19, [R1+0x428] ;  /* 0x0004280001137983 */ /* 0x000ea80000100800 */
[----:B------:R-:W4:Y:S04]  /*2b410*/  LDL R16, [R1+0x418] ;  /* 0x0004180001107983 */ /* 0x000f280000100800 */
[----:B------:R-:W0:Y:S04]  /*2b420*/  SHFL.BFLY PT, R9, R15, 0x2, 0x1f ;  /* 0x0c401f000f097f89 */ /* 0x000e2800000e0000 */
[----:B------:R-:W1:Y:S04]  /*2b430*/  SHFL.BFLY PT, R11, R3, 0x1, 0x1f ;  /* 0x0c201f00030b7f89 */ /* 0x000e6800000e0000 */
[----:B------:R-:W-:Y:S04]  /*2b440*/  SHFL.BFLY PT, R7, R6, 0x1, 0x1f ;  /* 0x0c201f0006077f89 */ /* 0x000fe800000e0000 */
[----:B------:R-:W1:Y:S01]  /*2b450*/  SHFL.BFLY PT, R13, R4, 0x1, 0x1f ;  /* 0x0c201f00040d7f89 */ /* 0x000e6200000e0000 */
[----:B0-----:R-:W-:-:S03]  /*2b460*/  FADD R9, R15, R9 ;  /* 0x000000090f097221 */ /* 0x001fc60000000000 */
[----:B------:R-:W0:Y:S01]  /*2b470*/  SHFL.BFLY PT, R15, R12, 0x1, 0x1f ;  /* 0x0c201f000c0f7f89 */ /* 0x000e2200000e0000 */
[----:B-1----:R-:W-:-:S03]  /*2b480*/  FADD R11, R3, R11 ;  /* 0x0000000b030b7221 */ /* 0x002fc60000000000 */
[----:B------:R-:W1:Y:S01]  /*2b490*/  SHFL.BFLY PT, R14, R9, 0x1, 0x1f ;  /* 0x0c201f00090e7f89 */ /* 0x000e6200000e0000 */
[----:B------:R-:W-:-:S03]  /*2b4a0*/  FADD R3, R18, R20 ;  /* 0x0000001412037221 */ /* 0x000fc60000000000 */
[----:B------:R-:W-:Y:S01]  /*2b4b0*/  STL [R1+0x334], R20 ;  /* 0x0003341401007387 */ /* 0x000fe20000100800 */
[----:B------:R-:W-:-:S03]  /*2b4c0*/  FADD R13, R4, R13 ;  /* 0x0000000d040d7221 */ /* 0x000fc60000000000 */
[----:B------:R-:W-:Y:S01]  /*2b4d0*/  SHFL.BFLY PT, R4, R3, 0x2, 0x1f ;  /* 0x0c401f0003047f89 */ /* 0x000fe200000e0000 */
[----:B0-----:R-:W-:Y:S02]  /*2b4e0*/  FADD R12, R12, R15 ;  /* 0x0000000f0c0c7221 */ /* 0x001fe40000000000 */
[----:B------:R-:W-:Y:S02]  /*2b4f0*/  FADD R15, R6, R7 ;  /* 0x00000007060f7221 */ /* 0x000fe40000000000 */
[----:B------:R-:W-:Y:S02]  /*2b500*/  FADD R7, R25, R26 ;  /* 0x0000001a19077221 */ /* 0x000fe40000000000 */
[----:B-1----:R-:W-:Y:S02]  /*2b510*/  FADD R14, R9, R14 ;  /* 0x0000000e090e7221 */ /* 0x002fe40000000000 */
[----:B------:R-:W-:Y:S01]  /*2b520*/  FADD R9, R27, R28 ;  /* 0x0000001c1b097221 */ /* 0x000fe20000000000 */
[----:B------:R-:W-:Y:S01]  /*2b530*/  BSSY B0, `(.L_x_18) ;  /* 0x0000030000007945 */ /* 0x000fe20003800000 */
[----:B------:R-:W-:Y:S01]  /*2b540*/  BAR.SYNC.DEFER_BLOCKING 0x0 ;  /* 0x0000000000007b1d */ /* 0x000fe20000010000 */
[----:B--2---:R-:W-:-:S02]  /*2b550*/  FADD R23, R23, R19 ;  /* 0x0000001317177221 */ /* 0x004fc40000000000 */
[----:B---3--:R-:W-:Y:S02]  /*2b560*/  FADD R19, R17, R5 ;  /* 0x0000000511137221 */ /* 0x008fe40000000000 */
[----:B----4-:R-:W-:Y:S02]  /*2b570*/  FADD R21, R21, R16 ;  /* 0x0000001015157221 */ /* 0x010fe40000000000 */
[----:B------:R-:W-:Y:S02]  /*2b580*/  FADD R17, R29, R8 ;  /* 0x000000081d117221 */ /* 0x000fe40000000000 */
[----:B------:R-:W-:Y:S01]  /*2b590*/  FADD R5, R22, R24 ;  /* 0x0000001816057221 */ /* 0x000fe20000000000 */
[----:B------:R-:W0:Y:S04]  /*2b5a0*/  SHFL.BFLY PT, R20, R19, 0x2, 0x1f ;  /* 0x0c401f0013147f89 */ /* 0x000e2800000e0000 */
[----:B------:R-:W1:Y:S04]  /*2b5b0*/  SHFL.BFLY PT, R24, R23, 0x2, 0x1f ;  /* 0x0c401f0017187f89 */ /* 0x000e6800000e0000 */
[----:B------:R-:W2:Y:S04]  /*2b5c0*/  SHFL.BFLY PT, R22, R21, 0x2, 0x1f ;  /* 0x0c401f0015167f89 */ /* 0x000ea800000e0000 */
[----:B------:R-:W3:Y:S04]  /*2b5d0*/  SHFL.BFLY PT, R18, R17, 0x2, 0x1f ;  /* 0x0c401f0011127f89 */ /* 0x000ee800000e0000 */
[----:B------:R-:W4:Y:S04]  /*2b5e0*/  SHFL.BFLY PT, R6, R5, 0x2, 0x1f ;  /* 0x0c401f0005067f89 */ /* 0x000f2800000e0000 */
[----:B------:R-:W4:Y:S01]  /*2b5f0*/  SHFL.BFLY PT, R8, R7, 0x2, 0x1f ;  /* 0x0c401f0007087f89 */ /* 0x000f2200000e0000 */
[----:B0-----:R-:W-:-:S03]  /*2b600*/  FADD R26, R19, R20 ;  /* 0x00000014131a7221 */ /* 0x001fc60000000000 */
[----:B------:R0:W5:Y:S01]  /*2b610*/  LDL.LU R29, [R1+0x11ec] ;  /* 0x0011ec00011d7983 */ /* 0x0001620000300800 */
[----:B-1----:R-:W-:Y:S02]  /*2b620*/  FADD R28, R23, R24 ;  /* 0x00000018171c7221 */ /* 0x002fe40000000000 */
[----:B--2---:R-:W-:Y:S02]  /*2b630*/  FADD R27, R21, R22 ;  /* 0x00000016151b7221 */ /* 0x004fe40000000000 */
[----:B---3--:R-:W-:Y:S02]  /*2b640*/  FADD R25, R17, R18 ;  /* 0x0000001211197221 */ /* 0x008fe40000000000 */
[----:B------:R-:W-:Y:S02]  /*2b650*/  FADD R18, R3, R4 ;  /* 0x0000000403127221 */ /* 0x000fe40000000000 */
[----:B----4-:R-:W-:Y:S01]  /*2b660*/  FADD R19, R5, R6 ;  /* 0x0000000605137221 */ /* 0x010fe20000000000 */
[----:B------:R-:W-:Y:S04]  /*2b670*/  SHFL.BFLY PT, R4, R27, 0x1, 0x1f ;  /* 0x0c201f001b047f89 */ /* 0x000fe800000e0000 */
[----:B------:R-:W1:Y:S04]  /*2b680*/  SHFL.BFLY PT, R5, R28, 0x1, 0x1f ;  /* 0x0c201f001c057f89 */ /* 0x000e6800000e0000 */
[----:B------:R-:W2:Y:S01]  /*2b690*/  SHFL.BFLY PT, R3, R26, 0x1, 0x1f ;  /* 0x0c201f001a037f89 */ /* 0x000ea200000e0000 */
[----:B------:R-:W-:-:S03]  /*2b6a0*/  FADD R23, R7, R8 ;  /* 0x0000000807177221 */ /* 0x000fc60000000000 */
[----:B------:R-:W3:Y:S04]  /*2b6b0*/  SHFL.BFLY PT, R16, R9, 0x2, 0x1f ;  /* 0x0c401f0009107f89 */ /* 0x000ee800000e0000 */
[----:B-1----:R-:W-:Y:S04]  /*2b6c0*/  STL [R1+0x4], R5 ;  /* 0x0000040501007387 */ /* 0x002fe80000100800 */
[----:B------:R-:W-:Y:S04]  /*2b6d0*/  STL [R1+0x8], R4 ;  /* 0x0000080401007387 */ /* 0x000fe80000100800 */
[----:B--2---:R-:W-:Y:S04]  /*2b6e0*/  STL [R1], R3 ;  /* 0x0000000301007387 */ /* 0x004fe80000100800 */
[----:B------:R-:W1:Y:S04]  /*2b6f0*/  SHFL.BFLY PT, R5, R23, 0x1, 0x1f ;  /* 0x0c201f0017057f89 */ /* 0x000e6800000e0000 */
[----:B------:R-:W2:Y:S04]  /*2b700*/  SHFL.BFLY PT, R3, R18, 0x1, 0x1f ;  /* 0x0c201f0012037f89 */ /* 0x000ea800000e0000 */
[----:B------:R-:W4:Y:S01]  /*2b710*/  SHFL.BFLY PT, R4, R19, 0x1, 0x1f ;  /* 0x0c201f0013047f89 */ /* 0x000f2200000e0000 */
[----:B---3--:R-:W-:-:S03]  /*2b720*/  FADD R24, R9, R16 ;  /* 0x0000001009187221 */ /* 0x008fc60000000000 */
[----:B-1----:R0:W-:Y:S04]  /*2b730*/  STL [R1+0xc], R5 ;  /* 0x00000c0501007387 */ /* 0x0021e80000100800 */
[----:B--2---:R0:W-:Y:S04]  /*2b740*/  STL [R1+0x18], R3 ;  /* 0x0000180301007387 */ /* 0x0041e80000100800 */
[----:B----4-:R0:W-:Y:S04]  /*2b750*/  STL [R1+0x10], R4 ;  /* 0x0000100401007387 */ /* 0x0101e80000100800 */
[----:B------:R0:W1:Y:S04]  /*2b760*/  SHFL.BFLY PT, R16, R25, 0x1, 0x1f ;  /* 0x0c201f0019107f89 */ /* 0x00006800000e0000 */
[----:B------:R0:W2:Y:S01]  /*2b770*/  SHFL.BFLY PT, R17, R24, 0x1, 0x1f ;  /* 0x0c201f0018117f89 */ /* 0x0000a200000e0000 */
[----:B------:R-:W-:Y:S05]  /*2b780*/  @P6 BRA `(.L_x_19) ;  /* 0x000000a000006947 */ /* 0x000fea0003800000 */
[----:B------:R-:W3:Y:S02]  /*2b790*/  S2R R21, SR_TID.X ;  /* 0x0000000000157919 */ /* 0x000ee40000002100 */
[----:B---3--:R-:W-:-:S02]  /*2b7a0*/  LOP3.LUT R22, R21, 0x1c, RZ, 0xc0, !PT ;  /* 0x0000001c15167812 */ /* 0x008fc400078ec0ff */
[----:B------:R-:W-:Y:S02]  /*2b7b0*/  LOP3.LUT R21, R21, 0xff, RZ, 0xc0, !PT ;  /* 0x000000ff15157812 */ /* 0x000fe400078ec0ff */
[----:B------:R-:W-:Y:S02]  /*2b7c0*/  SHF.L.U32 R22, R22, 0x3, RZ ;  /* 0x0000000316167819 */ /* 0x000fe400000006ff */
[----:B------:R-:W-:-:S04]  /*2b7d0*/  SHF.R.U32.HI R21, RZ, 0x3, R21 ;  /* 0x00000003ff157819 */ /* 0x000fc80000011615 */
[----:B------:R-:W-:-:S05]  /*2b7e0*/  LOP3.LUT R21, R21, 0x1c, RZ, 0xc0, !PT ;  /* 0x0000001c15157812 */ /* 0x000fca00078ec0ff */
[----:B------:R-:W-:Y:S02]  /*2b7f0*/  IMAD.IADD R21, R22, 0x1, R21 ;  /* 0x0000000116157824 */ /* 0x000fe400078e0215 */
[----:B------:R-:W3:Y:S04]  /*2b800*/  LDL R22, [R1+0x96c] ;  /* 0x00096c0001167983 */ /* 0x000ee80000100800 */
[----:B------:R4:W-:Y:S04]  /*2b810*/  STS [R21+0x20000], R0 ;  /* 0x0200000015007388 */ /* 0x0009e80000000800 */
[----:B---3--:R4:W-:Y:S02]  /*2b820*/  STS [R22+0x20000], R2 ;  /* 0x0200000216007388 */ /* 0x0089e40000000800 */
.L_x_19:
[----:B------:R-:W-:Y:S05]  /*2b830*/  BSYNC B0 ;  /* 0x0000000000007941 */ /* 0x000fea0003800000 */
.L_x_18:
[----:B------:R-:W3:Y:S04]  /*2b840*/  LDL.LU R7, [R1+0x190] ;  /* 0x0001900001077983 */ /* 0x000ee80000300800 */
[----:B----4-:R-:W3:Y:S04]  /*2b850*/  LDL R0, [R1+0x8a0] ;  /* 0x0008a00001007983 */ /* 0x010ee80000100800 */
[----:B------:R-:W4:Y:S04]  /*2b860*/  LDL.LU R8, [R1+0x194] ;  /* 0x0001940001087983 */ /* 0x000f280000300800 */
[----:B------:R-:W4:Y:S04]  /*2b870*/  LDL R2, [R1+0x89c] ;  /* 0x00089c0001027983 */ /* 0x000f280000100800 */
[----:B--2---:R-:W2:Y:S04]  /*2b880*/  LDL.LU R21, [R1+0x198] ;  /* 0x0001980001157983 */ /* 0x004ea80000300800 */
[----:B------:R-:W2:Y:S04]  /*2b890*/  LDL R9, [R1+0x898] ;  /* 0x0008980001097983 */ /* 0x000ea80000100800 */
[----:B0-----:R-:W2:Y:S04]  /*2b8a0*/  LDL.LU R5, [R1+0x19c] ;  /* 0x00019c0001057983 */ /* 0x001ea80000300800 */
[----:B------:R-:W2:Y:S04]  /*2b8b0*/  LDL R3, [R1+0x894] ;  /* 0x0008940001037983 */ /* 0x000ea80000100800 */
[----:B------:R-:W2:Y:S04]  /*2b8c0*/  LDL R6, [R1+0x88c] ;  /* 0x00088c0001067983 */ /* 0x000ea80000100800 */
[----:B------:R-:W2:Y:S04]  /*2b8d0*/  LDL R4, [R1+0x888] ;  /* 0x0008880001047983 */ /* 0x000ea80000100800 */
[----:B------:R-:W-:Y:S04]  /*2b8e0*/  STL [R1+0x1214], R17 ;  /* 0x0012141101007387 */ /* 0x000fe80000100800 */
[----:B------:R-:W-:Y:S04]  /*2b8f0*/  STL [R1+0x1210], R24 ;  /* 0x0012101801007387 */ /* 0x000fe80000100800 */
[----:B------:R-:W-:Y:S04]  /*2b900*/  STL [R1+0x120c], R23 ;  /* 0x00120c1701007387 */ /* 0x000fe80000100800 */
[----:B------:R0:W-:Y:S04]  /*2b910*/  STL [R1+0x1208], R19 ;  /* 0x0012081301007387 */ /* 0x0001e80000100800 */
[----:B0-----:R-:W2:Y:S04]  /*2b920*/  LDL.LU R19, [R1+0x1a4] ;  /* 0x0001a40001137983 */ /* 0x001ea80000300800 */
[----:B------:R0:W-:Y:S04]  /*2b930*/  STL [R1+0x1204], R18 ;  /* 0x0012041201007387 */ /* 0x0001e80000100800 */
[----:B0-----:R-:W2:Y:S04]  /*2b940*/  LDL R18, [R1+0x890] ;  /* 0x0008900001127983 */ /* 0x001ea80000100800 */
[----:B------:R0:W-:Y:S04]  /*2b950*/  STL [R1+0x1200], R15 ;  /* 0x0012000f01007387 */ /* 0x0001e80000100800 */
[----:B0-----:R-:W2:Y:S04]  /*2b960*/  LDL.LU R15, [R1+0x1a8] ;  /* 0x0001a800010f7983 */ /* 0x001ea80000300800 */
[----:B------:R0:W-:Y:S04]  /*2b970*/  STL [R1+0x11fc], R14 ;  /* 0x0011fc0e01007387 */ /* 0x0001e80000100800 */
[----:B0-----:R-:W2:Y:S04]  /*2b980*/  LDL.LU R14, [R1+0x1a0] ;  /* 0x0001a000010e7983 */ /* 0x001ea80000300800 */
[----:B------:R-:W-:Y:S04]  /*2b990*/  STL [R1+0x11f8], R13 ;  /* 0x0011f80d01007387 */ /* 0x000fe80000100800 */
[----:B------:R0:W-:Y:S04]  /*2b9a0*/  STL [R1+0x11f4], R12 ;  /* 0x0011f40c01007387 */ /* 0x0001e80000100800 */
[----:B------:R-:W-:Y:S04]  /*2b9b0*/  STL [R1+0x11f0], R11 ;  /* 0x0011f00b01007387 */ /* 0x000fe80000100800 */
[----:B------:R1:W-:Y:S04]  /*2b9c0*/  STL [R1+0x11ec], R10 ;  /* 0x0011ec0a01007387 */ /* 0x0003e80000100800 */
[----:B0-----:R-:W2:Y:S01]  /*2b9d0*/  LDL.LU R12, [R1+0x1ac] ;  /* 0x0001ac00010c7983 */ /* 0x001ea20000300800 */
[----:B---3--:R-:W-:-:S03]  /*2b9e0*/  FADD R0, -R0, R7 ;  /* 0x0000000700007221 */ /* 0x008fc60000000100 */
[----:B------:R-:W3:Y:S04]  /*2b9f0*/  LDL R7, [R1+0x884] ;  /* 0x0008840001077983 */ /* 0x000ee80000100800 */
[----:B-1----:R-:W3:Y:S04]  /*2ba00*/  LDL.LU R10, [R1+0x1b0] ;  /* 0x0001b000010a7983 */ /* 0x002ee80000300800 */
[----:B------:R-:W3:Y:S01]  /*2ba10*/  LDL R20, [R1+0x880] ;  /* 0x0008800001147983 */ /* 0x000ee20000100800 */
[----:B------:R-:W-:Y:S02]  /*2ba20*/  FMUL R0, R0, 1.4426950216293334961 ;  /* 0x3fb8aa3b00007820 */ /* 0x000fe40000400000 */
[----:B----4-:R-:W-:Y:S01]  /*2ba30*/  FADD R2, -R2, R8 ;  /* 0x0000000802027221 */ /* 0x010fe20000000100 */
[----:B------:R-:W4:Y:S01]  /*2ba40*/  LDL.LU R17, [R1+0x1b4] ;  /* 0x0001b40001117983 */ /* 0x000f220000300800 */
[----:B------:R2:W-:Y:S02]  /*2ba50*/  MUFU.EX2 R8, R0 ;  /* 0x0000000000087308 */ /* 0x0005e40000000800 */
[----:B------:R-:W-:Y:S01]  /*2ba60*/  FMUL R2, R2, 1.4426950216293334961 ;  /* 0x3fb8aa3b02027820 */ /* 0x000fe20000400000 */
[----:B------:R-:W4:Y:S01]  /*2ba70*/  LDL.LU R24, [R1+0x1b8] ;  /* 0x0001b80001187983 */ /* 0x000f220000300800 */
[----:B--2---:R-:W-:-:S02]  /*2ba80*/  FADD R0, -R9, R21 ;  /* 0x0000001509007221 */ /* 0x004fc40000000100 */
[----:B------:R-:W-:Y:S02]  /*2ba90*/  FADD R3, -R3, R5 ;  /* 0x0000000503037221 */ /* 0x000fe40000000100 */
[----:B------:R0:W-:Y:S01]  /*2baa0*/  MUFU.EX2 R9, R2 ;  /* 0x0000000200097308 */ /* 0x0001e20000000800 */
[----:B------:R-:W-:Y:S01]  /*2bab0*/  FMUL R0, R0, 1.4426950216293334961 ;  /* 0x3fb8aa3b00007820 */ /* 0x000fe20000400000 */
[----:B------:R-:W4:Y:S04]  /*2bac0*/  LDL R21, [R1+0x878] ;  /* 0x0008780001157983 */ /* 0x000f280000100800 */
[----:B------:R-:W2:Y:S02]  /*2bad0*/  LDL.LU R23, [R1+0x1bc] ;  /* 0x0001bc0001177983 */ /* 0x000ea40000300800 */
[----:B------:R1:W-:Y:S02]  /*2bae0*/  MUFU.EX2 R5, R0 ;  /* 0x0000000000057308 */ /* 0x0003e40000000800 */
[----:B------:R-:W2:Y:S01]  /*2baf0*/  LDL R22, [R1+0x874] ;  /* 0x0008740001167983 */ /* 0x000ea20000100800 */
[----:B0-----:R-:W-:-:S04]  /*2bb00*/  FADD R2, -R6, R19 ;  /* 0x0000001306027221 */ /* 0x001fc80000000100 */
[----:B------:R-:W-:Y:S02]  /*2bb10*/  FMUL R2, R2, 1.4426950216293334961 ;  /* 0x3fb8aa3b02027820 */ /* 0x000fe40000400000 */
[----:B-1----:R-:W-:Y:S02]  /*2bb20*/  FADD R0, -R18, R14 ;  /* 0x0000000e12007221 */ /* 0x002fe40000000100 */
[----:B------:R-:W2:Y:S02]  /*2bb30*/  LDL.LU R14, [R1+0x1c0] ;  /* 0x0001c000010e7983 */ /* 0x000ea40000300800 */
[----:B------:R-:W-:Y:S02]  /*2bb40*/  FMUL R0, R0, 1.4426950216293334961 ;  /* 0x3fb8aa3b00007820 */ /* 0x000fe40000400000 */
[----:B------:R-:W2:Y:S02]  /*2bb50*/  LDL.LU R19, [R1+0x1c4] ;  /* 0x0001c40001137983 */ /* 0x000ea40000300800 */
[----:B------:R0:W-:Y:S02]  /*2bb60*/  MUFU.EX2 R6, R0 ;  /* 0x0000000000067308 */ /* 0x0001e40000000800 */
[----:B------:R-:W2:Y:S01]  /*2bb70*/  LDL.LU R18, [R1+0x1c8] ;  /* 0x0001c80001127983 */ /* 0x000ea20000300800 */
[----:B0-----:R-:W-:-:S05]  /*2bb80*/  FADD R0, -R4, R15 ;  /* 0x0000000f04007221 */ /* 0x001fca0000000100 */
[----:B------:R0:W-:Y:S01]  /*2bb90*/  MUFU.EX2 R4, R2 ;  /* 0x0000000200047308 */ /* 0x0001e20000000800 */
[----:B------:R-:W2:Y:S04]  /*2bba0*/  LDL.LU R15, [R1+0x1cc] ;  /* 0x0001cc00010f7983 */ /* 0x000ea80000300800 */
[----:B------:R-:W2:Y:S01]  /*2bbb0*/  LDL.LU R13, [R1+0x4] ;  /* 0x00000400010d7983 */ /* 0x000ea20000300800 */
[----:B0-----:R-:W-:Y:S02]  /*2bbc0*/  FMUL R2, R0, 1.4426950216293334961 ;  /* 0x3fb8aa3b00027820 */ /* 0x001fe40000400000 */
[----:B---3--:R-:W-:Y:S02]  /*2bbd0*/  FADD R0, -R7, R12 ;  /* 0x0000000c07007221 */ /* 0x008fe40000000100 */
[----:B------:R0:W-:Y:S01]  /*2bbe0*/  MUFU.EX2 R7, R2 ;  /* 0x0000000200077308 */ /* 0x0001e20000000800 */
[----:B------:R-:W3:Y:S04]  /*2bbf0*/  LDL.LU R12, [R1+0x8] ;  /* 0x00000800010c7983 */ /* 0x000ee80000300800 */
[----:B------:R-:W3:Y:S01]  /*2bc00*/  LDL.LU R11, [R1] ;  /* 0x00000000010b7983 */ /* 0x000ee20000300800 */
[----:B0-----:R-:W-:-:S02]  /*2bc10*/  FMUL R2, R0, 1.4426950216293334961 ;  /* 0x3fb8aa3b00027820 */ /* 0x001fc40000400000 */
[----:B------:R-:W-:Y:S02]  /*2bc20*/  FADD R0, -R20, R10 ;  /* 0x0000000a14007221 */ /* 0x000fe40000000100 */
[----:B------:R0:W-:Y:S01]  /*2bc30*/  MUFU.EX2 R20, R2 ;  /* 0x0000000200147308 */ /* 0x0001e20000000800 */
[----:B------:R-:W3:Y:S01]  /*2bc40*/  LDL.LU R10, [R1+0xc] ;  /* 0x00000c00010a7983 */ /* 0x000ee20000300800 */
[----:B0-----:R-:W-:-:S03]  /*2bc50*/  FMUL R2, R0, 1.4426950216293334961 ;  /* 0x3fb8aa3b00027820 */ /* 0x001fc60000400000 */
[----:B------:R-:W3:Y:S01]  /*2bc60*/  LDL R0, [R1+0x87c] ;  /* 0x00087c0001007983 */ /* 0x000ee20000100800 */
[----:B----4-:R-:W-:Y:S02]  /*2bc70*/  FADD R21, -R21, R24 ;  /* 0x0000001815157221 */ /* 0x010fe40000000100 */
[----:B--2---:R-:W-:Y:S02]  /*2bc80*/  FADD R22, -R22, R23 ;  /* 0x0000001716167221 */ /* 0x004fe40000000100 */
[----:B-----5:R-:W-:-:S04]  /*2bc90*/  FADD R29, -R29, R14 ;  /* 0x0000000e1d1d7221 */ /* 0x020fc80000000100 */
[----:B------:R-:W-:Y:S02]  /*2bca0*/  FMUL R14, R29, 1.4426950216293334961 ;  /* 0x3fb8aa3b1d0e7820 */ /* 0x000fe40000400000 */
[----:B---3--:R-:W-:Y:S02]  /*2bcb0*/  FADD R0, -R0, R17 ;  /* 0x0000001100007221 */ /* 0x008fe40000000100 */
[----:B------:R-:W2:Y:S04]  /*2bcc0*/  LDL.LU R17, [R1+0x1214] ;  /* 0x0012140001117983 */ /* 0x000ea80000300800 */
[----:B------:R-:W2:Y:S04]  /*2bcd0*/  LDL.LU R24, [R1+0x1210] ;  /* 0x0012100001187983 */ /* 0x000ea80000300800 */
[----:B------:R-:W3:Y:S04]  /*2bce0*/  LDL.LU R23, [R1+0x120c] ;  /* 0x00120c0001177983 */ /* 0x000ee80000300800 */
[----:B------:R-:W4:Y:S01]  /*2bcf0*/  LDL R29, [R1+0x86c] ;  /* 0x00086c00011d7983 */ /* 0x000f220000100800 */
[----:B------:R-:W0:Y:S01]  /*2bd00*/  MUFU.EX2 R14, R14 ;  /* 0x0000000e000e7308 */ /* 0x000e220000000800 */
[----:B----4-:R-:W-:-:S02]  /*2bd10*/  FADD R29, -R29, R19 ;  /* 0x000000131d1d7221 */ /* 0x010fc40000000100 */
[----:B------:R-:W4:Y:S04]  /*2bd20*/  LDL.LU R19, [R1+0x1208] ;  /* 0x0012080001137983 */ /* 0x000f280000300800 */
[----:B0-----:R0:W-:Y:S02]  /*2bd30*/  STL [R1+0x45c], R14 ;  /* 0x00045c0e01007387 */ /* 0x0011e40000100800 */
[----:B0-----:R-:W-:Y:S02]  /*2bd40*/  FMUL R14, R29, 1.4426950216293334961 ;  /* 0x3fb8aa3b1d0e7820 */ /* 0x001fe40000400000 */
[----:B------:R-:W2:Y:S04]  /*2bd50*/  LDL R29, [R1+0x868] ;  /* 0x00086800011d7983 */ /* 0x000ea80000100800 */
[----:B------:R-:W0:Y:S01]  /*2bd60*/  MUFU.EX2 R14, R14 ;  /* 0x0000000e000e7308 */ /* 0x000e220000000800 */
[----:B--2---:R-:W-:-:S02]  /*2bd70*/  FADD R29, -R29, R18 ;  /* 0x000000121d1d7221 */ /* 0x004fc40000000100 */
[----:B------:R-:W2:Y:S04]  /*2bd80*/  LDL.LU R18, [R1+0x1204] ;  /* 0x0012040001127983 */ /* 0x000ea80000300800 */
[----:B0-----:R0:W-:Y:S02]  /*2bd90*/  STL [R1+0x6c8], R14 ;  /* 0x0006c80e01007387 */ /* 0x0011e40000100800 */
[----:B0-----:R-:W-:Y:S02]  /*2bda0*/  FMUL R14, R29, 1.4426950216293334961 ;  /* 0x3fb8aa3b1d0e7820 */ /* 0x001fe40000400000 */
[----:B------:R-:W2:Y:S04]  /*2bdb0*/  LDL R29, [R1+0x864] ;  /* 0x00086400011d7983 */ /* 0x000ea80000100800 */
[----:B------:R-:W0:Y:S01]  /*2bdc0*/  MUFU.EX2 R14, R14 ;  /* 0x0000000e000e7308 */ /* 0x000e220000000800 */
[----:B------:R-:W-:-:S02]  /*2bdd0*/  FADD R28, R28, R13 ;  /* 0x0000000d1c1c7221 */ /* 0x000fc40000000000 */
[----:B------:R-:W-:Y:S02]  /*2bde0*/  FADD R27, R27, R12 ;  /* 0x0000000c1b1b7221 */ /* 0x000fe40000000000 */
[----:B------:R-:W-:Y:S02]  /*2bdf0*/  FADD R26, R26, R11 ;  /* 0x0000000b1a1a7221 */ /* 0x000fe40000000000 */
[----:B------:R-:W-:Y:S02]  /*2be00*/  FADD R16, R25, R16 ;  /* 0x0000001019107221 */ /* 0x000fe40000000000 */
[----:B------:R-:W-:Y:S02]  /*2be10*/  FADD R17, R24, R17 ;  /* 0x0000001118117221 */ /* 0x000fe40000000000 */
[----:B---3--:R-:W-:Y:S02]  /*2be20*/  FADD R23, R23, R10 ;  /* 0x0000000a17177221 */ /* 0x008fe40000000000 */
[----:B--2---:R-:W-:-:S02]  /*2be30*/  FADD R29, -R29, R15 ;  /* 0x0000000f1d1d7221 */ /* 0x004fc40000000100 */
[----:B------:R1:W5:Y:S04]  /*2be40*/  LDL.LU R15, [R1+0x1200] ;  /* 0x00120000010f7983 */ /* 0x0003680000300800 */
[----:B0-----:R0:W-:Y:S04]  /*2be50*/  STL [R1+0x6c4], R14 ;  /* 0x0006c40e01007387 */ /* 0x0011e80000100800 */
[----:B0-----:R1:W5:Y:S04]  /*2be60*/  LDL.LU R14, [R1+0x11fc] ;  /* 0x0011fc00010e7983 */ /* 0x0013680000300800 */
[----:B------:R1:W5:Y:S04]  /*2be70*/  LDL.LU R13, [R1+0x11f8] ;  /* 0x0011f800010d7983 */ /* 0x0003680000300800 */
[----:B------:R1:W5:Y:S04]  /*2be80*/  LDL.LU R12, [R1+0x11f4] ;  /* 0x0011f400010c7983 */ /* 0x0003680000300800 */
[----:B------:R1:W5:Y:S04]  /*2be90*/  LDL.LU R11, [R1+0x11f0] ;  /* 0x0011f000010b7983 */ /* 0x0003680000300800 */
[----:B------:R-:W2:Y:S04]  /*2bea0*/  LDL.LU R25, [R1+0x18] ;  /* 0x0000180001197983 */ /* 0x000ea80000300800 */
[----:B------:R-:W4:Y:S04]  /*2beb0*/  LDL.LU R24, [R1+0x10] ;  /* 0x0000100001187983 */ /* 0x000f280000300800 */
[----:B------:R1:W5:Y:S01]  /*2bec0*/  LDL.LU R10, [R1+0x11ec] ;  /* 0x0011ec00010a7983 */ /* 0x0003620000300800 */
[----:B------:R-:W-:-:S02]  /*2bed0*/  FMUL R3, R3, 1.4426950216293334961 ;  /* 0x3fb8aa3b03037820 */ /* 0x000fc40000400000 */
[----:B------:R-:W-:Y:S02]  /*2bee0*/  FMUL R0, R0, 1.4426950216293334961 ;  /* 0x3fb8aa3b00007820 */ /* 0x000fe40000400000 */
[----:B------:R-:W-:Y:S02]  /*2bef0*/  FMUL R21, R21, 1.4426950216293334961 ;  /* 0x3fb8aa3b15157820 */ /* 0x000fe40000400000 */
[----:B------:R-:W-:Y:S02]  /*2bf00*/  FMUL R22, R22, 1.4426950216293334961 ;  /* 0x3fb8aa3b16167820 */ /* 0x000fe40000400000 */
[----:B------:R-:W-:Y:S01]  /*2bf10*/  FMUL R29, R29, 1.4426950216293334961 ;  /* 0x3fb8aa3b1d1d7820 */ /* 0x000fe20000400000 */
[----:B------:R-:W0:Y:S08]  /*2bf20*/  MUFU.EX2 R3, R3 ;  /* 0x0000000300037308 */ /* 0x000e300000000800 */
[----:B------:R-:W3:Y:S08]  /*2bf30*/  MUFU.EX2 R2, R2 ;  /* 0x0000000200027308 */ /* 0x000ef00000000800 */
[----:B------:R-:W0:Y:S08]  /*2bf40*/  MUFU.EX2 R0, R0 ;  /* 0x0000000000007308 */ /* 0x000e300000000800 */
[----:B------:R-:W0:Y:S08]  /*2bf50*/  MUFU.EX2 R21, R21 ;  /* 0x0000001500157308 */ /* 0x000e300000000800 */
[----:B------:R-:W0:Y:S08]  /*2bf60*/  MUFU.EX2 R22, R22 ;  /* 0x0000001600167308 */ /* 0x000e300000000800 */
[----:B------:R-:W0:Y:S01]  /*2bf70*/  MUFU.EX2 R29, R29 ;  /* 0x0000001d001d7308 */ /* 0x000e220000000800 */
[----:B------:R-:W-:Y:S01]  /*2bf80*/  BSSY B0, `(.L_x_20) ;  /* 0x0000083000007945 */ /* 0x000fe20003800000 */
[----:B------:R-:W-:Y:S01]  /*2bf90*/  BSSY B1, `(.L_x_21) ;  /* 0x0000078000017945 */ /* 0x000fe20003800000 */
[----:B--2---:R-:W-:-:S02]  /*2bfa0*/  FADD R18, R18, R25 ;  /* 0x0000001912127221 */ /* 0x004fc40000000000 */
[----:B----4-:R-:W-:Y:S01]  /*2bfb0*/  FADD R19, R19, R24 ;  /* 0x0000001813137221 */ /* 0x010fe20000000000 */
[----:B------:R-:W-:Y:S05]  /*2bfc0*/  @P6 BRA `(.L_x_22) ;  /* 0x0000005000006947 */ /* 0x000fea0003800000 */
[----:B01-3--:R-:W2:Y:S04]  /*2bfd0*/  LDL R25, [R1+0x968] ;  /* 0x0009680001197983 */ /* 0x00bea80000100800 */
[----:B--2--5:R0:W-:Y:S01]  /*2bfe0*/  STS [R25+0x20000], R10 ;  /* 0x0200000a19007388 */ /* 0x0241e20000000800 */
[----:B------:R-:W-:Y:S05]  /*2bff0*/  @P6 BRA `(.L_x_23) ;  /* 0x000000c000006947 */ /* 0x000fea0003800000 */
[----:B0-----:R-:W2:Y:S04]  /*2c000*/  LDL R25, [R1+0x964] ;  /* 0x0009640001197983 */ /* 0x001ea80000100800 */
[----:B--2---:R0:W-:Y:S02]  /*2c010*/  STS [R25+0x20000], R11 ;  /* 0x0200000b19007388 */ /* 0x0041e40000000800 */
.L_x_22:
[----:B01-3--:R-:W-:Y:S05]  /*2c020*/  @P6 BRA `(.L_x_24) ;  /* 0x0000013000006947 */ /* 0x00bfea0003800000 */
[----:B-----5:R-:W0:Y:S02]  /*2c030*/  S2R R10, SR_TID.X ;  /* 0x00000000000a7919 */ /* 0x020e240000002100 */
[----:B0-----:R-:W-:-:S02]  /*2c040*/  LOP3.LUT R11, R10, 0x1c, RZ, 0xc0, !PT ;  /* 0x0000001c0a0b7812 */ /* 0x001fc400078ec0ff */
[----:B------:R-:W-:Y:S02]  /*2c050*/  LOP3.LUT R10, R10, 0xff, RZ, 0xc0, !PT ;  /* 0x000000ff0a0a7812 */ /* 0x000fe400078ec0ff */
[----:B------:R-:W-:Y:S02]  /*2c060*/  LEA.HI R11, R11, 0x20, RZ, 0x1e ;  /* 0x000000200b0b7811 */ /* 0x000fe400078ff0ff */
[----:B------:R-:W-:Y:S02]  /*2c070*/  SHF.R.U32.HI R10, RZ, 0x3, R10 ;  /* 0x00000003ff0a7819 */ /* 0x000fe4000001160a */
[----:B------:R-:W-:Y:S02]  /*2c080*/  SHF.L.U32 R11, R11, 0x5, RZ ;  /* 0x000000050b0b7819 */ /* 0x000fe400000006ff */
[----:B------:R-:W-:-:S05]  /*2c090*/  LOP3.LUT R10, R10, 0x1c, RZ, 0xc0, !PT ;  /* 0x0000001c0a0a7812 */ /* 0x000fca00078ec0ff */
[----:B------:R-:W-:-:S05]  /*2c0a0*/  IMAD.IADD R10, R10, 0x1, R11 ;  /* 0x000000010a0a7824 */ /* 0x000fca00078e020b */
[----:B------:R0:W-:Y:S02]  /*2c0b0*/  STS [R10+0x20000], R12 ;  /* 0x0200000c0a007388 */ /* 0x0001e40000000800 */
.L_x_23:
[----:B------:R-:W-:Y:S05]  /*2c0c0*/  @P6 BRA `(.L_x_25) ;  /* 0x0000013000006947 */ /* 0x000fea0003800000 */
[----:B0-----:R-:W0:Y:S02]  /*2c0d0*/  S2R R10, SR_TID.X ;  /* 0x00000000000a7919 */ /* 0x001e240000002100 */
[C---:B0-----:R-:W-:Y:S02]  /*2c0e0*/  LOP3.LUT R11, R10.reuse, 0x1c, RZ, 0xc0, !PT ;  /* 0x0000001c0a0b7812 */ /* 0x041fe400078ec0ff */
[----:B------:R-:W-:Y:S02]  /*2c0f0*/  LOP3.LUT R10, R10, 0xff, RZ, 0xc0, !PT ;  /* 0x000000ff0a0a7812 */ /* 0x000fe400078ec0ff */
[----:B------:R-:W-:Y:S02]  /*2c100*/  LEA.HI R11, R11, 0x28, RZ, 0x1e ;  /* 0x000000280b0b7811 */ /* 0x000fe400078ff0ff */
[----:B------:R-:W-:Y:S02]  /*2c110*/  SHF.R.U32.HI R10, RZ, 0x3, R10 ;  /* 0x00000003ff0a7819 */ /* 0x000fe4000001160a */
[----:B------:R-:W-:-:S02]  /*2c120*/  SHF.L.U32 R11, R11, 0x5, RZ ;  /* 0x000000050b0b7819 */ /* 0x000fc400000006ff */
[----:B------:R-:W-:-:S05]  /*2c130*/  LOP3.LUT R10, R10, 0x1c, RZ, 0xc0, !PT ;  /* 0x0000001c0a0a7812 */ /* 0x000fca00078ec0ff */
[----:B------:R-:W-:-:S05]  /*2c140*/  IMAD.IADD R10, R10, 0x1, R11 ;  /* 0x000000010a0a7824 */ /* 0x000fca00078e020b */
[----:B------:R0:W-:Y:S02]  /*2c150*/  STS [R10+0x20000], R13 ;  /* 0x0200000d0a007388 */ /* 0x0001e40000000800 */
.L_x_24:
[----:B------:R-:W-:Y:S05]  /*2c160*/  @P6 BRA `(.L_x_26) ;  /* 0x0000013000006947 */ /* 0x000fea0003800000 */
[----:B0----5:R-:W0:Y:S02]  /*2c170*/  S2R R10, SR_TID.X ;  /* 0x00000000000a7919 */ /* 0x021e240000002100 */
        /* <DEDUP_REMOVED lines=8> */
.L_x_25:
        /* <DEDUP_REMOVED lines=10> */
.L_x_26:
        /* <DEDUP_REMOVED lines=10> */
.L_x_27:
        /* <DEDUP_REMOVED lines=10> */
.L_x_28:
        /* <DEDUP_REMOVED lines=10> */
.L_x_29:
        /* <DEDUP_REMOVED lines=10> */
.L_x_30:
        /* <DEDUP_REMOVED lines=10> */
.L_x_31:
        /* <DEDUP_REMOVED lines=10> */
.L_x_32:
[----:B------:R-:W-:Y:S01]  /*2c660*/  @P6 BREAK B1 ;  /* 0x0000000000016942 */ /* 0x000fe20003800000 */
        /* <DEDUP_REMOVED lines=10> */
.L_x_33:
[----:B------:R-:W-:Y:S05]  /*2c710*/  BSYNC B1 ;  /* 0x0000000000017941 */ /* 0x000fea0003800000 */
.L_x_21:
        /* <DEDUP_REMOVED lines=8> */
[----:B------:R0:W-:Y:S02]  /*2c7a0*/  @!P6 STS [R10+0x20000], R18 ;  /* 0x020000120a00e388 */ /* 0x0001e40000000800 */
.L_x_34:
[----:B------:R-:W-:Y:S05]  /*2c7b0*/  BSYNC B0 ;  /* 0x0000000000007941 */ /* 0x000fea0003800000 */
.L_x_20:
[----:B------:R-:W-:Y:S01]  /*2c7c0*/  WARPSYNC 0xffffffff ;  /* 0xffffffff00007948 */ /* 0x000fe20003800000 */
[----:B0----5:R-:W0:Y:S04]  /*2c7d0*/  S2R R10, SR_TID.X ;  /* 0x00000000000a7919 */ /* 0x021e280000002100 */
[----:B------:R-:W-:Y:S06]  /*2c7e0*/  BAR.SYNC.DEFER_BLOCKING 0x0 ;  /* 0x0000000000007b1d */ /* 0x000fec0000010000 */
[----:B------:R-:W-:Y:S04]  /*2c7f0*/  STL [R1+0x2228], R2 ;  /* 0x0022280201007387 */ /* 0x000fe80000100800 */
[----:B------:R-:W1:Y:S04]  /*2c800*/  S2R R25, SR_TID.X ;  /* 0x0000000000197919 */ /* 0x000e680000002100 */
[----:B------:R-:W-:Y:S04]  /*2c810*/  STL [R1+0x2224], R0 ;  /* 0x0022240001007387 */ /* 0x000fe80000100800 */
[----:B------:R-:W-:Y:S01]  /*2c820*/  STL [R1+0x2220], R21 ;  /* 0x0022201501007387 */ /* 0x000fe20000100800 */
[----:B0-----:R-:W-:-:S03]  /*2c830*/  LOP3.LUT R16, R10, 0xff, RZ, 0xc0, !PT ;  /* 0x000000ff0a107812 */ /* 0x001fc600078ec0ff */
[----:B------:R0:W-:Y:S04]  /*2c840*/  STL [R1+0x221c], R22 ;  /* 0x00221c1601007387 */ /* 0x0001e80000100800 */
[----:B------:R-:W2:Y:S04]  /*2c850*/  LDS R12, [R16.X4+0x20000] ;  /* 0x02000000100c7984 */ /* 0x000ea80000004800 */
[----:B------:R-:W3:Y:S04]  /*2c860*/  LDS R13, [R16.X4+0x20400] ;  /* 0x02040000100d7984 */ /* 0x000ee80000004800 */
[----:B------:R-:W3:Y:S04]  /*2c870*/  LDS R10, [R16.X4+0x20800] ;  /* 0x02080000100a7984 */ /* 0x000ee80000004800 */
[----:B0-----:R-:W4:Y:S04]  /*2c880*/  LDL R22, [R1+0x458] ;  /* 0x0004580001167983 */ /* 0x001f280000100800 */
[----:B------:R0:W-:Y:S04]  /*2c890*/  STL [R1+0x1e20], R29 ;  /* 0x001e201d01007387 */ /* 0x0001e80000100800 */
[----:B------:R-:W4:Y:S04]  /*2c8a0*/  LDL.64 R18, [R1+0xda8] ;  /* 0x000da80001127983 */ /* 0x000f280000100a00 */
[----:B------:R-:W4:Y:S04]  /*2c8b0*/  LDL.64 R26, [R1+0xd98] ;  /* 0x000d9800011a7983 */ /* 0x000f280000100a00 */
[----:B0-----:R-:W4:Y:S04]  /*2c8c0*/  LDL.64 R28, [R1+0xdb0] ;  /* 0x000db000011c7983 */ /* 0x001f280000100a00 */
[----:B--2---:R-:W0:Y:S04]  /*2c8d0*/  SHFL.BFLY PT, R14, R12, 0x4, 0x1f ;  /* 0x0c801f000c0e7f89 */ /* 0x004e2800000e0000 */
[----:B---3--:R-:W2:Y:S04]  /*2c8e0*/  SHFL.BFLY PT, R15, R13, 0x4, 0x1f ;  /* 0x0c801f000d0f7f89 */ /* 0x008ea800000e0000 */
[----:B------:R-:W3:Y:S01]  /*2c8f0*/  SHFL.BFLY PT, R11, R10, 0x4, 0x1f ;  /* 0x0c801f000a0b7f89 */ /* 0x000ee200000e0000 */
[----:B0-----:R-:W-:-:S02]  /*2c900*/  FADD R14, R12, R14 ;  /* 0x0000000e0c0e7221 */ /* 0x001fc40000000000 */
[----:B--2---:R-:W-:-:S03]  /*2c910*/  FADD R15, R13, R15 ;  /* 0x0000000f0d0f7221 */ /* 0x004fc60000000000 */
[----:B------:R-:W0:Y:S01]  /*2c920*/  SHFL.BFLY PT, R12, R14, 0x2, 0x1f ;  /* 0x0c401f000e0c7f89 */ /* 0x000e2200000e0000 */
[----:B---3--:R-:W-:-:S03]  /*2c930*/  FADD R11, R10, R11 ;  /* 0x0000000b0a0b7221 */ /* 0x008fc60000000000 */
[----:B------:R-:W2:Y:S04]  /*2c940*/  SHFL.BFLY PT, R13, R15, 0x2, 0x1f ;  /* 0x0c401f000f0d7f89 */ /* 0x000ea800000e0000 */
[----:B------:R-:W3:Y:S01]  /*2c950*/  SHFL.BFLY PT, R10, R11, 0x2, 0x1f ;  /* 0x0c401f000b0a7f89 */ /* 0x000ee200000e0000 */
[----:B0-----:R-:W-:Y:S02]  /*2c960*/  FADD R12, R14, R12 ;  /* 0x0000000c0e0c7221 */ /* 0x001fe40000000000 */
[----:B--2---:R-:W-:Y:S02]  /*2c970*/  FADD R13, R15, R13 ;  /* 0x0000000d0f0d7221 */ /* 0x004fe40000000000 */
[----:B---3--:R-:W-:-:S03]  /*2c980*/  FADD R10, R11, R10 ;  /* 0x0000000a0b0a7221 */ /* 0x008fc60000000000 */
[----:B------:R-:W0:Y:S04]  /*2c990*/  SHFL.BFLY PT, R14, R13, 0x1, 0x1f ;  /* 0x0c201f000d0e7f89 */ /* 0x000e2800000e0000 */
[----:B------:R-:W2:Y:S04]  /*2c9a0*/  SHFL.BFLY PT, R11, R12, 0x1, 0x1f ;  /* 0x0c201f000c0b7f89 */ /* 0x000ea800000e0000 */
[----:B------:R-:W3:Y:S01]  /*2c9b0*/  SHFL.BFLY PT, R15, R10, 0x1, 0x1f ;  /* 0x0c201f000a0f7f89 */ /* 0x000ee200000e0000 */
[----:B0-----:R-:W-:Y:S02]  /*2c9c0*/  FADD R14, R13, R14 ;  /* 0x0000000e0d0e7221 */ /* 0x001fe40000000000 */
[----:B--2---:R-:W-:-:S02]  /*2c9d0*/  FADD R11, R12, R11 ;  /* 0x0000000b0c0b7221 */ /* 0x004fc40000000000 */
[----:B---3--:R-:W-:-:S03]  /*2c9e0*/  FADD R10, R10, R15 ;  /* 0x0000000f0a0a7221 */ /* 0x008fc60000000000 */
[----:B------:R-:W-:Y:S04]  /*2c9f0*/  @!P5 STS [R16.X4+0x20000], R11 ;  /* 0x0200000b1000d388 */ /* 0x000fe80000004800 */
[----:B------:R0:W-:Y:S04]  /*2ca00*/  @!P5 STS [R16.X4+0x20400], R14 ;  /* 0x0204000e1000d388 */ /* 0x0001e80000004800 */
[----:B------:R2:W-:Y:S04]  /*2ca10*/  @!P5 STS [R16.X4+0x20800], R10 ;  /* 0x0208000a1000d388 */ /* 0x0005e80000004800 */
[----:B-1----:R-:W1:Y:S04]  /*2ca20*/  LDS R10, [R25.X4+0x20c00] ;  /* 0x020c0000190a7984 */ /* 0x002e680000004800 */
[----:B0-----:R-:W3:Y:S04]  /*2ca30*/  LDL.64 R14, [R1+0xd90] ;  /* 0x000d9000010e7983 */ /* 0x001ee80000100a00 */
[----:B--2---:R-:W2:Y:S04]  /*2ca40*/  LDL.64 R16, [R1+0xd88] ;  /* 0x000d880001107983 */ /* 0x004ea80000100a00 */
[----:B-1----:R-:W0:Y:S02]  /*2ca50*/  SHFL.BFLY PT, R11, R10, 0x4, 0x1f ;  /* 0x0c801f000a0b7f89 */ /* 0x002e2400000e0000 */
[----:B0-----:R-:W-:-:S05]  /*2ca60*/  FADD R11, R10, R11 ;  /* 0x0000000b0a0b7221 */ /* 0x001fca0000000000 */
[----:B------:R-:W0:Y:S02]  /*2ca70*/  SHFL.BFLY PT, R10, R11, 0x2, 0x1f ;  /* 0x0c401f000b0a7f89 */ /* 0x000e2400000e0000 */
[----:B0-----:R-:W-:-:S05]  /*2ca80*/  FADD R10, R11, R10 ;  /* 0x0000000a0b0a7221 */ /* 0x001fca0000000000 */
[----:B------:R-:W0:Y:S02]  /*2ca90*/  SHFL.BFLY PT, R11, R10, 0x1, 0x1f ;  /* 0x0c201f000a0b7f89 */ /* 0x000e2400000e0000 */
[----:B0-----:R-:W-:-:S05]  /*2caa0*/  FADD R12, R10, R11 ;  /* 0x0000000b0a0c7221 */ /* 0x001fca0000000000 */
[----:B------:R0:W-:Y:S04]  /*2cab0*/  @!P5 STS [R25.X4+0x20c00], R12 ;  /* 0x020c000c1900d388 */ /* 0x0001e80000004800 */
[----:B0-----:R-:W2:Y:S01]  /*2cac0*/  LDL.64 R12, [R1+0xda0] ;  /* 0x000da000010c7983 */ /* 0x001ea20000100a00 */
[----:B----4-:R-:W-:-:S03]  /*2cad0*/  IMAD.WIDE R18, R22, 0x2, R18 ;  /* 0x0000000216127825 */ /* 0x010fc600078e0212 */
[----:B------:R-:W-:Y:S01]  /*2cae0*/  BAR.SYNC.DEFER_BLOCKING 0x0 ;  /* 0x0000000000007b1d */ /* 0x000fe20000010000 */
[----:B------:R-:W-:-:S05]  /*2caf0*/  IMAD.WIDE R10, R22, 0x2, R28 ;  /* 0x00000002160a7825 */ /* 0x000fca00078e021c */
[----:B------:R-:W4:Y:S04]  /*2cb00*/  LDL.64 R28, [R1+0xd60] ;  /* 0x000d6000011c7983 */ /* 0x000f280000100a00 */
[----:B------:R2:W4:Y:S04]  /*2cb10*/  LDG.E.U16 R21, [R10.64] ;  /* 0x000000060a157981 */ /* 0x000528000c1e1500 */
[----:B------:R0:W4:Y:S04]  /*2cb20*/  LDG.E.U16 R24, [R18.64] ;  /* 0x0000000612187981 */ /* 0x000128000c1e1500 */
[----:B0-----:R-:W4:Y:S01]  /*2cb30*/  LDL.64 R18, [R1+0xd80] ;  /* 0x000d800001127983 */ /* 0x001f220000100a00 */
[----:B---3--:R-:W-:-:S05]  /*2cb40*/  IMAD.WIDE R14, R22, 0x2, R14 ;  /* 0x00000002160e7825 */ /* 0x008fca00078e020e */
[----:B------:R0:W3:Y:S04]  /*2cb50*/  LDG.E.U16 R0, [R14.64] ;  /* 0x000000060e007981 */ /* 0x0000e8000c1e1500 */
[----:B0-----:R-:W3:Y:S01]  /*2cb60*/  LDL.64 R14, [R1+0xd68] ;  /* 0x000d6800010e7983 */ /* 0x001ee20000100a00 */
[----:B--2---:R-:W-:-:S04]  /*2cb70*/  IMAD.WIDE R10, R22, 0x2, R12 ;  /* 0x00000002160a7825 */ /* 0x004fc800078e020c */
[C---:B------:R-:W-:Y:S01]  /*2cb80*/  IMAD.WIDE R12, R22.reuse, 0x2, R26 ;  /* 0x00000002160c7825 */ /* 0x040fe200078e021a */
[----:B------:R0:W2:Y:S04]  /*2cb90*/  LDG.E.U16 R2, [R10.64] ;  /* 0x000000060a027981 */ /* 0x0000a8000c1e1500 */
[----:B------:R1:W2:Y:S01]  /*2cba0*/  LDG.E.U16 R23, [R12.64] ;  /* 0x000000060c177981 */ /* 0x0002a2000c1e1500 */
[----:B------:R-:W-:-:S03]  /*2cbb0*/  IMAD.WIDE R16, R22, 0x2, R16 ;  /* 0x0000000216107825 */ /* 0x000fc600078e0210 */
[----:B------:R-:W2:Y:S04]  /*2cbc0*/  LDL.64 R26, [R1+0xd38] ;  /* 0x000d3800011a7983 */ /* 0x000ea80000100a00 */
[----:B0-----:R-:W2:Y:S04]  /*2cbd0*/  LDL.64 R10, [R1+0xd78] ;  /* 0x000d7800010a7983 */ /* 0x001ea80000100a00 */
[----:B-1----:R-:W2:Y:S04]  /*2cbe0*/  LDL.64 R12, [R1+0xd70] ;  /* 0x000d7000010c7983 */ /* 0x002ea80000100a00 */
[----:B----4-:R0:W-:Y:S04]  /*2cbf0*/  STL [R1+0x860], R21 ;  /* 0x0008601501007387 */ /* 0x0101e80000100800 */
[----:B------:R1:W-:Y:S04]  /*2cc00*/  STL [R1+0x85c], R24 ;  /* 0x00085c1801007387 */ /* 0x0003e80000100800 */
[----:B0-----:R0:W4:Y:S01]  /*2cc10*/  LDG.E.U16 R21, [R16.64] ;  /* 0x0000000610157981 */ /* 0x001122000c1e1500 */
[----:B------:R-:W-:-:S05]  /*2cc20*/  IMAD.WIDE R18, R22, 0x2, R18 ;  /* 0x0000000216127825 */ /* 0x000fca00078e0212 */
[----:B-1----:R1:W4:Y:S04]  /*2cc30*/  LDG.E.U16 R24, [R18.64] ;  /* 0x0000000612187981 */ /* 0x002328000c1e1500 */
[----:B-1----:R-:W4:Y:S01]  /*2cc40*/  LDL.64 R18, [R1+0xd58] ;  /* 0x000d580001127983 */ /* 0x002f220000100a00 */
[----:B---3--:R-:W-:-:S03]  /*2cc50*/  IMAD.WIDE R14, R22, 0x2, R14 ;  /* 0x00000002160e7825 */ /* 0x008fc600078e020e */
[----:B--2---:R1:W-:Y:S01]  /*2cc60*/  STL [R1+0x858], R2 ;  /* 0x0008580201007387 */ /* 0x0043e20000100800 */
[----:B------:R-:W-:-:S04]  /*2cc70*/  IMAD.WIDE R10, R22, 0x2, R10 ;  /* 0x00000002160a7825 */ /* 0x000fc800078e020a */
[C---:B------:R-:W-:Y:S01]  /*2cc80*/  IMAD.WIDE R12, R22.reuse, 0x2, R12 ;  /* 0x00000002160c7825 */ /* 0x040fe200078e020c */
[----:B-1----:R1:W2:Y:S04]  /*2cc90*/  LDG.E.U16 R2, [R10.64] ;  /* 0x000000060a027981 */ /* 0x0022a8000c1e1500 */
[----:B-1----:R-:W3:Y:S04]  /*2cca0*/  LDL.64 R10, [R1+0xd50] ;  /* 0x000d5000010a7983 */ /* 0x002ee80000100a00 */
[----:B------:R1:W-:Y:S04]  /*2ccb0*/  STL [R1+0x854], R23 ;  /* 0x0008541701007387 */ /* 0x0003e80000100800 */
[----:B-1----:R1:W3:Y:S04]  /*2ccc0*/  LDG.E.U16 R23, [R12.64] ;  /* 0x000000060c177981 */ /* 0x0022e8000c1e1500 */
[----:B-1----:R-:W3:Y:S04]  /*2ccd0*/  LDL.64 R12, [R1+0xd48] ;  /* 0x000d4800010c7983 */ /* 0x002ee80000100a00 */
[----:B------:R1:W-:Y:S04]  /*2cce0*/  STL [R1+0x850], R0 ;  /* 0x0008500001007387 */ /* 0x0003e80000100800 */
[----:B-1----:R1:W3:Y:S04]  /*2ccf0*/  LDG.E.U16 R0, [R14.64] ;  /* 0x000000060e007981 */ /* 0x0022e8000c1e1500 */
[----:B-1----:R-:W3:Y:S01]  /*2cd00*/  LDL.64 R14, [R1+0xd40] ;  /* 0x000d4000010e7983 */ /* 0x002ee20000100a00 */
[----:B0-----:R-:W-:-:S03]  /*2cd10*/  IMAD.WIDE R16, R22, 0x2, R28 ;  /* 0x0000000216107825 */ /* 0x001fc600078e021c */
[----:B------:R-:W3:Y:S01]  /*2cd20*/  LDL.64 R28, [R1+0xd10] ;  /* 0x000d1000011c7983 */ /* 0x000ee20000100a00 */
[----:B----4-:R-:W-:-:S03]  /*2cd30*/  IMAD.WIDE R18, R22, 0x2, R18 ;  /* 0x0000000216127825 */ /* 0x010fc600078e0212 */
[----:B------:R0:W-:Y:S04]  /*2cd40*/  STL [R1+0x84c], R21 ;  /* 0x00084c1501007387 */ /* 0x0001e80000100800 */
[----:B------:R1:W-:Y:S04]  /*2cd50*/  STL [R1+0x848], R24 ;  /* 0x0008481801007387 */ /* 0x0003e80000100800 */
[----:B0-----:R0:W4:Y:S04]  /*2cd60*/  LDG.E.U16 R21, [R16.64] ;  /* 0x0000000610157981 */ /* 0x001128000c1e1500 */
[----:B-1----:R1:W4:Y:S04]  /*2cd70*/  LDG.E.U16 R24, [R18.64] ;  /* 0x0000000612187981 */ /* 0x002328000c1e1500 */
[----:B-1----:R-:W4:Y:S04]  /*2cd80*/  LDL.64 R18, [R1+0xd30] ;  /* 0x000d300001127983 */ /* 0x002f280000100a00 */
[----:B--2---:R1:W-:Y:S01]  /*2cd90*/  STL [R1+0x844], R2 ;  /* 0x0008440201007387 */ /* 0x0043e20000100800 */
[----:B---3--:R-:W-:-:S05]  /*2cda0*/  IMAD.WIDE R10, R22, 0x2, R10 ;  /* 0x00000002160a7825 */ /* 0x008fca00078e020a */
[----:B-1----:R1:W2:Y:S04]  /*2cdb0*/  LDG.E.U16 R2, [R10.64] ;  /* 0x000000060a027981 */ /* 0x0022a8000c1e1500 */
[----:B-1----:R-:W3:Y:S04]  /*2cdc0*/  LDL.64 R10, [R1+0xd28] ;  /* 0x000d2800010a7983 */ /* 0x002ee80000100a00 */
[----:B------:R1:W-:Y:S01]  /*2cdd0*/  STL [R1+0x840], R23 ;  /* 0x0008401701007387 */ /* 0x0003e20000100800 */
[----:B------:R-:W-:-:S05]  /*2cde0*/  IMAD.WIDE R12, R22, 0x2, R12 ;  /* 0x00000002160c7825 */ /* 0x000fca00078e020c */
[----:B-1----:R1:W3:Y:S04]  /*2cdf0*/  LDG.E.U16 R23, [R12.64] ;  /* 0x000000060c177981 */ /* 0x0022e8000c1e1500 */
[----:B-1----:R-:W3:Y:S04]  /*2ce00*/  LDL.64 R12, [R1+0xd20] ;  /* 0x000d2000010c7983 */ /* 0x002ee80000100a00 */
[----:B------:R1:W-:Y:S01]  /*2ce10*/  STL [R1+0x83c], R0 ;  /* 0x00083c0001007387 */ /* 0x0003e20000100800 */
[----:B------:R-:W-:-:S05]  /*2ce20*/  IMAD.WIDE R14, R22, 0x2, R14 ;  /* 0x00000002160e7825 */ /* 0x000fca00078e020e */
[----:B-1----:R1:W3:Y:S04]  /*2ce30*/  LDG.E.U16 R0, [R14.64] ;  /* 0x000000060e007981 */ /* 0x0022e8000c1e1500 */
[----:B-1----:R-:W3:Y:S01]  /*2ce40*/  LDL.64 R14, [R1+0xd18] ;  /* 0x000d1800010e7983 */ /* 0x002ee20000100a00 */
[----:B0-----:R-:W-:-:S03]  /*2ce50*/  IMAD.WIDE R16, R22, 0x2, R26 ;  /* 0x0000000216107825 */ /* 0x001fc600078e021a */
[----:B------:R-:W3:Y:S04]  /*2ce60*/  LDL.64 R26, [R1+0xce8] ;  /* 0x000ce800011a7983 */ /* 0x000ee80000100a00 */
[----:B----4-:R0:W-:Y:S04]  /*2ce70*/  STL [R1+0x838], R21 ;  /* 0x0008381501007387 */ /* 0x0101e80000100800 */
[----:B------:R1:W-:Y:S04]  /*2ce80*/  STL [R1+0x834], R24 ;  /* 0x0008341801007387 */ /* 0x0003e80000100800 */
[----:B0-----:R0:W4:Y:S01]  /*2ce90*/  LDG.E.U16 R21, [R16.64] ;  /* 0x0000000610157981 */ /* 0x001122000c1e1500 */
[----:B------:R-:W-:-:S05]  /*2cea0*/  IMAD.WIDE R18, R22, 0x2, R18 ;  /* 0x0000000216127825 */ /* 0x000fca00078e0212 */
        /* <DEDUP_REMOVED lines=60> */
[----:B-1----:R1:W4:Y:S01]  /*2d270*/  LDG.E.U16 R24, [R18.64] ;  /* 0x0000000612187981 */ /* 0x002322000c1e1500 */
[----:B0-----:R-:W-:-:S03]  /*2d280*/  IMAD.WIDE R16, R22, 0x2, R26 ;  /* 0x0000000216107825 */ /* 0x001fc600078e021a */
[----:B--2---:R0:W-:Y:S01]  /*2d290*/  STL [R1+0x7ec], R2 ;  /* 0x0007ec0201007387 */ /* 0x0041e20000100800 */
[----:B---3--:R-:W-:-:S05]  /*2d2a0*/  IMAD.WIDE R10, R22, 0x2, R10 ;  /* 0x00000002160a7825 */ /* 0x008fca00078e020a */
[----:B0-----:R0:W2:Y:S04]  /*2d2b0*/  LDG.E.U16 R2, [R10.64] ;  /* 0x000000060a027981 */ /* 0x0010a8000c1e1500 */
[----:B0-----:R-:W3:Y:S04]  /*2d2c0*/  LDL.64 R10, [R1+0xc90] ;  /* 0x000c9000010a7983 */ /* 0x001ee80000100a00 */
[----:B------:R0:W-:Y:S04]  /*2d2d0*/  STL [R1+0x7e8], R23 ;  /* 0x0007e81701007387 */ /* 0x0001e80000100800 */
[----:B------:R-:W2:Y:S01]  /*2d2e0*/  LDL.64 R26, [R1+0xc58] ;  /* 0x000c5800011a7983 */ /* 0x000ea20000100a00 */
[----:B------:R-:W-:-:S03]  /*2d2f0*/  IMAD.WIDE R12, R22, 0x2, R12 ;  /* 0x00000002160c7825 */ /* 0x000fc600078e020c */
[----:B-1----:R-:W2:Y:S04]  /*2d300*/  LDL.64 R18, [R1+0xc50] ;  /* 0x000c500001127983 */ /* 0x002ea80000100a00 */
[----:B0-----:R0:W2:Y:S04]  /*2d310*/  LDG.E.U16 R23, [R12.64] ;  /* 0x000000060c177981 */ /* 0x0010a8000c1e1500 */
[----:B0-----:R-:W2:Y:S01]  /*2d320*/  LDL.64 R12, [R1+0xc88] ;  /* 0x000c8800010c7983 */ /* 0x001ea20000100a00 */
[----:B------:R-:W-:-:S03]  /*2d330*/  IMAD.WIDE R14, R22, 0x2, R14 ;  /* 0x00000002160e7825 */ /* 0x000fc600078e020e */
[----:B------:R0:W-:Y:S04]  /*2d340*/  STL [R1+0x7e4], R0 ;  /* 0x0007e40001007387 */ /* 0x0001e80000100800 */
[----:B0-----:R0:W2:Y:S04]  /*2d350*/  LDG.E.U16 R0, [R14.64] ;  /* 0x000000060e007981 */ /* 0x0010a8000c1e1500 */
[----:B0-----:R-:W2:Y:S04]  /*2d360*/  LDL.64 R14, [R1+0xc80] ;  /* 0x000c8000010e7983 */ /* 0x001ea80000100a00 */
[----:B----4-:R0:W-:Y:S04]  /*2d370*/  STL [R1+0x7e0], R21 ;  /* 0x0007e01501007387 */ /* 0x0101e80000100800 */
[----:B------:R1:W-:Y:S04]  /*2d380*/  STL [R1+0x7dc], R24 ;  /* 0x0007dc1801007387 */ /* 0x0003e80000100800 */
[----:B0-----:R0:W4:Y:S02]  /*2d390*/  LDG.E.U16 R21, [R16.64] ;  /* 0x0000000610157981 */ /* 0x001124000c1e1500 */
[----:B0-----:R-:W-:-:S04]  /*2d3a0*/  IMAD.WIDE R16, R22, 0x2, R28 ;  /* 0x0000000216107825 */ /* 0x001fc800078e021c */
[----:B---3--:R-:W-:-:S05]  /*2d3b0*/  IMAD.WIDE R10, R22, 0x2, R10 ;  /* 0x00000002160a7825 */ /* 0x008fca00078e020a */
[----:B-1----:R0:W3:Y:S04]  /*2d3c0*/  LDG.E.U16 R24, [R10.64] ;  /* 0x000000060a187981 */ /* 0x0020e8000c1e1500 */
[----:B0-----:R-:W3:Y:S01]  /*2d3d0*/  LDL.64 R10, [R1+0xc70] ;  /* 0x000c7000010a7983 */ /* 0x001ee20000100a00 */
[----:B--2---:R-:W-:-:S05]  /*2d3e0*/  IMAD.WIDE R12, R22, 0x2, R12 ;  /* 0x00000002160c7825 */ /* 0x004fca00078e020c */
[----:B------:R0:W2:Y:S04]  /*2d3f0*/  LDG.E.U16 R28, [R12.64] ;  /* 0x000000060c1c7981 */ /* 0x0000a8000c1e1500 */
[----:B0-----:R-:W2:Y:S04]  /*2d400*/  LDL.64 R12, [R1+0xc68] ;  /* 0x000c6800010c7983 */ /* 0x001ea80000100a00 */
[----:B------:R0:W-:Y:S01]  /*2d410*/  STL [R1+0x7d8], R2 ;  /* 0x0007d80201007387 */ /* 0x0001e20000100800 */
[----:B------:R-:W-:-:S05]  /*2d420*/  IMAD.WIDE R14, R22, 0x2, R14 ;  /* 0x00000002160e7825 */ /* 0x000fca00078e020e */
[----:B0-----:R0:W2:Y:S04]  /*2d430*/  LDG.E.U16 R2, [R14.64] ;  /* 0x000000060e027981 */ /* 0x0010a8000c1e1500 */
[----:B0-----:R-:W2:Y:S04]  /*2d440*/  LDL.64 R14, [R1+0xc60] ;  /* 0x000c6000010e7983 */ /* 0x001ea80000100a00 */
[----:B------:R-:W-:Y:S04]  /*2d450*/  STL [R1+0x7d4], R23 ;  /* 0x0007d41701007387 */ /* 0x000fe80000100800 */
[----:B------:R0:W-:Y:S04]  /*2d460*/  STL [R1+0x7d0], R0 ;  /* 0x0007d00001007387 */ /* 0x0001e80000100800 */
[----:B----4-:R1:W-:Y:S04]  /*2d470*/  STL [R1+0x7cc], R21 ;  /* 0x0007cc1501007387 */ /* 0x0103e80000100800 */
[----:B0-----:R0:W4:Y:S01]  /*2d480*/  LDG.E.U16 R0, [R16.64] ;  /* 0x0000000610007981 */ /* 0x001122000c1e1500 */
[----:B---3--:R-:W-:-:S05]  /*2d490*/  IMAD.WIDE R10, R22, 0x2, R10 ;  /* 0x00000002160a7825 */ /* 0x008fca00078e020a */
[----:B-1----:R1:W3:Y:S04]  /*2d4a0*/  LDG.E.U16 R21, [R10.64] ;  /* 0x000000060a157981 */ /* 0x0022e8000c1e1500 */
[----:B-1----:R-:W3:Y:S04]  /*2d4b0*/  LDL.64 R10, [R1+0xc48] ;  /* 0x000c4800010a7983 */ /* 0x002ee80000100a00 */
[----:B------:R1:W-:Y:S01]  /*2d4c0*/  STL [R1+0x7c8], R24 ;  /* 0x0007c81801007387 */ /* 0x0003e20000100800 */
[----:B--2---:R-:W-:-:S05]  /*2d4d0*/  IMAD.WIDE R12, R22, 0x2, R12 ;  /* 0x00000002160c7825 */ /* 0x004fca00078e020c */
[----:B-1----:R1:W2:Y:S04]  /*2d4e0*/  LDG.E.U16 R24, [R12.64] ;  /* 0x000000060c187981 */ /* 0x0022a8000c1e1500 */
[----:B-1----:R-:W2:Y:S04]  /*2d4f0*/  LDL.64 R12, [R1+0xc40] ;  /* 0x000c4000010c7983 */ /* 0x002ea80000100a00 */
[----:B------:R1:W-:Y:S01]  /*2d500*/  STL [R1+0x7c4], R28 ;  /* 0x0007c41c01007387 */ /* 0x0003e20000100800 */
[----:B------:R-:W-:-:S05]  /*2d510*/  IMAD.WIDE R14, R22, 0x2, R14 ;  /* 0x00000002160e7825 */ /* 0x000fca00078e020e */
[----:B-1----:R1:W2:Y:S01]  /*2d520*/  LDG.E.U16 R28, [R14.64] ;  /* 0x000000060e1c7981 */ /* 0x0022a2000c1e1500 */
[----:B0-----:R-:W-:-:S04]  /*2d530*/  IMAD.WIDE R16, R22, 0x2, R26 ;  /* 0x0000000216107825 */ /* 0x001fc800078e021a */
[C---:B------:R-:W-:Y:S01]  /*2d540*/  IMAD.WIDE R18, R22.reuse, 0x2, R18 ;  /* 0x0000000216127825 */ /* 0x040fe200078e0212 */
[----:B-1----:R-:W2:Y:S04]  /*2d550*/  LDL.64 R14, [R1+0xc38] ;  /* 0x000c3800010e7983 */ /* 0x002ea80000100a00 */
[----:B------:R0:W-:Y:S04]  /*2d560*/  STL [R1+0x7c0], R2 ;  /* 0x0007c00201007387 */ /* 0x0001e80000100800 */
[----:B0-----:R0:W2:Y:S04]  /*2d570*/  LDG.E.U16 R2, [R16.64] ;  /* 0x0000000610027981 */ /* 0x0010a8000c1e1500 */
[----:B0-----:R-:W2:Y:S04]  /*2d580*/  LDL.64 R16, [R1+0xc30] ;  /* 0x000c300001107983 */ /* 0x001ea80000100a00 */
[----:B----4-:R0:W-:Y:S04]  /*2d590*/  STL [R1+0x7bc], R0 ;  /* 0x0007bc0001007387 */ /* 0x0101e80000100800 */
[----:B------:R-:W4:Y:S04]  /*2d5a0*/  LDL.64 R26, [R1+0xc20] ;  /* 0x000c2000011a7983 */ /* 0x000f280000100a00 */
[----:B0-----:R0:W4:Y:S04]  /*2d5b0*/  LDG.E.U16 R0, [R18.64] ;  /* 0x0000000612007981 */ /* 0x001128000c1e1500 */
[----:B---3--:R1:W-:Y:S01]  /*2d5c0*/  STL [R1+0x7b8], R21 ;  /* 0x0007b81501007387 */ /* 0x0083e20000100800 */
[----:B------:R-:W-:-:S03]  /*2d5d0*/  IMAD.WIDE R10, R22, 0x2, R10 ;  /* 0x00000002160a7825 */ /* 0x000fc600078e020a */
[----:B-1----:R-:W3:Y:S04]  /*2d5e0*/  LDL.LU R21, [R1+0x8c0] ;  /* 0x0008c00001157983 */ /* 0x002ee80000300800 */
[----:B0-----:R-:W3:Y:S04]  /*2d5f0*/  LDL.LU R19, [R1+0x500] ;  /* 0x0005000001137983 */ /* 0x001ee80000300800 */
[----:B------:R-:W3:Y:S04]  /*2d600*/  LDL.LU R18, [R1+0x504] ;  /* 0x0005040001127983 */ /* 0x000ee80000300800 */
[----:B--2---:R-:W-:Y:S01]  /*2d610*/  STL [R1+0x7b4], R24 ;  /* 0x0007b41801007387 */ /* 0x004fe20000100800 */
[----:B------:R-:W-:-:S06]  /*2d620*/  IMAD.WIDE R12, R22, 0x2, R12 ;  /* 0x00000002160c7825 */ /* 0x000fcc00078e020c */
[----:B------:R-:W2:Y:S04]  /*2d630*/  LDG.E.U16 R13, [R12.64] ;  /* 0x000000060c0d7981 */ /* 0x000ea8000c1e1500 */
[----:B------:R0:W-:Y:S04]  /*2d640*/  STL [R1+0x7b0], R28 ;  /* 0x0007b01c01007387 */ /* 0x0001e80000100800 */
[----:B0-----:R0:W2:Y:S04]  /*2d650*/  LDG.E.U16 R28, [R10.64] ;  /* 0x000000060a1c7981 */ /* 0x0010a8000c1e1500 */
[----:B0-----:R-:W3:Y:S01]  /*2d660*/  LDL.64 R10, [R1+0xc28] ;  /* 0x000c2800010a7983 */ /* 0x001ee20000100a00 */
[----:B------:R-:W-:-:S03]  /*2d670*/  IMAD.WIDE R14, R22, 0x2, R14 ;  /* 0x00000002160e7825 */ /* 0x000fc600078e020e */
[----:B------:R0:W-:Y:S04]  /*2d680*/  STL [R1+0x6ec], R2 ;  /* 0x0006ec0201007387 */ /* 0x0001e80000100800 */
[----:B------:R1:W3:Y:S01]  /*2d690*/  LDG.E.U16 R14, [R14.64] ;  /* 0x000000060e0e7981 */ /* 0x0002e2000c1e1500 */
[----:B------:R-:W-:-:S03]  /*2d6a0*/  IMAD.WIDE R16, R22, 0x2, R16 ;  /* 0x0000000216107825 */ /* 0x000fc600078e0210 */
[----:B0-----:R-:W3:Y:S04]  /*2d6b0*/  LDL.LU R2, [R1+0x510] ;  /* 0x0005100001027983 */ /* 0x001ee80000300800 */
[----:B----4-:R0:W-:Y:S04]  /*2d6c0*/  STL [R1+0x6e8], R0 ;  /* 0x0006e80001007387 */ /* 0x0101e80000100800 */
[----:B0-----:R-:W2:Y:S01]  /*2d6d0*/  LDL.LU R0, [R1+0x514] ;  /* 0x0005140001007983 */ /* 0x001ea20000300800 */
[----:B------:R-:W-:-:S05]  /*2d6e0*/  LOP3.LUT R29, R25, 0x1c, RZ, 0xc0, !PT ;  /* 0x0000001c191d7812 */ /* 0x000fca00078ec0ff */
[----:B------:R-:W0:Y:S04]  /*2d6f0*/  LDS R23, [R29.X8+0x20000] ;  /* 0x020000001d177984 */ /* 0x000e280000008800 */
[----:B--2---:R2:W-:Y:S04]  /*2d700*/  STL [R1+0x4ac], R28 ;  /* 0x0004ac1c01007387 */ /* 0x0045e80000100800 */
[----:B--2---:R2:W4:Y:S01]  /*2d710*/  LDG.E.U16 R28, [R16.64] ;  /* 0x00000006101c7981 */ /* 0x004522000c1e1500 */
[----:B---3--:R-:W-:-:S03]  /*2d720*/  IMAD.WIDE R10, R22, 0x2, R10 ;  /* 0x00000002160a7825 */ /* 0x008fc600078e020a */
[----:B------:R3:W-:Y:S04]  /*2d730*/  STL [R1+0x4a8], R13 ;  /* 0x0004a80d01007387 */ /* 0x0007e80000100800 */
[----:B------:R0:W4:Y:S01]  /*2d740*/  LDG.E.U16 R11, [R10.64] ;  /* 0x000000060a0b7981 */ /* 0x000122000c1e1500 */
[----:B---3--:R-:W-:-:S05]  /*2d750*/  IMAD.WIDE R12, R22, 0x2, R26 ;  /* 0x00000002160c7825 */ /* 0x008fca00078e021a */
[----:B0-----:R0:W3:Y:S04]  /*2d760*/  LDG.E.U16 R10, [R12.64] ;  /* 0x000000060c0a7981 */ /* 0x0010e8000c1e1500 */
[----:B------:R-:W0:Y:S01]  /*2d770*/  S2R R26, SR_TID.X ;  /* 0x00000000001a7919 */ /* 0x000e220000002100 */
[C---:B--2---:R-:W-:Y:S02]  /*2d780*/  FMUL R16, R8.reuse, R19 ;  /* 0x0000001308107220 */ /* 0x044fe40000400000 */
[C---:B------:R-:W-:Y:S02]  /*2d790*/  FFMA R21, R8.reuse, R21, R23 ;  /* 0x0000001508157223 */ /* 0x040fe40000000017 */
[C---:B------:R-:W-:Y:S01]  /*2d7a0*/  FMUL R17, R8.reuse, R18 ;  /* 0x0000001208117220 */ /* 0x040fe20000400000 */
[----:B------:R-:W-:Y:S04]  /*2d7b0*/  STL [R1+0x2170], R16 ;  /* 0x0021701001007387 */ /* 0x000fe80000100800 */
[----:B------:R-:W-:Y:S04]  /*2d7c0*/  STL [R1+0x8c0], R21 ;  /* 0x0008c01501007387 */ /* 0x000fe80000100800 */
[----:B-1----:R-:W2:Y:S01]  /*2d7d0*/  LDL.LU R15, [R1+0x520] ;  /* 0x00052000010f7983 */ /* 0x002ea20000300800 */
[----:B0-----:R-:W-:-:S03]  /*2d7e0*/  FMUL R12, R8, R2 ;  /* 0x00000002080c7220 */ /* 0x001fc60000400000 */
[----:B------:R0:W-:Y:S01]  /*2d7f0*/  STL [R1+0x440], R14 ;  /* 0x0004400e01007387 */ /* 0x0001e20000100800 */
[----:B------:R-:W-:-:S03]  /*2d800*/  FMUL R13, R8, R0 ;  /* 0x00000000080d7220 */ /* 0x000fc60000400000 */
[----:B0-----:R-:W2:Y:S04]  /*2d810*/  LDL.LU R14, [R1+0x524] ;  /* 0x00052400010e7983 */ /* 0x001ea80000300800 */
[----:B------:R-:W-:Y:S04]  /*2d820*/  STL [R1+0x2174], R17 ;  /* 0x0021741101007387 */ /* 0x000fe80000100800 */
[----:B------:R-:W2:Y:S04]  /*2d830*/  LDL.LU R2, [R1+0x530] ;  /* 0x0005300001027983 */ /* 0x000ea80000300800 */
[----:B------:R-:W2:Y:S01]  /*2d840*/  LDL.LU R0, [R1+0x534] ;  /* 0x0005340001007983 */ /* 0x000ea20000300800 */
[----:B------:R-:W-:-:S04]  /*2d850*/  LOP3.LUT R18, R26, 0x1c, RZ, 0xc0, !PT ;  /* 0x0000001c1a127812 */ /* 0x000fc800078ec0ff */
[----:B------:R-:W-:Y:S01]  /*2d860*/  LEA.HI R23, R18, 0x10, RZ, 0x1e ;  /* 0x0000001012177811 */ /* 0x000fe200078ff0ff */
[----:B----4-:R0:W-:Y:S04]  /*2d870*/  STL [R1+0x42c], R28 ;  /* 0x00042c1c01007387 */ /* 0x0101e80000100800 */
[----:B0-----:R-:W4:Y:S04]  /*2d880*/  LDL.LU R28, [R1+0x540] ;  /* 0x00054000011c7983 */ /* 0x001f280000300800 */
[----:B------:R-:W4:Y:S04]  /*2d890*/  LDL.LU R27, [R1+0x544] ;  /* 0x00054400011b7983 */ /* 0x000f280000300800 */
[----:B------:R-:W4:Y:S04]  /*2d8a0*/  LDL.LU R26, [R1+0x550] ;  /* 0x00055000011a7983 */ /* 0x000f280000300800 */
[----:B------:R-:W4:Y:S04]  /*2d8b0*/  LDL.LU R21, [R1+0x554] ;  /* 0x0005540001157983 */ /* 0x000f280000300800 */
[----:B------:R-:W4:Y:S04]  /*2d8c0*/  LDL.LU R19, [R1+0x560] ;  /* 0x0005600001137983 */ /* 0x000f280000300800 */
[----:B------:R-:W4:Y:S04]  /*2d8d0*/  LDL.LU R18, [R1+0x564] ;  /* 0x0005640001127983 */ /* 0x000f280000300800 */
[----:B------:R0:W-:Y:S04]  /*2d8e0*/  STL [R1+0x424], R11 ;  /* 0x0004240b01007387 */ /* 0x0001e80000100800 */
[----:B0-----:R-:W4:Y:S04]  /*2d8f0*/  LDL.LU R11, [R1+0x570] ;  /* 0x00057000010b7983 */ /* 0x001f280000300800 */
[----:B---3--:R0:W-:Y:S04]  /*2d900*/  STL [R1+0x41c], R10 ;  /* 0x00041c0a01007387 */ /* 0x0081e80000100800 */
[----:B0-----:R-:W3:Y:S01]  /*2d910*/  LDL.LU R10, [R1+0x574] ;  /* 0x00057400010a7983 */ /* 0x001ee20000300800 */
[----:B--2---:R-:W-:-:S02]  /*2d920*/  FMUL R16, R8, R15 ;  /* 0x0000000f08107220 */ /* 0x004fc40000400000 */
[C---:B------:R-:W-:Y:S01]  /*2d930*/  FMUL R15, R8.reuse, R14 ;  /* 0x0000000e080f7220 */ /* 0x040fe20000400000 */
[----:B------:R-:W2:Y:S01]  /*2d940*/  LDL.LU R17, [R1+0x508] ;  /* 0x0005080001117983 */ /* 0x000ea20000300800 */
[----:B------:R-:W-:-:S03]  /*2d950*/  FMUL R2, R8, R2 ;  /* 0x0000000208027220 */ /* 0x000fc60000400000 */
[----:B------:R0:W-:Y:S01]  /*2d960*/  STL [R1+0x190], R16 ;  /* 0x0001901001007387 */ /* 0x0001e20000100800 */
[----:B------:R-:W-:-:S03]  /*2d970*/  FMUL R0, R8, R0 ;  /* 0x0000000008007220 */ /* 0x000fc60000400000 */
[----:B0-----:R-:W2:Y:S04]  /*2d980*/  LDL.LU R16, [R1+0x50c] ;  /* 0x00050c0001107983 */ /* 0x001ea80000300800 */
[----:B------:R-:W2:Y:S04]  /*2d990*/  LDL.LU R14, [R1+0x518] ;  /* 0x00051800010e7983 */ /* 0x000ea80000300800 */
[----:B------:R0:W-:Y:S04]  /*2d9a0*/  STL [R1+0x194], R15 ;  /* 0x0001940f01007387 */ /* 0x0001e80000100800 */
[----:B0-----:R-:W2:Y:S04]  /*2d9b0*/  LDL.LU R15, [R1+0x51c] ;  /* 0x00051c00010f7983 */ /* 0x001ea80000300800 */
[----:B------:R0:W-:Y:S04]  /*2d9c0*/  STL [R1+0x1a0], R2 ;  /* 0x0001a00201007387 */ /* 0x0001e80000100800 */
[----:B0-----:R-:W2:Y:S04]  /*2d9d0*/  LDL.LU R2, [R1+0x2228] ;  /* 0x0022280001027983 */ /* 0x001ea80000300800 */
[----:B------:R0:W-:Y:S04]  /*2d9e0*/  STL [R1+0x1a4], R0 ;  /* 0x0001a40001007387 */ /* 0x0001e80000100800 */
[----:B0-----:R-:W2:Y:S01]  /*2d9f0*/  LDL.LU R0, [R1+0x2224] ;  /* 0x0022240001007983 */ /* 0x001ea20000300800 */
[----:B----4-:R-:W-:-:S05]  /*2da00*/  FMUL R28, R8, R28 ;  /* 0x0000001c081c7220 */ /* 0x010fca0000400000 */
[----:B------:R0:W-:Y:S02]  /*2da10*/  STL [R1+0x1b0], R28 ;  /* 0x0001b01c01007387 */ /* 0x0001e40000100800 */
[C---:B0-----:R-:W-:Y:S02]  /*2da20*/  FMUL R28, R8.reuse, R27 ;  /* 0x0000001b081c7220 */ /* 0x041fe40000400000 */
[C---:B------:R-:W-:Y:S02]  /*2da30*/  FMUL R27, R8.reuse, R26 ;  /* 0x0000001a081b7220 */ /* 0x040fe40000400000 */
[C---:B------:R-:W-:Y:S02]  /*2da40*/  FMUL R26, R8.reuse, R21 ;  /* 0x00000015081a7220 */ /* 0x040fe40000400000 */
[C---:B------:R-:W-:Y:S01]  /*2da50*/  FMUL R21, R8.reuse, R19 ;  /* 0x0000001308157220 */ /* 0x040fe20000400000 */
[----:B------:R-:W-:Y:S01]  /*2da60*/  STL [R1+0x1b4], R28 ;  /* 0x0001b41c01007387 */ /* 0x000fe20000100800 */
[----:B------:R-:W-:-:S03]  /*2da70*/  FMUL R19, R8, R18 ;  /* 0x0000001208137220 */ /* 0x000fc60000400000 */
[----:B------:R-:W-:Y:S04]  /*2da80*/  STL [R1+0x1f0], R27 ;  /* 0x0001f01b01007387 */ /* 0x000fe80000100800 */
[----:B------:R-:W-:Y:S01]  /*2da90*/  STL [R1+0x1f4], R26 ;  /* 0x0001f41a01007387 */ /* 0x000fe20000100800 */
[----:B------:R-:W-:-:S03]  /*2daa0*/  FMUL R18, R8, R11 ;  /* 0x0000000b08127220 */ /* 0x000fc60000400000 */
[----:B------:R-:W-:Y:S04]  /*2dab0*/  STL [R1+0x210], R21 ;  /* 0x0002101501007387 */ /* 0x000fe80000100800 */
[----:B------:R-:W-:Y:S04]  /*2dac0*/  STL [R1+0x214], R19 ;  /* 0x0002141301007387 */ /* 0x000fe80000100800 */
[----:B------:R-:W4:Y:S04]  /*2dad0*/  LDL.LU R11, [R1+0x528] ;  /* 0x00052800010b7983 */ /* 0x000f280000300800 */
[----:B------:R2:W-:Y:S01]  /*2dae0*/  STL [R1+0x220], R18 ;  /* 0x0002201201007387 */ /* 0x0005e20000100800 */
[----:B---3--:R-:W-:-:S03]  /*2daf0*/  FMUL R8, R8, R10 ;  /* 0x0000000a08087220 */ /* 0x008fc60000400000 */
[----:B------:R-:W3:Y:S01]  /*2db00*/  LDL.LU R10, [R1+0x52c] ;  /* 0x00052c00010a7983 */ /* 0x000ee20000300800 */
[----:B--2---:R-:W-:-:S03]  /*2db10*/  FMUL R18, R9, R17 ;  /* 0x0000001109127220 */ /* 0x004fc60000400000 */
[----:B------:R-:W-:Y:S04]  /*2db20*/  STL [R1+0x224], R8 ;  /* 0x0002240801007387 */ /* 0x000fe80000100800 */
[----:B------:R-:W-:Y:S01]  /*2db30*/  STL [R1+0x2178], R18 ;  /* 0x0021781201007387 */ /* 0x000fe20000100800 */
[C---:B------:R-:W-:Y:S02]  /*2db40*/  FMUL R19, R9.reuse, R16 ;  /* 0x0000001009137220 */ /* 0x040fe40000400000 */
[----:B------:R-:W-:-:S03]  /*2db50*/  FMUL R14, R9, R14 ;  /* 0x0000000e090e7220 */ /* 0x000fc60000400000 */
[----:B------:R-:W-:Y:S04]  /*2db60*/  STL [R1+0x217c], R19 ;  /* 0x00217c1301007387 */ /* 0x000fe80000100800 */
[----:B------:R-:W2:Y:S04]  /*2db70*/  LDL.LU R21, [R1+0x538] ;  /* 0x0005380001157983 */ /* 0x000ea80000300800 */
[----:B------:R-:W2:Y:S04]  /*2db80*/  LDL.LU R28, [R1+0x558] ;  /* 0x00055800011c7983 */ /* 0x000ea80000300800 */
[----:B------:R-:W2:Y:S01]  /*2db90*/  LDL.LU R27, [R1+0x55c] ;  /* 0x00055c00011b7983 */ /* 0x000ea20000300800 */
[----:B------:R-:W-:-:S03]  /*2dba0*/  FMUL R15, R9, R15 ;  /* 0x0000000f090f7220 */ /* 0x000fc60000400000 */
[----:B------:R-:W2:Y:S04]  /*2dbb0*/  LDL.LU R26, [R1+0x568] ;  /* 0x00056800011a7983 */ /* 0x000ea80000300800 */
[----:B------:R0:W-:Y:S04]  /*2dbc0*/  STL.64 [R1+0x2168], R14 ;  /* 0x0021680e01007387 */ /* 0x0001e80000100a00 */
[----:B0-----:R-:W2:Y:S04]  /*2dbd0*/  LDL.LU R15, [R1+0x54c] ;  /* 0x00054c00010f7983 */ /* 0x001ea80000300800 */
[----:B------:R0:W-:Y:S04]  /*2dbe0*/  STL.64 [R1+0x2160], R12 ;  /* 0x0021600c01007387 */ /* 0x0001e80000100a00 */
[----:B0-----:R-:W2:Y:S04]  /*2dbf0*/  LDL.LU R12, [R1+0x53c] ;  /* 0x00053c00010c7983 */ /* 0x001ea80000300800 */
[----:B------:R-:W2:Y:S04]  /*2dc00*/  LDL.LU R13, [R1+0x548] ;  /* 0x00054800010d7983 */ /* 0x000ea80000300800 */
[----:B------:R-:W2:Y:S01]  /*2dc10*/  LDL.LU R19, [R1+0x56c] ;  /* 0x00056c0001137983 */ /* 0x000ea20000300800 */
[----:B----4-:R-:W-:-:S05]  /*2dc20*/  FMUL R11, R9, R11 ;  /* 0x0000000b090b7220 */ /* 0x010fca0000400000 */
[----:B------:R-:W-:Y:S01]  /*2dc30*/  STL [R1+0x198], R11 ;  /* 0x0001980b01007387 */ /* 0x000fe20000100800 */
[----:B---3--:R-:W-:-:S03]  /*2dc40*/  FMUL R8, R9, R10 ;  /* 0x0000000a09087220 */ /* 0x008fc60000400000 */
[----:B------:R-:W3:Y:S04]  /*2dc50*/  LDL.LU R18, [R1+0x578] ;  /* 0x0005780001127983 */ /* 0x000ee80000300800 */
[----:B------:R0:W-:Y:S04]  /*2dc60*/  STL [R1+0x19c], R8 ;  /* 0x00019c0801007387 */ /* 0x0001e80000100800 */
[----:B------:R-:W4:Y:S04]  /*2dc70*/  LDL.LU R14, [R1+0x57c] ;  /* 0x00057c00010e7983 */ /* 0x000f280000300800 */
[----:B0-----:R-:W4:Y:S04]  /*2dc80*/  LDL.LU R8, [R1+0x8c4] ;  /* 0x0008c40001087983 */ /* 0x001f280000300800 */
[----:B------:R-:W4:Y:S04]  /*2dc90*/  LDL.64 R16, [R1+0xc18] ;  /* 0x000c180001107983 */ /* 0x000f280000100a00 */
[----:B------:R-:W0:Y:S04]  /*2dca0*/  S2R R24, SR_TID.X ;  /* 0x0000000000187919 */ /* 0x000e280000002100 */
[----:B------:R-:W4:Y:S01]  /*2dcb0*/  LDL.64 R10, [R1+0xc10] ;  /* 0x000c1000010a7983 */ /* 0x000f220000100a00 */
[----:B0-----:R-:W-:-:S04]  /*2dcc0*/  LOP3.LUT R24, R24, 0x1c, RZ, 0xc0, !PT ;  /* 0x0000001c18187812 */ /* 0x001fc800078ec0ff */
[----:B------:R-:W-:-:S04]  /*2dcd0*/  LEA.HI R24, R24, 0x8, RZ, 0x1e ;  /* 0x0000000818187811 */ /* 0x000fc800078ff0ff */
[----:B------:R-:W-:-:S06]  /*2dce0*/  SHF.L.U32 R24, R24, 0x5, RZ ;  /* 0x0000000518187819 */ /* 0x000fcc00000006ff */
[----:B------:R-:W0:Y:S01]  /*2dcf0*/  LDS R24, [R24+0x20000] ;  /* 0x0200000018187984 */ /* 0x000e220000000800 */
[C---:B--2---:R-:W-:Y:S02]  /*2dd00*/  FMUL R21, R9.reuse, R21 ;  /* 0x0000001509157220 */ /* 0x044fe40000400000 */
[----:B------:R-:W-:-:S03]  /*2dd10*/  FMUL R12, R9, R12 ;  /* 0x0000000c090c7220 */ /* 0x000fc60000400000 */
[----:B------:R1:W-:Y:S01]  /*2dd20*/  STL [R1+0x1a8], R21 ;  /* 0x0001a81501007387 */ /* 0x0003e20000100800 */
[C---:B------:R-:W-:Y:S02]  /*2dd30*/  FMUL R13, R9.reuse, R13 ;  /* 0x0000000d090d7220 */ /* 0x040fe40000400000 */
[C---:B------:R-:W-:Y:S01]  /*2dd40*/  FMUL R28, R9.reuse, R28 ;  /* 0x0000001c091c7220 */ /* 0x040fe20000400000 */
[----:B-1----:R-:W2:Y:S04]  /*2dd50*/  LDL.LU R21, [R1+0x2220] ;  /* 0x0022200001157983 */ /* 0x002ea80000300800 */
[----:B------:R1:W-:Y:S01]  /*2dd60*/  STL [R1+0x1ac], R12 ;  /* 0x0001ac0c01007387 */ /* 0x0003e20000100800 */
[C---:B------:R-:W-:Y:S02]  /*2dd70*/  FMUL R27, R9.reuse, R27 ;  /* 0x0000001b091b7220 */ /* 0x040fe40000400000 */
[----:B------:R-:W-:-:S02]  /*2dd80*/  FMUL R26, R9, R26 ;  /* 0x0000001a091a7220 */ /* 0x000fc40000400000 */
[C---:B------:R-:W-:Y:S02]  /*2dd90*/  FMUL R19, R9.reuse, R19 ;  /* 0x0000001309137220 */ /* 0x040fe40000400000 */
[C---:B-1----:R-:W-:Y:S02]  /*2dda0*/  FMUL R12, R9.reuse, R15 ;  /* 0x0000000f090c7220 */ /* 0x042fe40000400000 */
[----:B------:R-:W2:Y:S04]  /*2ddb0*/  LDL.LU R15, [R1+0x8c8] ;  /* 0x0008c800010f7983 */ /* 0x000ea80000300800 */
[----:B------:R1:W-:Y:S04]  /*2ddc0*/  STL [R1+0x1b8], R13 ;  /* 0x0001b80d01007387 */ /* 0x0003e80000100800 */
[----:B-1----:R-:W2:Y:S04]  /*2ddd0*/  LDL.LU R13, [R1+0x3a0] ;  /* 0x0003a000010d7983 */ /* 0x002ea80000300800 */
[----:B------:R1:W-:Y:S04]  /*2dde0*/  STL [R1+0x1bc], R12 ;  /* 0x0001bc0c01007387 */ /* 0x0003e80000100800 */
[----:B-1----:R-:W2:Y:S04]  /*2ddf0*/  LDL.LU R12, [R1+0x3a4] ;  /* 0x0003a400010c7983 */ /* 0x002ea80000300800 */
[----:B------:R-:W-:Y:S04]  /*2de00*/  STL [R1+0x1f8], R28 ;  /* 0x0001f81c01007387 */ /* 0x000fe80000100800 */
[----:B------:R-:W-:Y:S04]  /*2de10*/  STL [R1+0x1fc], R27 ;  /* 0x0001fc1b01007387 */ /* 0x000fe80000100800 */
[----:B------:R-:W-:Y:S04]  /*2de20*/  STL [R1+0x218], R26 ;  /* 0x0002181a01007387 */ /* 0x000fe80000100800 */
[----:B------:R-:W-:Y:S01]  /*2de30*/  STL [R1+0x21c], R19 ;  /* 0x00021c1301007387 */ /* 0x000fe20000100800 */
[----:B---3--:R-:W-:-:S02]  /*2de40*/  FMUL R18, R9, R18 ;  /* 0x0000001209127220 */ /* 0x008fc40000400000 */
[----:B----4-:R-:W-:-:S03]  /*2de50*/  FMUL R14, R9, R14 ;  /* 0x0000000e090e7220 */ /* 0x010fc60000400000 */
[----:B------:R-:W-:Y:S01]  /*2de60*/  STL [R1+0x228], R18 ;  /* 0x0002281201007387 */ /* 0x000fe20000100800 */
[----:B0-----:R-:W-:-:S03]  /*2de70*/  FFMA R8, R9, R8, R24 ;  /* 0x0000000809087223 */ /* 0x001fc60000000018 */
[----:B------:R-:W-:Y:S04]  /*2de80*/  STL [R1+0x22c], R14 ;  /* 0x00022c0e01007387 */ /* 0x000fe80000100800 */
[----:B------:R0:W-:Y:S02]  /*2de90*/  STL [R1+0x8c4], R8 ;  /* 0x0008c40801007387 */ /* 0x0001e40000100800 */
[----:B0-----:R-:W-:-:S06]  /*2dea0*/  IMAD.WIDE R8, R22, 0x2, R16 ;  /* 0x0000000216087825 */ /* 0x001fcc00078e0210 */
[----:B------:R0:W3:Y:S01]  /*2deb0*/  LDG.E.U16 R8, [R8.64] ;  /* 0x0000000608087981 */ /* 0x0000e2000c1e1500 */
[----:B------:R-:W-:-:S06]  /*2dec0*/  IMAD.SHL.U32 R23, R23, 0x20, RZ ;  /* 0x0000002017177824 */ /* 0x000fcc00078e00ff */
[----:B------:R-:W2:Y:S01]  /*2ded0*/  LDS R23, [R23+0x20000] ;  /* 0x0200000017177984 */ /* 0x000ea20000000800 */
[----:B------:R-:W-:-:S06]  /*2dee0*/  IMAD.WIDE R10, R22, 0x2, R10 ;  /* 0x00000002160a7825 */ /* 0x000fcc00078e020a */
[----:B------:R1:W4:Y:S04]  /*2def0*/  LDG.E.U16 R10, [R10.64] ;  /* 0x000000060a0a7981 */ /* 0x000328000c1e1500 */
[----:B-1----:R-:W4:Y:S04]  /*2df00*/  LDL.LU R11, [R1+0x390] ;  /* 0x00039000010b7983 */ /* 0x002f280000300800 */
[----:B------:R-:W4:Y:S01]  /*2df10*/  LDL.LU R14, [R1+0x394] ;  /* 0x00039400010e7983 */ /* 0x000f220000300800 */
[----:B------:R-:W-:-:S03]  /*2df20*/  LOP3.LUT R25, R25, 0x1c, RZ, 0xc0, !PT ;  /* 0x0000001c19197812 */ /* 0x000fc600078ec0ff */
[----:B------:R-:W4:Y:S01]  /*2df30*/  LDL.LU R27, [R1+0x460] ;  /* 0x00046000011b7983 */ /* 0x000f220000300800 */
[----:B------:R-:W-:-:S04]  /*2df40*/  LEA.HI R25, R25, 0x18, RZ, 0x1e ;  /* 0x0000001819197811 */ /* 0x000fc800078ff0ff */
[----:B------:R-:W-:-:S05]  /*2df50*/  SHF.L.U32 R25, R25, 0x5, RZ ;  /* 0x0000000519197819 */ /* 0x000fca00000006ff */
[----:B------:R1:W0:Y:S01]  /*2df60*/  LDS R28, [R25+0x20000] ;  /* 0x02000000191c7984 */ /* 0x0002220000000800 */
[----:B--2---:R-:W-:-:S05]  /*2df70*/  FFMA R15, R5, R15, R23 ;  /* 0x0000000f050f7223 */ /* 0x004fca0000000017 */
[----:B------:R-:W-:Y:S04]  /*2df80*/  STL [R1+0x8c8], R15 ;  /* 0x0008c80f01007387 */ /* 0x000fe80000100800 */
[----:B------:R-:W2:Y:S04]  /*2df90*/  LDL.LU R26, [R1+0x464] ;  /* 0x00046400011a7983 */ /* 0x000ea80000300800 */
[----:B------:R-:W2:Y:S01]  /*2dfa0*/  LDL.LU R19, [R1+0x4b0] ;  /* 0x0004b00001137983 */ /* 0x000ea20000300800 */
[----:B------:R-:W-:-:S03]  /*2dfb0*/  FMUL R24, R5, R13 ;  /* 0x0000000d05187220 */ /* 0x000fc60000400000 */
[----:B------:R-:W2:Y:S04]  /*2dfc0*/  LDL.LU R18, [R1+0x4b4] ;  /* 0x0004b40001127983 */ /* 0x000ea80000300800 */
[----:B------:R-:W2:Y:S04]  /*2dfd0*/  LDL.LU R17, [R1+0x4c0] ;  /* 0x0004c00001117983 */ /* 0x000ea80000300800 */
[----:B------:R-:W2:Y:S01]  /*2dfe0*/  LDL.LU R16, [R1+0x4c4] ;  /* 0x0004c40001107983 */ /* 0x000ea20000300800 */
[----:B-1----:R-:W-:-:S03]  /*2dff0*/  FMUL R25, R5, R12 ;  /* 0x0000000c05197220 */ /* 0x002fc60000400000 */
[----:B------:R-:W2:Y:S04]  /*2e000*/  LDL.LU R13, [R1+0x4d0] ;  /* 0x0004d000010d7983 */ /* 0x000ea80000300800 */
[----:B------:R-:W2:Y:S04]  /*2e010*/  LDL.LU R12, [R1+0x4d4] ;  /* 0x0004d400010c7983 */ /* 0x000ea80000300800 */
[----:B0-----:R-:W2:Y:S04]  /*2e020*/  LDL.LU R9, [R1+0x4e0] ;  /* 0x0004e00001097983 */ /* 0x001ea80000300800 */
[----:B---3--:R0:W-:Y:S04]  /*2e030*/  STL [R1+0x3fc], R8 ;  /* 0x0003fc0801007387 */ /* 0x0081e80000100800 */
[----:B0-----:R-:W3:Y:S04]  /*2e040*/  LDL.LU R8, [R1+0x4e4] ;  /* 0x0004e40001087983 */ /* 0x001ee80000300800 */
[----:B------:R-:W0:Y:S04]  /*2e050*/  S2R R15, SR_TID.X ;  /* 0x00000000000f7919 */ /* 0x000e280000002100 */
[----:B----4-:R1:W-:Y:S01]  /*2e060*/  STL [R1+0x38c], R10 ;  /* 0x00038c0a01007387 */ /* 0x0103e20000100800 */
[----:B------:R-:W-:Y:S01]  /*2e070*/  FMUL R11, R5, R11 ;  /* 0x0000000b050b7220 */ /* 0x000fe20000400000 */
[----:B0-----:R-:W-:-:S04]  /*2e080*/  LOP3.LUT R15, R15, 0x1c, RZ, 0xc0, !PT ;  /* 0x0000001c0f0f7812 */ /* 0x001fc800078ec0ff */
[----:B------:R-:W-:Y:S01]  /*2e090*/  LEA.HI R15, R15, 0x20, RZ, 0x1e ;  /* 0x000000200f0f7811 */ /* 0x000fe200078ff0ff */
[----:B-1----:R-:W-:-:S04]  /*2e0a0*/  FMUL R10, R5, R14 ;  /* 0x0000000e050a7220 */ /* 0x002fc80000400000 */
[----:B------:R-:W-:Y:S01]  /*2e0b0*/  IMAD.SHL.U32 R15, R15, 0x20, RZ ;  /* 0x000000200f0f7824 */ /* 0x000fe200078e00ff */
[----:B------:R-:W-:Y:S04]  /*2e0c0*/  STL [R1+0x1c0], R11 ;  /* 0x0001c00b01007387 */ /* 0x000fe80000100800 */
[----:B------:R0:W1:Y:S04]  /*2e0d0*/  LDS R23, [R15+0x20000] ;  /* 0x020000000f177984 */ /* 0x0000680000000800 */
[----:B0-----:R-:W4:Y:S04]  /*2e0e0*/  LDL.LU R15, [R1+0x4f0] ;  /* 0x0004f000010f7983 */ /* 0x001f280000300800 */
[----:B------:R0:W-:Y:S04]  /*2e0f0*/  STL [R1+0x1c4], R10 ;  /* 0x0001c40a01007387 */ /* 0x0001e80000100800 */
[----:B------:R-:W4:Y:S04]  /*2e100*/  LDL.LU R14, [R1+0x4f4] ;  /* 0x0004f400010e7983 */ /* 0x000f280000300800 */
[----:B------:R-:W4:Y:S04]  /*2e110*/  LDL.LU R11, [R1+0x3a8] ;  /* 0x0003a800010b7983 */ /* 0x000f280000300800 */
[----:B0-----:R-:W4:Y:S01]  /*2e120*/  LDL.LU R10, [R1+0x3ac] ;  /* 0x0003ac00010a7983 */ /* 0x001f220000300800 */
[----:B------:R-:W-:-:S02]  /*2e130*/  FMUL R27, R5, R27 ;  /* 0x0000001b051b7220 */ /* 0x000fc40000400000 */
[C---:B--2---:R-:W-:Y:S02]  /*2e140*/  FMUL R26, R5.reuse, R26 ;  /* 0x0000001a051a7220 */ /* 0x044fe40000400000 */
[C---:B------:R-:W-:Y:S02]  /*2e150*/  FMUL R19, R5.reuse, R19 ;  /* 0x0000001305137220 */ /* 0x040fe40000400000 */
[C---:B------:R-:W-:Y:S01]  /*2e160*/  FMUL R18, R5.reuse, R18 ;  /* 0x0000001205127220 */ /* 0x040fe20000400000 */
[----:B------:R-:W-:Y:S01]  /*2e170*/  STL [R1+0x1d0], R27 ;  /* 0x0001d01b01007387 */ /* 0x000fe20000100800 */
[C---:B------:R-:W-:Y:S02]  /*2e180*/  FMUL R17, R5.reuse, R17 ;  /* 0x0000001105117220 */ /* 0x040fe40000400000 */
[C---:B------:R-:W-:Y:S01]  /*2e190*/  FMUL R16, R5.reuse, R16 ;  /* 0x0000001005107220 */ /* 0x040fe20000400000 */
[----:B------:R-:W-:Y:S01]  /*2e1a0*/  STL [R1+0x1d4], R26 ;  /* 0x0001d41a01007387 */ /* 0x000fe20000100800 */
[----:B------:R-:W-:-:S03]  /*2e1b0*/  FMUL R13, R5, R13 ;  /* 0x0000000d050d7220 */ /* 0x000fc60000400000 */
[----:B------:R-:W-:Y:S01]  /*2e1c0*/  STL [R1+0x1e0], R19 ;  /* 0x0001e01301007387 */ /* 0x000fe20000100800 */
[----:B------:R-:W-:-:S03]  /*2e1d0*/  FMUL R12, R5, R12 ;  /* 0x0000000c050c7220 */ /* 0x000fc60000400000 */
[----:B------:R-:W-:Y:S01]  /*2e1e0*/  STL [R1+0x1e4], R18 ;  /* 0x0001e41201007387 */ /* 0x000fe20000100800 */
[----:B------:R-:W-:-:S03]  /*2e1f0*/  FMUL R9, R5, R9 ;  /* 0x0000000905097220 */ /* 0x000fc60000400000 */
[----:B------:R-:W-:Y:S04]  /*2e200*/  STL [R1+0x200], R17 ;  /* 0x0002001101007387 */ /* 0x000fe80000100800 */
[----:B------:R-:W-:Y:S04]  /*2e210*/  STL [R1+0x204], R16 ;  /* 0x0002041001007387 */ /* 0x000fe80000100800 */
[----:B------:R0:W-:Y:S04]  /*2e220*/  STL [R1+0x240], R13 ;  /* 0x0002400d01007387 */ /* 0x0001e80000100800 */
[----:B------:R2:W-:Y:S04]  /*2e230*/  STL [R1+0x244], R12 ;  /* 0x0002440c01007387 */ /* 0x0005e80000100800 */
[----:B0-----:R-:W4:Y:S04]  /*2e240*/  LDL.LU R13, [R1+0x398] ;  /* 0x00039800010d7983 */ /* 0x001f280000300800 */
[----:B------:R0:W-:Y:S04]  /*2e250*/  STL [R1+0x280], R9 ;  /* 0x0002800901007387 */ /* 0x0001e80000100800 */
[----:B--2---:R-:W4:Y:S01]  /*2e260*/  LDL.LU R12, [R1+0x39c] ;  /* 0x00039c00010c7983 */ /* 0x004f220000300800 */
[----:B---3--:R-:W-:-:S05]  /*2e270*/  FMUL R8, R5, R8 ;  /* 0x0000000805087220 */ /* 0x008fca0000400000 */
[----:B------:R3:W-:Y:S04]  /*2e280*/  STL [R1+0x284], R8 ;  /* 0x0002840801007387 */ /* 0x0007e80000100800 */
[----:B0-----:R-:W2:Y:S04]  /*2e290*/  LDL.LU R9, [R1+0x468] ;  /* 0x0004680001097983 */ /* 0x001ea80000300800 */
[----:B---3--:R-:W3:Y:S01]  /*2e2a0*/  LDL.LU R8, [R1+0x46c] ;  /* 0x00046c0001087983 */ /* 0x008ee20000300800 */
[C---:B----4-:R-:W-:Y:S02]  /*2e2b0*/  FMUL R15, R5.reuse, R15 ;  /* 0x0000000f050f7220 */ /* 0x050fe40000400000 */
[----:B------:R-:W-:-:S03]  /*2e2c0*/  FMUL R5, R5, R14 ;  /* 0x0000000e05057220 */ /* 0x000fc60000400000 */
[----:B------:R0:W-:Y:S01]  /*2e2d0*/  STL [R1+0x290], R15 ;  /* 0x0002900f01007387 */ /* 0x0001e20000100800 */
[----:B------:R-:W-:-:S03]  /*2e2e0*/  FMUL R26, R3, R11 ;  /* 0x0000000b031a7220 */ /* 0x000fc60000400000 */
[----:B------:R4:W-:Y:S04]  /*2e2f0*/  STL [R1+0x294], R5 ;  /* 0x0002940501007387 */ /* 0x0009e80000100800 */
[----:B------:R-:W3:Y:S01]  /*2e300*/  LDL.LU R11, [R1+0x4b8] ;  /* 0x0004b800010b7983 */ /* 0x000ee20000300800 */
[----:B------:R-:W-:-:S03]  /*2e310*/  FMUL R27, R3, R10 ;  /* 0x0000000a031b7220 */ /* 0x000fc60000400000 */
[----:B------:R-:W3:Y:S04]  /*2e320*/  LDL.LU R10, [R1+0x4bc] ;  /* 0x0004bc00010a7983 */ /* 0x000ee80000300800 */
[----:B------:R-:W3:Y:S04]  /*2e330*/  LDL.LU R19, [R1+0x4c8] ;  /* 0x0004c80001137983 */ /* 0x000ee80000300800 */
[----:B0-----:R-:W3:Y:S04]  /*2e340*/  LDL.LU R15, [R1+0x4cc] ;  /* 0x0004cc00010f7983 */ /* 0x001ee80000300800 */
[----:B------:R-:W3:Y:S04]  /*2e350*/  LDL.LU R18, [R1+0x4d8] ;  /* 0x0004d80001127983 */ /* 0x000ee80000300800 */
[----:B------:R-:W3:Y:S04]  /*2e360*/  LDL.LU R16, [R1+0x4dc] ;  /* 0x0004dc0001107983 */ /* 0x000ee80000300800 */
[----:B------:R-:W3:Y:S04]  /*2e370*/  LDL.LU R14, [R1+0x4e8] ;  /* 0x0004e800010e7983 */ /* 0x000ee80000300800 */
[----:B----4-:R-:W4:Y:S04]  /*2e380*/  LDL.LU R5, [R1+0x4ec] ;  /* 0x0004ec0001057983 */ /* 0x010f280000300800 */
[----:B------:R-:W-:Y:S04]  /*2e390*/  STL.64 [R1+0x20f8], R26 ;  /* 0x0020f81a01007387 */ /* 0x000fe80000100a00 */
[----:B------:R-:W-:Y:S01]  /*2e3a0*/  STL.64 [R1+0x20f0], R24 ;  /* 0x0020f01801007387 */ /* 0x000fe20000100a00 */
[----:B------:R-:W-:-:S02]  /*2e3b0*/  FMUL R13, R3, R13 ;  /* 0x0000000d030d7220 */ /* 0x000fc40000400000 */
[----:B------:R-:W-:-:S03]  /*2e3c0*/  FMUL R12, R3, R12 ;  /* 0x0000000c030c7220 */ /* 0x000fc60000400000 */
[----:B------:R0:W-:Y:S04]  /*2e3d0*/  STL [R1+0x1c8], R13 ;  /* 0x0001c80d01007387 */ /* 0x0001e80000100800 */
[----:B------:R0:W-:Y:S04]  /*2e3e0*/  STL [R1+0x1cc], R12 ;  /* 0x0001cc0c01007387 */ /* 0x0001e80000100800 */
[----:B------:R-:W4:Y:S01]  /*2e3f0*/  LDL.LU R17, [R1+0x4f8] ;  /* 0x0004f80001117983 */ /* 0x000f220000300800 */
[C---:B--2---:R-:W-:Y:S02]  /*2e400*/  FMUL R9, R3.reuse, R9 ;  /* 0x0000000903097220 */ /* 0x044fe40000400000 */
[----:B---3--:R-:W-:-:S03]  /*2e410*/  FMUL R8, R3, R8 ;  /* 0x0000000803087220 */ /* 0x008fc60000400000 */
[----:B------:R-:W-:Y:S04]  /*2e420*/  STL [R1+0x1d8], R9 ;  /* 0x0001d80901007387 */ /* 0x000fe80000100800 */
[----:B0-----:R-:W2:Y:S04]  /*2e430*/  LDL.LU R13, [R1+0x4fc] ;  /* 0x0004fc00010d7983 */ /* 0x001ea80000300800 */
[----:B------:R0:W-:Y:S04]  /*2e440*/  STL [R1+0x1dc], R8 ;  /* 0x0001dc0801007387 */ /* 0x0001e80000100800 */
[----:B------:R-:W3:Y:S04]  /*2e450*/  LDL.LU R12, [R1+0x8cc] ;  /* 0x0008cc00010c7983 */ /* 0x000ee80000300800 */
[----:B0-----:R-:W3:Y:S01]  /*2e460*/  LDL.64 R8, [R1+0xc08] ;  /* 0x000c080001087983 */ /* 0x001ee20000100a00 */
[----:B------:R-:W-:-:S02]  /*2e470*/  FMUL R24, R3, R11 ;  /* 0x0000000b03187220 */ /* 0x000fc40000400000 */
[C---:B------:R-:W-:Y:S02]  /*2e480*/  FMUL R25, R3.reuse, R10 ;  /* 0x0000000a03197220 */ /* 0x040fe40000400000 */
[----:B------:R-:W3:Y:S04]  /*2e490*/  LDL.64 R10, [R1+0xc00] ;  /* 0x000c0000010a7983 */ /* 0x000ee80000100a00 */
[----:B------:R0:W-:Y:S04]  /*2e4a0*/  STL [R1+0x1e8], R24 ;  /* 0x0001e81801007387 */ /* 0x0001e80000100800 */
[----:B------:R-:W-:Y:S01]  /*2e4b0*/  STL [R1+0x1ec], R25 ;  /* 0x0001ec1901007387 */ /* 0x000fe20000100800 */
[----:B------:R-:W-:-:S02]  /*2e4c0*/  FMUL R18, R3, R18 ;  /* 0x0000001203127220 */ /* 0x000fc40000400000 */
[C---:B0-----:R-:W-:Y:S02]  /*2e4d0*/  FMUL R24, R3.reuse, R19 ;  /* 0x0000001303187220 */ /* 0x041fe40000400000 */
[C---:B------:R-:W-:Y:S02]  /*2e4e0*/  FMUL R19, R3.reuse, R15 ;  /* 0x0000000f03137220 */ /* 0x040fe40000400000 */
[C---:B------:R-:W-:Y:S01]  /*2e4f0*/  FMUL R16, R3.reuse, R16 ;  /* 0x0000001003107220 */ /* 0x040fe20000400000 */
[----:B------:R-:W1:Y:S01]  /*2e500*/  LDL.LU R15, [R1+0x8d0] ;  /* 0x0008d000010f7983 */ /* 0x000e620000300800 */
[----:B------:R-:W-:-:S03]  /*2e510*/  FMUL R14, R3, R14 ;  /* 0x0000000e030e7220 */ /* 0x000fc60000400000 */
[----:B------:R-:W-:Y:S04]  /*2e520*/  STL [R1+0x208], R24 ;  /* 0x0002081801007387 */ /* 0x000fe80000100800 */
[----:B------:R-:W-:Y:S01]  /*2e530*/  STL [R1+0x20c], R19 ;  /* 0x00020c1301007387 */ /* 0x000fe20000100800 */
[----:B----4-:R-:W-:-:S03]  /*2e540*/  FMUL R5, R3, R5 ;  /* 0x0000000503057220 */ /* 0x010fc60000400000 */
[----:B------:R-:W-:Y:S04]  /*2e550*/  STL [R1+0x248], R18 ;  /* 0x0002481201007387 */ /* 0x000fe80000100800 */
[----:B------:R-:W-:Y:S04]  /*2e560*/  STL [R1+0x24c], R16 ;  /* 0x00024c1001007387 */ /* 0x000fe80000100800 */
[----:B------:R0:W-:Y:S04]  /*2e570*/  STL [R1+0x288], R14 ;  /* 0x0002880e01007387 */ /* 0x0001e80000100800 */
[----:B0-----:R-:W4:Y:S04]  /*2e580*/  LDL.LU R14, [R1+0x370] ;  /* 0x00037000010e7983 */ /* 0x001f280000300800 */
[----:B------:R0:W-:Y:S04]  /*2e590*/  STL [R1+0x28c], R5 ;  /* 0x00028c0501007387 */ /* 0x0001e80000100800 */
[----:B0-----:R-:W4:Y:S01]  /*2e5a0*/  LDL.LU R5, [R1+0x374] ;  /* 0x0003740001057983 */ /* 0x001f220000300800 */
[----:B------:R-:W-:-:S05]  /*2e5b0*/  FMUL R17, R3, R17 ;  /* 0x0000001103117220 */ /* 0x000fca0000400000 */
[----:B------:R-:W-:Y:S01]  /*2e5c0*/  STL [R1+0x298], R17 ;  /* 0x0002981101007387 */ /* 0x000fe20000100800 */
[C---:B--2---:R-:W-:Y:S02]  /*2e5d0*/  FMUL R13, R3.reuse, R13 ;  /* 0x0000000d030d7220 */ /* 0x044fe40000400000 */
[----:B---3--:R-:W-:-:S03]  /*2e5e0*/  FFMA R12, R3, R12, R28 ;  /* 0x0000000c030c7223 */ /* 0x008fc6000000001c */
[----:B------:R0:W-:Y:S04]  /*2e5f0*/  STL [R1+0x29c], R13 ;  /* 0x00029c0d01007387 */ /* 0x0001e80000100800 */
[----:B------:R2:W-:Y:S04]  /*2e600*/  STL [R1+0x8cc], R12 ;  /* 0x0008cc0c01007387 */ /* 0x0005e80000100800 */
[----:B0-----:R-:W3:Y:S04]  /*2e610*/  LDL.LU R13, [R1+0x360] ;  /* 0x00036000010d7983 */ /* 0x001ee80000300800 */
[----:B--2---:R-:W2:Y:S04]  /*2e620*/  LDL.LU R12, [R1+0x364] ;  /* 0x00036400010c7983 */ /* 0x004ea80000300800 */
[----:B------:R-:W0:Y:S01]  /*2e630*/  S2R R16, SR_TID.X ;  /* 0x0000000000107919 */ /* 0x000e220000002100 */
[----:B------:R-:W-:-:S03]  /*2e640*/  IMAD.WIDE R8, R22, 0x2, R8 ;  /* 0x0000000216087825 */ /* 0x000fc600078e0208 */
[----:B------:R-:W2:Y:S04]  /*2e650*/  LDL.LU R24, [R1+0x340] ;  /* 0x0003400001187983 */ /* 0x000ea80000300800 */
[----:B------:R4:W2:Y:S04]  /*2e660*/  LDG.E.U16 R26, [R8.64] ;  /* 0x00000006081a7981 */ /* 0x0008a8000c1e1500 */
[----:B------:R-:W2:Y:S04]  /*2e670*/  LDL.LU R19, [R1+0x344] ;  /* 0x0003440001137983 */ /* 0x000ea80000300800 */
[----:B------:R-:W2:Y:S01]  /*2e680*/  LDL.LU R18, [R1+0x310] ;  /* 0x0003100001127983 */ /* 0x000ea20000300800 */
[----:B0-----:R-:W-:-:S04]  /*2e690*/  LOP3.LUT R16, R16, 0x1c, RZ, 0xc0, !PT ;  /* 0x0000001c10107812 */ /* 0x001fc800078ec0ff */
[----:B------:R-:W-:-:S04]  /*2e6a0*/  LEA.HI R16, R16, 0x28, RZ, 0x1e ;  /* 0x0000002810107811 */ /* 0x000fc800078ff0ff */
[----:B------:R-:W-:Y:S01]  /*2e6b0*/  SHF.L.U32 R16, R16, 0x5, RZ ;  /* 0x0000000510107819 */ /* 0x000fe200000006ff */
[----:B------:R-:W-:-:S04]  /*2e6c0*/  IMAD.WIDE R10, R22, 0x2, R10 ;  /* 0x00000002160a7825 */ /* 0x000fc800078e020a */
[----:B------:R0:W2:Y:S04]  /*2e6d0*/  LDS R3, [R16+0x20000] ;  /* 0x0200000010037984 */ /* 0x0000a80000000800 */
[----:B------:R3:W2:Y:S01]  /*2e6e0*/  LDG.E.U16 R25, [R10.64] ;  /* 0x000000060a197981 */ /* 0x0006a2000c1e1500 */
[----:B-1----:R-:W-:-:S05]  /*2e6f0*/  FFMA R15, R6, R15, R23 ;  /* 0x0000000f060f7223 */ /* 0x002fca0000000017 */
[----:B------:R1:W-:Y:S04]  /*2e700*/  STL [R1+0x8d0], R15 ;  /* 0x0008d00f01007387 */ /* 0x0003e80000100800 */
[----:B------:R-:W2:Y:S04]  /*2e710*/  LDL.LU R17, [R1+0x314] ;  /* 0x0003140001117983 */ /* 0x000ea80000300800 */
[----:B0-----:R-:W2:Y:S04]  /*2e720*/  LDL.LU R16, [R1+0x300] ;  /* 0x0003000001107983 */ /* 0x001ea80000300800 */
[----:B-1----:R-:W2:Y:S01]  /*2e730*/  LDL.LU R15, [R1+0x304] ;  /* 0x00030400010f7983 */ /* 0x002ea20000300800 */
[----:B----4-:R-:W-:-:S05]  /*2e740*/  FMUL R8, R6, R14 ;  /* 0x0000000e06087220 */ /* 0x010fca0000400000 */
[----:B------:R0:W-:Y:S01]  /*2e750*/  STL [R1+0x230], R8 ;  /* 0x0002300801007387 */ /* 0x0001e20000100800 */
[----:B------:R-:W-:-:S03]  /*2e760*/  FMUL R5, R6, R5 ;  /* 0x0000000506057220 */ /* 0x000fc60000400000 */
[----:B0-----:R-:W4:Y:S04]  /*2e770*/  LDL.LU R8, [R1+0x2f0] ;  /* 0x0002f00001087983 */ /* 0x001f280000300800 */
[----:B------:R0:W-:Y:S04]  /*2e780*/  STL [R1+0x234], R5 ;  /* 0x0002340501007387 */ /* 0x0001e80000100800 */
[----:B0-----:R-:W4:Y:S04]  /*2e790*/  LDL.LU R5, [R1+0x2f4] ;  /* 0x0002f40001057983 */ /* 0x001f280000300800 */
[----:B------:R-:W4:Y:S01]  /*2e7a0*/  LDL.LU R14, [R1+0x2e0] ;  /* 0x0002e000010e7983 */ /* 0x000f220000300800 */
[----:B---3--:R-:W-:-:S02]  /*2e7b0*/  FMUL R10, R6, R13 ;  /* 0x0000000d060a7220 */ /* 0x008fc40000400000 */
[----:B--2---:R-:W-:-:S03]  /*2e7c0*/  FMUL R9, R6, R12 ;  /* 0x0000000c06097220 */ /* 0x004fc60000400000 */
[----:B------:R0:W-:Y:S04]  /*2e7d0*/  STL [R1+0x260], R10 ;  /* 0x0002600a01007387 */ /* 0x0001e80000100800 */
[----:B------:R-:W2:Y:S04]  /*2e7e0*/  LDL.LU R13, [R1+0x2e4] ;  /* 0x0002e400010d7983 */ /* 0x000ea80000300800 */
[----:B------:R1:W-:Y:S04]  /*2e7f0*/  STL [R1+0x264], R9 ;  /* 0x0002640901007387 */ /* 0x0003e80000100800 */
[----:B------:R-:W3:Y:S04]  /*2e800*/  LDL.LU R12, [R1+0x2d0] ;  /* 0x0002d000010c7983 */ /* 0x000ee80000300800 */
[----:B------:R-:W3:Y:S04]  /*2e810*/  LDL.LU R11, [R1+0x2d4] ;  /* 0x0002d400010b7983 */ /* 0x000ee80000300800 */
[----:B0-----:R-:W3:Y:S04]  /*2e820*/  LDL.LU R10, [R1+0x378] ;  /* 0x00037800010a7983 */ /* 0x001ee80000300800 */
[----:B-1----:R-:W3:Y:S01]  /*2e830*/  LDL.LU R9, [R1+0x37c] ;  /* 0x00037c0001097983 */ /* 0x002ee20000300800 */
[----:B------:R-:W-:-:S02]  /*2e840*/  FMUL R24, R6, R24 ;  /* 0x0000001806187220 */ /* 0x000fc40000400000 */
[C---:B------:R-:W-:Y:S02]  /*2e850*/  FMUL R23, R6.reuse, R19 ;  /* 0x0000001306177220 */ /* 0x040fe40000400000 */
[C---:B------:R-:W-:Y:S01]  /*2e860*/  FMUL R19, R6.reuse, R18 ;  /* 0x0000001206137220 */ /* 0x040fe20000400000 */
[----:B------:R-:W-:Y:S04]  /*2e870*/  STL [R1+0x270], R24 ;  /* 0x0002701801007387 */ /* 0x000fe80000100800 */
[----:B------:R-:W-:Y:S04]  /*2e880*/  STL [R1+0x384], R26 ;  /* 0x0003841a01007387 */ /* 0x000fe80000100800 */
[----:B------:R-:W-:Y:S04]  /*2e890*/  STL [R1+0x274], R23 ;  /* 0x0002741701007387 */ /* 0x000fe80000100800 */
[----:B------:R-:W-:Y:S04]  /*2e8a0*/  STL [R1+0x35c], R25 ;  /* 0x00035c1901007387 */ /* 0x000fe80000100800 */
[----:B------:R-:W-:Y:S01]  /*2e8b0*/  STL [R1+0x2c0], R19 ;  /* 0x0002c01301007387 */ /* 0x000fe20000100800 */
[----:B------:R-:W-:-:S02]  /*2e8c0*/  FMUL R18, R6, R17 ;  /* 0x0000001106127220 */ /* 0x000fc40000400000 */
[----:B------:R-:W-:-:S03]  /*2e8d0*/  FMUL R17, R6, R16 ;  /* 0x0000001006117220 */ /* 0x000fc60000400000 */
[----:B------:R-:W-:Y:S01]  /*2e8e0*/  STL [R1+0x2c4], R18 ;  /* 0x0002c41201007387 */ /* 0x000fe20000100800 */
[----:B------:R-:W-:-:S03]  /*2e8f0*/  FMUL R15, R6, R15 ;  /* 0x0000000f060f7220 */ /* 0x000fc60000400000 */
[----:B------:R-:W-:Y:S04]  /*2e900*/  STL [R1+0x370], R17 ;  /* 0x0003701101007387 */ /* 0x000fe80000100800 */
[----:B------:R-:W-:Y:S01]  /*2e910*/  STL [R1+0x374], R15 ;  /* 0x0003740f01007387 */ /* 0x000fe20000100800 */
[----:B----4-:R-:W-:-:S05]  /*2e920*/  FMUL R8, R6, R8 ;  /* 0x0000000806087220 */ /* 0x010fca0000400000 */
[----:B------:R0:W-:Y:S01]  /*2e930*/  STL [R1+0x390], R8 ;  /* 0x0003900801007387 */ /* 0x0001e20000100800 */
[----:B------:R-:W-:-:S03]  /*2e940*/  FMUL R5, R6, R5 ;  /* 0x0000000506057220 */ /* 0x000fc60000400000 */
[----:B0-----:R-:W4:Y:S04]  /*2e950*/  LDL.LU R8, [R1+0x368] ;  /* 0x0003680001087983 */ /* 0x001f280000300800 */
[----:B------:R0:W-:Y:S04]  /*2e960*/  STL [R1+0x394], R5 ;  /* 0x0003940501007387 */ /* 0x0001e80000100800 */
[----:B0-----:R-:W4:Y:S01]  /*2e970*/  LDL.LU R5, [R1+0x36c] ;  /* 0x00036c0001057983 */ /* 0x001f220000300800 */
[----:B------:R-:W-:-:S05]  /*2e980*/  FMUL R14, R6, R14 ;  /* 0x0000000e060e7220 */ /* 0x000fca0000400000 */
[----:B------:R-:W-:Y:S01]  /*2e990*/  STL [R1+0x3a0], R14 ;  /* 0x0003a00e01007387 */ /* 0x000fe20000100800 */
[C---:B--2---:R-:W-:Y:S02]  /*2e9a0*/  FMUL R13, R6.reuse, R13 ;  /* 0x0000000d060d7220 */ /* 0x044fe40000400000 */
[----:B---3--:R-:W-:-:S03]  /*2e9b0*/  FMUL R12, R6, R12 ;  /* 0x0000000c060c7220 */ /* 0x008fc60000400000 */
[----:B------:R-:W-:Y:S01]  /*2e9c0*/  STL [R1+0x3a4], R13 ;  /* 0x0003a40d01007387 */ /* 0x000fe20000100800 */
[----:B------:R-:W-:-:S03]  /*2e9d0*/  FMUL R11, R6, R11 ;  /* 0x0000000b060b7220 */ /* 0x000fc60000400000 */
[----:B------:R-:W-:Y:S01]  /*2e9e0*/  STL [R1+0x3d0], R12 ;  /* 0x0003d00c01007387 */ /* 0x000fe20000100800 */
[----:B------:R-:W-:-:S03]  /*2e9f0*/  FMUL R10, R4, R10 ;  /* 0x0000000a040a7220 */ /* 0x000fc60000400000 */
[----:B------:R-:W-:Y:S01]  /*2ea00*/  STL [R1+0x3d4], R11 ;  /* 0x0003d40b01007387 */ /* 0x000fe20000100800 */
[----:B------:R-:W-:-:S03]  /*2ea10*/  FMUL R9, R4, R9 ;  /* 0x0000000904097220 */ /* 0x000fc60000400000 */
[----:B------:R-:W2:Y:S04]  /*2ea20*/  LDL.LU R28, [R1+0x348] ;  /* 0x00034800011c7983 */ /* 0x000ea80000300800 */
[----:B------:R-:W-:Y:S04]  /*2ea30*/  STL [R1+0x238], R10 ;  /* 0x0002380a01007387 */ /* 0x000fe80000100800 */
[----:B------:R-:W3:Y:S04]  /*2ea40*/  LDL.LU R27, [R1+0x34c] ;  /* 0x00034c00011b7983 */ /* 0x000ee80000300800 */
[----:B------:R-:W-:Y:S04]  /*2ea50*/  STL [R1+0x23c], R9 ;  /* 0x00023c0901007387 */ /* 0x000fe80000100800 */
[----:B------:R-:W3:Y:S04]  /*2ea60*/  LDL.LU R26, [R1+0x318] ;  /* 0x00031800011a7983 */ /* 0x000ee80000300800 */
[----:B------:R-:W3:Y:S04]  /*2ea70*/  LDL.LU R25, [R1+0x31c] ;  /* 0x00031c0001197983 */ /* 0x000ee80000300800 */
[----:B------:R-:W3:Y:S04]  /*2ea80*/  LDL.LU R24, [R1+0x308] ;  /* 0x0003080001187983 */ /* 0x000ee80000300800 */
[----:B------:R-:W3:Y:S04]  /*2ea90*/  LDL.LU R23, [R1+0x30c] ;  /* 0x00030c0001177983 */ /* 0x000ee80000300800 */
[----:B------:R-:W3:Y:S04]  /*2eaa0*/  LDL.LU R19, [R1+0x2f8] ;  /* 0x0002f80001137983 */ /* 0x000ee80000300800 */
[----:B------:R-:W3:Y:S04]  /*2eab0*/  LDL.LU R18, [R1+0x2fc] ;  /* 0x0002fc0001127983 */ /* 0x000ee80000300800 */
[----:B------:R-:W0:Y:S04]  /*2eac0*/  S2R R16, SR_TID.X ;  /* 0x0000000000107919 */ /* 0x000e280000002100 */
[----:B------:R-:W3:Y:S01]  /*2ead0*/  LDL.LU R17, [R1+0x2e8] ;  /* 0x0002e80001117983 */ /* 0x000ee20000300800 */
[----:B0-----:R-:W-:-:S04]  /*2eae0*/  LOP3.LUT R16, R16, 0x1c, RZ, 0xc0, !PT ;  /* 0x0000001c10107812 */ /* 0x001fc800078ec0ff */
[----:B------:R-:W-:-:S05]  /*2eaf0*/  LEA.HI R16, R16, 0x30, RZ, 0x1e ;  /* 0x0000003010107811 */ /* 0x000fca00078ff0ff */
[----:B------:R-:W-:-:S05]  /*2eb00*/  IMAD.SHL.U32 R16, R16, 0x20, RZ ;  /* 0x0000002010107824 */ /* 0x000fca00078e00ff */
[----:B------:R0:W1:Y:S01]  /*2eb10*/  LDS R6, [R16+0x20000] ;  /* 0x0200000010067984 */ /* 0x0000620000000800 */
[----:B----4-:R-:W-:-:S05]  /*2eb20*/  FMUL R8, R4, R8 ;  /* 0x0000000804087220 */ /* 0x010fca0000400000 */
[----:B------:R-:W-:Y:S04]  /*2eb30*/  STL [R1+0x268], R8 ;  /* 0x0002680801007387 */ /* 0x000fe80000100800 */
[----:B0-----:R-:W4:Y:S01]  /*2eb40*/  LDL.LU R16, [R1+0x2ec] ;  /* 0x0002ec0001107983 */ /* 0x001f220000300800 */
[----:B------:R-:W-:-:S05]  /*2eb50*/  FMUL R5, R4, R5 ;  /* 0x0000000504057220 */ /* 0x000fca0000400000 */
[----:B------:R0:W-:Y:S04]  /*2eb60*/  STL [R1+0x26c], R5 ;  /* 0x00026c0501007387 */ /* 0x0001e80000100800 */
[----:B------:R-:W4:Y:S04]  /*2eb70*/  LDL.LU R15, [R1+0x2d8] ;  /* 0x0002d800010f7983 */ /* 0x000f280000300800 */
[----:B------:R-:W4:Y:S04]  /*2eb80*/  LDL.LU R14, [R1+0x2dc] ;  /* 0x0002dc00010e7983 */ /* 0x000f280000300800 */
[----:B0-----:R-:W4:Y:S04]  /*2eb90*/  LDL.LU R5, [R1+0x8d4] ;  /* 0x0008d40001057983 */ /* 0x001f280000300800 */
[----:B------:R-:W4:Y:S04]  /*2eba0*/  LDL.64 R10, [R1+0xbe8] ;  /* 0x000be800010a7983 */ /* 0x000f280000100a00 */
[----:B------:R-:W4:Y:S04]  /*2ebb0*/  LDL.64 R12, [R1+0xbf8] ;  /* 0x000bf800010c7983 */ /* 0x000f280000100a00 */
[----:B------:R-:W4:Y:S01]  /*2ebc0*/  LDL.64 R8, [R1+0xbf0] ;  /* 0x000bf00001087983 */ /* 0x000f220000100a00 */
[----:B--2---:R-:W-:-:S02]  /*2ebd0*/  FMUL R28, R4, R28 ;  /* 0x0000001c041c7220 */ /* 0x004fc40000400000 */
[----:B---3--:R-:W-:-:S03]  /*2ebe0*/  FMUL R27, R4, R27 ;  /* 0x0000001b041b7220 */ /* 0x008fc60000400000 */
[----:B------:R-:W-:Y:S01]  /*2ebf0*/  STL [R1+0x278], R28 ;  /* 0x0002781c01007387 */ /* 0x000fe20000100800 */
[----:B------:R-:W-:-:S03]  /*2ec00*/  FMUL R26, R4, R26 ;  /* 0x0000001a041a7220 */ /* 0x000fc60000400000 */
[----:B------:R-:W-:Y:S01]  /*2ec10*/  STL [R1+0x27c], R27 ;  /* 0x00027c1b01007387 */ /* 0x000fe20000100800 */
[----:B------:R-:W-:-:S03]  /*2ec20*/  FMUL R25, R4, R25 ;  /* 0x0000001904197220 */ /* 0x000fc60000400000 */
[----:B------:R-:W-:Y:S01]  /*2ec30*/  STL [R1+0x2c8], R26 ;  /* 0x0002c81a01007387 */ /* 0x000fe20000100800 */
[----:B------:R-:W-:-:S03]  /*2ec40*/  FMUL R24, R4, R24 ;  /* 0x0000001804187220 */ /* 0x000fc60000400000 */
[----:B------:R-:W-:Y:S01]  /*2ec50*/  STL [R1+0x2cc], R25 ;  /* 0x0002cc1901007387 */ /* 0x000fe20000100800 */
[----:B------:R-:W-:-:S03]  /*2ec60*/  FMUL R23, R4, R23 ;  /* 0x0000001704177220 */ /* 0x000fc60000400000 */
[----:B------:R0:W-:Y:S01]  /*2ec70*/  STL [R1+0x378], R24 ;  /* 0x0003781801007387 */ /* 0x0001e20000100800 */
[----:B------:R-:W-:-:S03]  /*2ec80*/  FMUL R19, R4, R19 ;  /* 0x0000001304137220 */ /* 0x000fc60000400000 */
[----:B------:R-:W-:Y:S01]  /*2ec90*/  STL [R1+0x37c], R23 ;  /* 0x00037c1701007387 */ /* 0x000fe20000100800 */
[----:B------:R-:W-:-:S03]  /*2eca0*/  FMUL R18, R4, R18 ;  /* 0x0000001204127220 */ /* 0x000fc60000400000 */
[----:B0-----:R-:W2:Y:S04]  /*2ecb0*/  LDL.64 R24, [R1+0xbe0] ;  /* 0x000be00001187983 */ /* 0x001ea80000100a00 */
[----:B------:R-:W-:Y:S04]  /*2ecc0*/  STL [R1+0x398], R19 ;  /* 0x0003981301007387 */ /* 0x000fe80000100800 */
[----:B------:R0:W-:Y:S04]  /*2ecd0*/  STL [R1+0x39c], R18 ;  /* 0x00039c1201007387 */ /* 0x0001e80000100800 */
[----:B0-----:R-:W3:Y:S01]  /*2ece0*/  LDL.64 R18, [R1+0xbd8] ;  /* 0x000bd80001127983 */ /* 0x001ee20000100a00 */
[----:B------:R-:W-:-:S05]  /*2ecf0*/  FMUL R17, R4, R17 ;  /* 0x0000001104117220 */ /* 0x000fca0000400000 */
[----:B------:R-:W-:Y:S01]  /*2ed00*/  STL [R1+0x3a8], R17 ;  /* 0x0003a81101007387 */ /* 0x000fe20000100800 */
[----:B----4-:R-:W-:-:S05]  /*2ed10*/  FMUL R16, R4, R16 ;  /* 0x0000001004107220 */ /* 0x010fca0000400000 */
[----:B------:R0:W-:Y:S01]  /*2ed20*/  STL [R1+0x3ac], R16 ;  /* 0x0003ac1001007387 */ /* 0x0001e20000100800 */
[----:B------:R-:W-:-:S03]  /*2ed30*/  FMUL R15, R4, R15 ;  /* 0x0000000f040f7220 */ /* 0x000fc60000400000 */
[----:B0-----:R-:W0:Y:S01]  /*2ed40*/  S2R R16, SR_TID.X ;  /* 0x0000000000107919 */ /* 0x001e220000002100 */
[C---:B------:R-:W-:Y:S02]  /*2ed50*/  FMUL R14, R4.reuse, R14 ;  /* 0x0000000e040e7220 */ /* 0x040fe40000400000 */
[----:B------:R-:W-:Y:S01]  /*2ed60*/  FFMA R5, R4, R5, R3 ;  /* 0x0000000504057223 */ /* 0x000fe20000000003 */
[----:B------:R-:W-:Y:S04]  /*2ed70*/  STL [R1+0x3d8], R15 ;  /* 0x0003d80f01007387 */ /* 0x000fe80000100800 */
[----:B------:R4:W-:Y:S01]  /*2ed80*/  STL [R1+0x8d4], R5 ;  /* 0x0008d40501007387 */ /* 0x0009e20000100800 */
[----:B------:R-:W-:-:S03]  /*2ed90*/  IMAD.WIDE R10, R22, 0x2, R10 ;  /* 0x00000002160a7825 */ /* 0x000fc600078e020a */
[----:B------:R0:W-:Y:S04]  /*2eda0*/  STL [R1+0x3dc], R14 ;  /* 0x0003dc0e01007387 */ /* 0x0001e80000100800 */
[----:B------:R-:W1:Y:S01]  /*2edb0*/  LDL.LU R23, [R1+0x8d8] ;  /* 0x0008d80001177983 */ /* 0x000e620000300800 */
[----:B----4-:R-:W-:-:S03]  /*2edc0*/  IMAD.WIDE R4, R22, 0x2, R12 ;  /* 0x0000000216047825 */ /* 0x010fc600078e020c */
[----:B------:R4:W3:Y:S04]  /*2edd0*/  LDG.E.U16 R26, [R10.64] ;  /* 0x000000060a1a7981 */ /* 0x0008e8000c1e1500 */
[----:B0-----:R-:W3:Y:S01]  /*2ede0*/  LDL.LU R14, [R1+0x430] ;  /* 0x00043000010e7983 */ /* 0x001ee20000300800 */
[----:B------:R-:W-:-:S03]  /*2edf0*/  IMAD.WIDE R8, R22, 0x2, R8 ;  /* 0x0000000216087825 */ /* 0x000fc600078e0208 */
[----:B------:R-:W3:Y:S04]  /*2ee00*/  LDL.LU R13, [R1+0x434] ;  /* 0x00043400010d7983 */ /* 0x000ee80000300800 */
[----:B----4-:R-:W2:Y:S04]  /*2ee10*/  LDL.LU R11, [R1+0x400] ;  /* 0x00040000010b7983 */ /* 0x010ea80000300800 */
[----:B------:R2:W2:Y:S04]  /*2ee20*/  LDG.E.U16 R28, [R4.64] ;  /* 0x00000006041c7981 */ /* 0x0004a8000c1e1500 */
[----:B------:R-:W2:Y:S04]  /*2ee30*/  LDL.LU R10, [R1+0x404] ;  /* 0x00040400010a7983 */ /* 0x000ea80000300800 */
[----:B------:R3:W2:Y:S01]  /*2ee40*/  LDG.E.U16 R27, [R8.64] ;  /* 0x00000006081b7981 */ /* 0x0006a2000c1e1500 */
[----:B------:R-:W-:-:S04]  /*2ee50*/  LOP3.LUT R16, R16, 0x1c, RZ, 0xc0, !PT ;  /* 0x0000001c10107812 */ /* 0x000fc800078ec0ff */
[----:B------:R-:W-:-:S04]  /*2ee60*/  LEA.HI R16, R16, 0x38, RZ, 0x1e ;  /* 0x0000003810107811 */ /* 0x000fc800078ff0ff */
[----:B------:R-:W-:-:S05]  /*2ee70*/  SHF.L.U32 R16, R16, 0x5, RZ ;  /* 0x0000000510107819 */ /* 0x000fca00000006ff */
[----:B------:R0:W0:Y:S01]  /*2ee80*/  LDS R3, [R16+0x20000] ;  /* 0x0200000010037984 */ /* 0x0000220000000800 */
[----:B--2---:R-:W-:-:S05]  /*2ee90*/  IMAD.WIDE R4, R22, 0x2, R24 ;  /* 0x0000000216047825 */ /* 0x004fca00078e0218 */
[----:B------:R2:W4:Y:S01]  /*2eea0*/  LDG.E.U16 R25, [R4.64] ;  /* 0x0000000604197981 */ /* 0x000522000c1e1500 */
[----:B---3--:R-:W-:-:S03]  /*2eeb0*/  IMAD.WIDE R8, R22, 0x2, R18 ;  /* 0x0000000216087825 */ /* 0x008fc600078e0212 */
[----:B------:R-:W3:Y:S04]  /*2eec0*/  LDL.LU R19, [R1+0x3b0] ;  /* 0x0003b00001137983 */ /* 0x000ee80000300800 */
[----:B------:R-:W4:Y:S04]  /*2eed0*/  LDL.LU R17, [R1+0x3c0] ;  /* 0x0003c00001117983 */ /* 0x000f280000300800 */
[----:B------:R-:W4:Y:S04]  /*2eee0*/  LDL.LU R15, [R1+0x3e0] ;  /* 0x0003e000010f7983 */ /* 0x000f280000300800 */
[----:B------:R-:W4:Y:S04]  /*2eef0*/  LDL.LU R18, [R1+0x3b4] ;  /* 0x0003b40001127983 */ /* 0x000f280000300800 */
[----:B0-----:R-:W4:Y:S04]  /*2ef00*/  LDL.LU R16, [R1+0x3c4] ;  /* 0x0003c40001107983 */ /* 0x001f280000300800 */
[----:B------:R0:W4:Y:S04]  /*2ef10*/  LDG.E.U16 R24, [R8.64] ;  /* 0x0000000608187981 */ /* 0x000128000c1e1500 */
[----:B------:R-:W4:Y:S04]  /*2ef20*/  LDL.LU R12, [R1+0x3e4] ;  /* 0x0003e400010c7983 */ /* 0x000f280000300800 */
[----:B--2---:R-:W2:Y:S01]  /*2ef30*/  LDL.LU R5, [R1+0x320] ;  /* 0x0003200001057983 */ /* 0x004ea20000300800 */
[----:B-1----:R-:W-:-:S02]  /*2ef40*/  FFMA R23, R7, R23, R6 ;  /* 0x0000001707177223 */ /* 0x002fc40000000006 */
[----:B------:R-:W-:-:S03]  /*2ef50*/  FMUL R4, R7, R14 ;  /* 0x0000000e07047220 */ /* 0x000fc60000400000 */
[----:B------:R-:W-:Y:S01]  /*2ef60*/  STL [R1+0x8d8], R23 ;  /* 0x0008d81701007387 */ /* 0x000fe20000100800 */
[----:B------:R-:W-:-:S03]  /*2ef70*/  FMUL R6, R7, R13 ;  /* 0x0000000d07067220 */ /* 0x000fc60000400000 */
[----:B------:R1:W-:Y:S01]  /*2ef80*/  STL [R1+0x250], R4 ;  /* 0x0002500401007387 */ /* 0x0003e20000100800 */
[----:B0-----:R-:W-:-:S03]  /*2ef90*/  FMUL R8, R7, R11 ;  /* 0x0000000b07087220 */ /* 0x001fc60000400000 */
[----:B-1----:R-:W2:Y:S04]  /*2efa0*/  LDL.LU R4, [R1+0x324] ;  /* 0x0003240001047983 */ /* 0x002ea80000300800 */
[----:B------:R0:W-:Y:S04]  /*2efb0*/  STL [R1+0x254], R6 ;  /* 0x0002540601007387 */ /* 0x0001e80000100800 */
[----:B------:R-:W-:Y:S04]  /*2efc0*/  STL [R1+0x354], R28 ;  /* 0x0003541c01007387 */ /* 0x000fe80000100800 */
[----:B------:R-:W-:Y:S01]  /*2efd0*/  STL [R1+0x34c], R27 ;  /* 0x00034c1b01007387 */ /* 0x000fe20000100800 */
[----:B0-----:R-:W-:-:S03]  /*2efe0*/  FMUL R6, R7, R10 ;  /* 0x0000000a07067220 */ /* 0x001fc60000400000 */
[----:B------:R-:W2:Y:S04]  /*2eff0*/  LDL.LU R14, [R1+0x2b0] ;  /* 0x0002b000010e7983 */ /* 0x000ea80000300800 */
[----:B------:R0:W-:Y:S04]  /*2f000*/  STL [R1+0x360], R8 ;  /* 0x0003600801007387 */ /* 0x0001e80000100800 */
[----:B------:R-:W2:Y:S04]  /*2f010*/  LDL.LU R13, [R1+0x2b4] ;  /* 0x0002b400010d7983 */ /* 0x000ea80000300800 */
[----:B------:R1:W-:Y:S04]  /*2f020*/  STL [R1+0x364], R6 ;  /* 0x0003640601007387 */ /* 0x0003e80000100800 */
[----:B------:R-:W2:Y:S04]  /*2f030*/  LDL.LU R11, [R1+0x2a0] ;  /* 0x0002a000010b7983 */ /* 0x000ea80000300800 */
[----:B------:R-:W-:Y:S04]  /*2f040*/  STL [R1+0x348], R26 ;  /* 0x0003481a01007387 */ /* 0x000fe80000100800 */
[----:B------:R-:W2:Y:S04]  /*2f050*/  LDL.LU R10, [R1+0x2a4] ;  /* 0x0002a400010a7983 */ /* 0x000ea80000300800 */
[----:B------:R-:W2:Y:S04]  /*2f060*/  LDL.LU R9, [R1+0x438] ;  /* 0x0004380001097983 */ /* 0x000ea80000300800 */
[----:B0-----:R-:W2:Y:S01]  /*2f070*/  LDL.LU R8, [R1+0x43c] ;  /* 0x00043c0001087983 */ /* 0x001ea20000300800 */
[----:B---3--:R-:W-:-:S02]  /*2f080*/  FMUL R19, R7, R19 ;  /* 0x0000001307137220 */ /* 0x008fc40000400000 */
[----:B----4-:R-:W-:-:S03]  /*2f090*/  FMUL R17, R7, R17 ;  /* 0x0000001107117220 */ /* 0x010fc60000400000 */
[----:B------:R-:W-:Y:S01]  /*2f0a0*/  STL [R1+0x3b0], R19 ;  /* 0x0003b01301007387 */ /* 0x000fe20000100800 */
[----:B-1----:R-:W-:-:S03]  /*2f0b0*/  FMUL R6, R7, R18 ;  /* 0x0000001207067220 */ /* 0x002fc60000400000 */
[----:B------:R-:W-:Y:S01]  /*2f0c0*/  STL [R1+0x344], R25 ;  /* 0x0003441901007387 */ /* 0x000fe20000100800 */
[----:B------:R-:W-:-:S03]  /*2f0d0*/  FMUL R16, R7, R16 ;  /* 0x0000001007107220 */ /* 0x000fc60000400000 */
[----:B------:R0:W-:Y:S04]  /*2f0e0*/  STL [R1+0x3b4], R6 ;  /* 0x0003b40601007387 */ /* 0x0001e80000100800 */
[----:B------:R-:W-:Y:S04]  /*2f0f0*/  STL [R1+0x3c0], R17 ;  /* 0x0003c01101007387 */ /* 0x000fe80000100800 */
[----:B------:R-:W-:Y:S01]  /*2f100*/  STL [R1+0x340], R24 ;  /* 0x0003401801007387 */ /* 0x000fe20000100800 */
[C---:B0-----:R-:W-:Y:S02]  /*2f110*/  FMUL R6, R7.reuse, R15 ;  /* 0x0000000f07067220 */ /* 0x041fe40000400000 */
[C---:B------:R-:W-:Y:S01]  /*2f120*/  FMUL R15, R7.reuse, R12 ;  /* 0x0000000c070f7220 */ /* 0x040fe20000400000 */
[----:B------:R2:W-:Y:S04]  /*2f130*/  STL [R1+0x3c4], R16 ;  /* 0x0003c41001007387 */ /* 0x0005e80000100800 */
[----:B------:R-:W3:Y:S04]  /*2f140*/  LDL.LU R12, [R1+0x408] ;  /* 0x00040800010c7983 */ /* 0x000ee80000300800 */
[----:B------:R0:W-:Y:S01]  /*2f150*/  STL [R1+0x3e0], R6 ;  /* 0x0003e00601007387 */ /* 0x0001e20000100800 */
[----:B--2---:R-:W-:-:S03]  /*2f160*/  FMUL R16, R7, R5 ;  /* 0x0000000507107220 */ /* 0x004fc60000400000 */
[----:B0-----:R-:W2:Y:S04]  /*2f170*/  LDL.LU R6, [R1+0x40c] ;  /* 0x00040c0001067983 */ /* 0x001ea80000300800 */
[----:B------:R0:W-:Y:S04]  /*2f180*/  STL [R1+0x3e4], R15 ;  /* 0x0003e40f01007387 */ /* 0x0001e80000100800 */
[----:B------:R-:W4:Y:S04]  /*2f190*/  LDL.LU R5, [R1+0x3b8] ;  /* 0x0003b80001057983 */ /* 0x000f280000300800 */
[----:B------:R-:W-:Y:S01]  /*2f1a0*/  STL [R1+0x400], R16 ;  /* 0x0004001001007387 */ /* 0x000fe20000100800 */
[----:B0-----:R-:W-:-:S03]  /*2f1b0*/  FMUL R15, R7, R4 ;  /* 0x00000004070f7220 */ /* 0x001fc60000400000 */
[----:B------:R-:W4:Y:S04]  /*2f1c0*/  LDL.LU R4, [R1+0x3bc] ;  /* 0x0003bc0001047983 */ /* 0x000f280000300800 */
[----:B------:R0:W-:Y:S02]  /*2f1d0*/  STL [R1+0x404], R15 ;  /* 0x0004040f01007387 */ /* 0x0001e40000100800 */
[C---:B0-----:R-:W-:Y:S02]  /*2f1e0*/  FMUL R15, R7.reuse, R14 ;  /* 0x0000000e070f7220 */ /* 0x041fe40000400000 */
        /* <DEDUP_REMOVED lines=9> */
[----:B------:R-:W4:Y:S04]  /*2f280*/  LDL.LU R9, [R1+0x3c8] ;  /* 0x0003c80001097983 */ /* 0x000f280000300800 */
[----:B------:R1:W-:Y:S04]  /*2f290*/  STL [R1+0x258], R10 ;  /* 0x0002580a01007387 */ /* 0x0003e80000100800 */
[----:B------:R-:W4:Y:S04]  /*2f2a0*/  LDL.LU R8, [R1+0x3cc] ;  /* 0x0003cc0001087983 */ /* 0x000f280000300800 */
[----:B------:R3:W-:Y:S04]  /*2f2b0*/  STL [R1+0x25c], R7 ;  /* 0x00025c0701007387 */ /* 0x0007e80000100800 */
[----:B------:R-:W4:Y:S04]  /*2f2c0*/  LDL.LU R17, [R1+0x3e8] ;  /* 0x0003e80001117983 */ /* 0x000f280000300800 */
[----:B------:R-:W4:Y:S04]  /*2f2d0*/  LDL.LU R16, [R1+0x3ec] ;  /* 0x0003ec0001107983 */ /* 0x000f280000300800 */
[----:B0-----:R-:W4:Y:S04]  /*2f2e0*/  LDL.LU R11, [R1+0x328] ;  /* 0x00032800010b7983 */ /* 0x001f280000300800 */
[----:B-1----:R-:W4:Y:S04]  /*2f2f0*/  LDL.LU R10, [R1+0x32c] ;  /* 0x00032c00010a7983 */ /* 0x002f280000300800 */
[----:B------:R-:W4:Y:S01]  /*2f300*/  LDL.LU R15, [R1+0x2b8] ;  /* 0x0002b800010f7983 */ /* 0x000f220000300800 */
[----:B---3--:R-:W-:-:S05]  /*2f310*/  FMUL R7, R20, R12 ;  /* 0x0000000c14077220 */ /* 0x008fca0000400000 */
[----:B------:R-:W-:Y:S04]  /*2f320*/  STL [R1+0x368], R7 ;  /* 0x0003680701007387 */ /* 0x000fe80000100800 */
[----:B------:R-:W3:Y:S01]  /*2f330*/  LDL.LU R14, [R1+0x2bc] ;  /* 0x0002bc00010e7983 */ /* 0x000ee20000300800 */
[----:B--2---:R-:W-:-:S05]  /*2f340*/  FMUL R6, R20, R6 ;  /* 0x0000000614067220 */ /* 0x004fca0000400000 */
[----:B------:R0:W-:Y:S01]  /*2f350*/  STL [R1+0x36c], R6 ;  /* 0x00036c0601007387 */ /* 0x0001e20000100800 */
[----:B----4-:R-:W-:-:S03]  /*2f360*/  FMUL R5, R20, R5 ;  /* 0x0000000514057220 */ /* 0x010fc60000400000 */
[----:B------:R-:W2:Y:S04]  /*2f370*/  LDL.LU R18, [R1+0x2a8] ;  /* 0x0002a80001127983 */ /* 0x000ea80000300800 */
[----:B------:R-:W-:Y:S04]  /*2f380*/  STL [R1+0x3b8], R5 ;  /* 0x0003b80501007387 */ /* 0x000fe80000100800 */
[----:B------:R-:W4:Y:S01]  /*2f390*/  LDL.LU R13, [R1+0x2ac] ;  /* 0x0002ac00010d7983 */ /* 0x000f220000300800 */
[----:B------:R-:W-:-:S05]  /*2f3a0*/  FMUL R4, R20, R4 ;  /* 0x0000000414047220 */ /* 0x000fca0000400000 */
[----:B------:R1:W-:Y:S04]  /*2f3b0*/  STL [R1+0x3bc], R4 ;  /* 0x0003bc0401007387 */ /* 0x0003e80000100800 */
[----:B------:R-:W4:Y:S04]  /*2f3c0*/  LDL.LU R12, [R1+0x8dc] ;  /* 0x0008dc00010c7983 */ /* 0x000f280000300800 */
[----:B0-----:R-:W4:Y:S04]  /*2f3d0*/  LDL.64 R6, [R1+0xbc8] ;  /* 0x000bc80001067983 */ /* 0x001f280000100a00 */
[----:B-1----:R-:W4:Y:S01]  /*2f3e0*/  LDL.64 R4, [R1+0xbd0] ;  /* 0x000bd00001047983 */ /* 0x002f220000100a00 */
[----:B------:R-:W-:-:S02]  /*2f3f0*/  FMUL R19, R20, R9 ;  /* 0x0000000914137220 */ /* 0x000fc40000400000 */
[C---:B------:R-:W-:Y:S02]  /*2f400*/  FMUL R23, R20.reuse, R8 ;  /* 0x0000000814177220 */ /* 0x040fe40000400000 */
[----:B------:R-:W4:Y:S04]  /*2f410*/  LDL.64 R8, [R1+0xbc0] ;  /* 0x000bc00001087983 */ /* 0x000f280000100a00 */
[----:B------:R0:W-:Y:S04]  /*2f420*/  STL [R1+0x3c8], R19 ;  /* 0x0003c81301007387 */ /* 0x0001e80000100800 */
[----:B------:R-:W-:Y:S01]  /*2f430*/  STL [R1+0x3cc], R23 ;  /* 0x0003cc1701007387 */ /* 0x000fe20000100800 */
[----:B0-----:R-:W-:-:S02]  /*2f440*/  FMUL R19, R20, R17 ;  /* 0x0000001114137220 */ /* 0x001fc40000400000 */
[C---:B------:R-:W-:Y:S02]  /*2f450*/  FMUL R17, R20.reuse, R16 ;  /* 0x0000001014117220 */ /* 0x040fe40000400000 */
[C---:B------:R-:W-:Y:S01]  /*2f460*/  FMUL R16, R20.reuse, R11 ;  /* 0x0000000b14107220 */ /* 0x040fe20000400000 */
[----:B------:R0:W-:Y:S04]  /*2f470*/  STL [R1+0x3e8], R19 ;  /* 0x0003e81301007387 */ /* 0x0001e80000100800 */
[----:B------:R-:W-:Y:S01]  /*2f480*/  STL [R1+0x3ec], R17 ;  /* 0x0003ec1101007387 */ /* 0x000fe20000100800 */
[----:B0-----:R-:W-:-:S03]  /*2f490*/  FMUL R19, R20, R10 ;  /* 0x0000000a14137220 */ /* 0x001fc60000400000 */
[----:B------:R-:W4:Y:S01]  /*2f4a0*/  LDL.64 R10, [R1+0xbb8] ;  /* 0x000bb800010a7983 */ /* 0x000f220000100a00 */
[----:B------:R-:W-:-:S03]  /*2f4b0*/  FMUL R23, R20, R15 ;  /* 0x0000000f14177220 */ /* 0x000fc60000400000 */
[----:B------:R0:W-:Y:S04]  /*2f4c0*/  STL [R1+0x408], R16 ;  /* 0x0004081001007387 */ /* 0x0001e80000100800 */
[----:B0-----:R-:W4:Y:S04]  /*2f4d0*/  LDL.64 R16, [R1+0xbb0] ;  /* 0x000bb00001107983 */ /* 0x001f280000100a00 */
[----:B------:R3:W-:Y:S02]  /*2f4e0*/  STL [R1+0x40c], R19 ;  /* 0x00040c1301007387 */ /* 0x0007e40000100800 */
[----:B---3--:R-:W-:-:S02]  /*2f4f0*/  FMUL R19, R20, R14 ;  /* 0x0000000e14137220 */ /* 0x008fc40000400000 */
[----:B------:R-:W3:Y:S04]  /*2f500*/  LDL.64 R14, [R1+0xba8] ;  /* 0x000ba800010e7983 */ /* 0x000ee80000100a00 */
[----:B------:R-:W-:Y:S04]  /*2f510*/  STL [R1+0x438], R23 ;  /* 0x0004381701007387 */ /* 0x000fe80000100800 */
[----:B------:R-:W-:Y:S01]  /*2f520*/  STL [R1+0x43c], R19 ;  /* 0x00043c1301007387 */ /* 0x000fe20000100800 */
[C---:B--2---:R-:W-:Y:S02]  /*2f530*/  FMUL R18, R20.reuse, R18 ;  /* 0x0000001214127220 */ /* 0x044fe40000400000 */
[----:B----4-:R-:W-:-:S03]  /*2f540*/  FMUL R13, R20, R13 ;  /* 0x0000000d140d7220 */ /* 0x010fc60000400000 */
[----:B------:R0:W-:Y:S04]  /*2f550*/  STL [R1+0x468], R18 ;  /* 0x0004681201007387 */ /* 0x0001e80000100800 */
[----:B------:R-:W-:Y:S01]  /*2f560*/  STL [R1+0x46c], R13 ;  /* 0x00046c0d01007387 */ /* 0x000fe20000100800 */
[----:B------:R-:W-:Y:S02]  /*2f570*/  FFMA R12, R20, R12, R3 ;  /* 0x0000000c140c7223 */ /* 0x000fe40000000003 */
[----:B------:R-:W-:-:S03]  /*2f580*/  IMAD.WIDE R6, R22, 0x2, R6 ;  /* 0x0000000216067825 */ /* 0x000fc600078e0206 */
[----:B------:R1:W-:Y:S01]  /*2f590*/  STL [R1+0x8dc], R12 ;  /* 0x0008dc0c01007387 */ /* 0x0003e20000100800 */
[----:B------:R-:W-:-:S03]  /*2f5a0*/  IMAD.WIDE R4, R22, 0x2, R4 ;  /* 0x0000000216047825 */ /* 0x000fc600078e0204 */
[----:B0-----:R-:W2:Y:S04]  /*2f5b0*/  LDL.64 R18, [R1+0xb98] ;  /* 0x000b980001127983 */ /* 0x001ea80000100a00 */
[----:B------:R-:W4:Y:S04]  /*2f5c0*/  LDL.64 R26, [R1+0xb90] ;  /* 0x000b9000011a7983 */ /* 0x000f280000100a00 */
[----:B-1----:R-:W4:Y:S04]  /*2f5d0*/  LDL.64 R12, [R1+0xba0] ;  /* 0x000ba000010c7983 */ /* 0x002f280000100a00 */
[----:B------:R0:W4:Y:S04]  /*2f5e0*/  LDG.E.U16 R25, [R6.64] ;  /* 0x0000000606197981 */ /* 0x000128000c1e1500 */
[----:B------:R1:W4:Y:S01]  /*2f5f0*/  LDG.E.U16 R24, [R4.64] ;  /* 0x0000000604187981 */ /* 0x000322000c1e1500 */
[----:B------:R-:W-:-:S05]  /*2f600*/  IMAD.WIDE R8, R22, 0x2, R8 ;  /* 0x0000000216087825 */ /* 0x000fca00078e0208 */
[----:B------:R3:W4:Y:S01]  /*2f610*/  LDG.E.U16 R3, [R8.64] ;  /* 0x0000000608037981 */ /* 0x000722000c1e1500 */
[----:B-1----:R-:W-:-:S03]  /*2f620*/  IMAD.WIDE R4, R22, 0x2, R10 ;  /* 0x0000000216047825 */ /* 0x002fc600078e020a */
[----:B------:R-:W4:Y:S04]  /*2f630*/  LDL.64 R10, [R1+0xb88] ;  /* 0x000b8800010a7983 */ /* 0x000f280000100a00 */
[----:B------:R1:W4:Y:S01]  /*2f640*/  LDG.E.U16 R28, [R4.64] ;  /* 0x00000006041c7981 */ /* 0x000322000c1e1500 */
[----:B0-----:R-:W-:-:S03]  /*2f650*/  IMAD.WIDE R6, R22, 0x2, R16 ;  /* 0x0000000216067825 */ /* 0x001fc600078e0210 */
[----:B------:R-:W4:Y:S04]  /*2f660*/  LDL.64 R16, [R1+0xb80] ;  /* 0x000b800001107983 */ /* 0x000f280000100a00 */
[----:B------:R2:W4:Y:S01]  /*2f670*/  LDG.E.U16 R20, [R6.64] ;  /* 0x0000000606147981 */ /* 0x000522000c1e1500 */
[----:B---3--:R-:W-:-:S03]  /*2f680*/  IMAD.WIDE R8, R22, 0x2, R14 ;  /* 0x0000000216087825 */ /* 0x008fc600078e020e */
[----:B------:R-:W3:Y:S04]  /*2f690*/  LDL.64 R14, [R1+0xb78] ;  /* 0x000b7800010e7983 */ /* 0x000ee80000100a00 */
[----:B------:R4:W3:Y:S01]  /*2f6a0*/  LDG.E.U16 R23, [R8.64] ;  /* 0x0000000608177981 */ /* 0x0008e2000c1e1500 */
[----:B--2---:R-:W-:-:S04]  /*2f6b0*/  IMAD.WIDE R6, R22, 0x2, R18 ;  /* 0x0000000216067825 */ /* 0x004fc800078e0212 */
[C---:B----4-:R-:W-:Y:S02]  /*2f6c0*/  IMAD.WIDE R8, R22.reuse, 0x2, R26 ;  /* 0x0000000216087825 */ /* 0x050fe400078e021a */
[----:B------:R0:W2:Y:S02]  /*2f6d0*/  LDG.E.U16 R27, [R6.64] ;  /* 0x00000006061b7981 */ /* 0x0000a4000c1e1500 */
[C---:B-1----:R-:W-:Y:S02]  /*2f6e0*/  IMAD.WIDE R4, R22.reuse, 0x2, R12 ;  /* 0x0000000216047825 */ /* 0x042fe400078e020c */
[----:B------:R-:W4:Y:S04]  /*2f6f0*/  LDL.64 R12, [R1+0xb70] ;  /* 0x000b7000010c7983 */ /* 0x000f280000100a00 */
[----:B------:R-:W-:Y:S04]  /*2f700*/  STL [R1+0x32c], R25 ;  /* 0x00032c1901007387 */ /* 0x000fe80000100800 */
[----:B------:R1:W-:Y:S04]  /*2f710*/  STL [R1+0x330], R24 ;  /* 0x0003301801007387 */ /* 0x0003e80000100800 */
[----:B------:R-:W2:Y:S04]  /*2f720*/  LDL.64 R18, [R1+0xb60] ;  /* 0x000b600001127983 */ /* 0x000ea80000100a00 */
[----:B------:R0:W2:Y:S04]  /*2f730*/  LDG.E.U16 R26, [R4.64] ;  /* 0x00000006041a7981 */ /* 0x0000a8000c1e1500 */
[----:B-1----:R-:W2:Y:S04]  /*2f740*/  LDL.64 R24, [R1+0xb68] ;  /* 0x000b680001187983 */ /* 0x002ea80000100a00 */
[----:B------:R1:W-:Y:S04]  /*2f750*/  STL [R1+0x328], R3 ;  /* 0x0003280301007387 */ /* 0x0003e80000100800 */
[----:B-1----:R3:W2:Y:S01]  /*2f760*/  LDG.E.U16 R3, [R8.64] ;  /* 0x0000000608037981 */ /* 0x0026a2000c1e1500 */
[----:B0-----:R-:W-:-:S03]  /*2f770*/  IMAD.WIDE R4, R22, 0x2, R10 ;  /* 0x0000000216047825 */ /* 0x001fc600078e020a */
[----:B------:R-:W2:Y:S01]  /*2f780*/  LDL.64 R10, [R1+0xb58] ;  /* 0x000b5800010a7983 */ /* 0x000ea20000100a00 */
[----:B------:R-:W-:-:S03]  /*2f790*/  IMAD.WIDE R6, R22, 0x2, R16 ;  /* 0x0000000216067825 */ /* 0x000fc600078e0210 */
[----:B------:R-:W2:Y:S01]  /*2f7a0*/  LDL.64 R16, [R1+0xb50] ;  /* 0x000b500001107983 */ /* 0x000ea20000100a00 */
[----:B---3--:R-:W-:-:S03]  /*2f7b0*/  IMAD.WIDE R8, R22, 0x2, R14 ;  /* 0x0000000216087825 */ /* 0x008fc600078e020e */
[----:B------:R-:W3:Y:S04]  /*2f7c0*/  LDL.64 R14, [R1+0xb48] ;  /* 0x000b4800010e7983 */ /* 0x000ee80000100a00 */
[----:B------:R0:W-:Y:S04]  /*2f7d0*/  STL [R1+0x324], R28 ;  /* 0x0003241c01007387 */ /* 0x0001e80000100800 */
[----:B0-----:R4:W3:Y:S04]  /*2f7e0*/  LDG.E.U16 R28, [R4.64] ;  /* 0x00000006041c7981 */ /* 0x0018e8000c1e1500 */
[----:B------:R0:W-:Y:S04]  /*2f7f0*/  STL [R1+0x320], R20 ;  /* 0x0003201401007387 */ /* 0x0001e80000100800 */
[----:B------:R1:W-:Y:S04]  /*2f800*/  STL [R1+0x31c], R23 ;  /* 0x00031c1701007387 */ /* 0x0003e80000100800 */
[----:B0-----:R0:W3:Y:S04]  /*2f810*/  LDG.E.U16 R20, [R6.64] ;  /* 0x0000000606147981 */ /* 0x0010e8000c1e1500 */
[----:B-1----:R1:W3:Y:S01]  /*2f820*/  LDG.E.U16 R23, [R8.64] ;  /* 0x0000000608177981 */ /* 0x0022e2000c1e1500 */
[----:B----4-:R-:W-:-:S03]  /*2f830*/  IMAD.WIDE R4, R22, 0x2, R12 ;  /* 0x0000000216047825 */ /* 0x010fc600078e020c */
[----:B------:R-:W4:Y:S04]  /*2f840*/  LDL.64 R12, [R1+0xb40] ;  /* 0x000b4000010c7983 */ /* 0x000f280000100a00 */
[----:B--2---:R-:W-:Y:S04]  /*2f850*/  STL [R1+0x314], R27 ;  /* 0x0003141b01007387 */ /* 0x004fe80000100800 */
[----:B------:R2:W-:Y:S01]  /*2f860*/  STL [R1+0x318], R26 ;  /* 0x0003181a01007387 */ /* 0x0005e20000100800 */
[----:B0-----:R-:W-:-:S03]  /*2f870*/  IMAD.WIDE R6, R22, 0x2, R24 ;  /* 0x0000000216067825 */ /* 0x001fc600078e0218 */
[----:B------:R-:W4:Y:S04]  /*2f880*/  LDL.64 R24, [R1+0xb30] ;  /* 0x000b300001187983 */ /* 0x000f280000100a00 */
[----:B--2---:R-:W2:Y:S04]  /*2f890*/  LDL.64 R26, [R1+0xb38] ;  /* 0x000b3800011a7983 */ /* 0x004ea80000100a00 */
[----:B------:R0:W-:Y:S04]  /*2f8a0*/  STL [R1+0x310], R3 ;  /* 0x0003100301007387 */ /* 0x0001e80000100800 */
[----:B0-----:R0:W2:Y:S04]  /*2f8b0*/  LDG.E.U16 R3, [R4.64] ;  /* 0x0000000604037981 */ /* 0x0010a8000c1e1500 */
[----:B---3--:R3:W-:Y:S04]  /*2f8c0*/  STL [R1+0x30c], R28 ;  /* 0x00030c1c01007387 */ /* 0x0087e80000100800 */
[----:B---3--:R3:W4:Y:S01]  /*2f8d0*/  LDG.E.U16 R28, [R6.64] ;  /* 0x00000006061c7981 */ /* 0x008722000c1e1500 */
[----:B-1----:R-:W-:-:S03]  /*2f8e0*/  IMAD.WIDE R8, R22, 0x2, R18 ;  /* 0x0000000216087825 */ /* 0x002fc600078e0212 */
[----:B------:R1:W-:Y:S01]  /*2f8f0*/  STL [R1+0x308], R20 ;  /* 0x0003081401007387 */ /* 0x0003e20000100800 */
[----:B0-----:R-:W-:-:S03]  /*2f900*/  IMAD.WIDE R4, R22, 0x2, R10 ;  /* 0x0000000216047825 */ /* 0x001fc600078e020a */
[----:B------:R-:W4:Y:S04]  /*2f910*/  LDL.64 R10, [R1+0xb28] ;  /* 0x000b2800010a7983 */ /* 0x000f280000100a00 */
[----:B------:R-:W4:Y:S04]  /*2f920*/  LDL.64 R18, [R1+0xb20] ;  /* 0x000b200001127983 */ /* 0x000f280000100a00 */
[----:B-1----:R0:W4:Y:S01]  /*2f930*/  LDG.E.U16 R20, [R8.64] ;  /* 0x0000000608147981 */ /* 0x002122000c1e1500 */
[----:B---3--:R-:W-:-:S04]  /*2f940*/  IMAD.WIDE R6, R22, 0x2, R16 ;  /* 0x0000000216067825 */ /* 0x008fc800078e0210 */
[C---:B0-----:R-:W-:Y:S02]  /*2f950*/  IMAD.WIDE R8, R22.reuse, 0x2, R14 ;  /* 0x0000000216087825 */ /* 0x041fe400078e020e */
[----:B------:R-:W3:Y:S04]  /*2f960*/  LDL.64 R14, [R1+0xb18] ;  /* 0x000b1800010e7983 */ /* 0x000ee80000100a00 */
[----:B------:R0:W-:Y:S04]  /*2f970*/  STL [R1+0x304], R23 ;  /* 0x0003041701007387 */ /* 0x0001e80000100800 */
[----:B0-----:R0:W3:Y:S04]  /*2f980*/  LDG.E.U16 R23, [R4.64] ;  /* 0x0000000604177981 */ /* 0x0010e8000c1e1500 */
[----:B--2---:R1:W-:Y:S04]  /*2f990*/  STL [R1+0x300], R3 ;  /* 0x0003000301007387 */ /* 0x0043e80000100800 */
[----:B-1----:R1:W3:Y:S04]  /*2f9a0*/  LDG.E.U16 R3, [R6.64] ;  /* 0x0000000606037981 */ /* 0x0022e8000c1e1500 */
[----:B----4-:R4:W-:Y:S01]  /*2f9b0*/  STL [R1+0x2fc], R28 ;  /* 0x0002fc1c01007387 */ /* 0x0109e20000100800 */
[----:B0-----:R-:W-:-:S03]  /*2f9c0*/  IMAD.WIDE R4, R22, 0x2, R12 ;  /* 0x0000000216047825 */ /* 0x001fc600078e020c */
[----:B------:R-:W2:Y:S01]  /*2f9d0*/  LDL.64 R16, [R1+0xb10] ;  /* 0x000b100001107983 */ /* 0x000ea20000100a00 */
[----:B-1----:R-:W-:-:S03]  /*2f9e0*/  IMAD.WIDE R6, R22, 0x2, R26 ;  /* 0x0000000216067825 */ /* 0x002fc600078e021a */
[----:B------:R-:W2:Y:S04]  /*2f9f0*/  LDL.64 R12, [R1+0xb08] ;  /* 0x000b0800010c7983 */ /* 0x000ea80000100a00 */
[----:B----4-:R0:W4:Y:S04]  /*2fa00*/  LDG.E.U16 R28, [R8.64] ;  /* 0x00000006081c7981 */ /* 0x010128000c1e1500 */
[----:B------:R1:W2:Y:S01]  /*2fa10*/  LDG.E.U16 R26, [R6.64] ;  /* 0x00000006061a7981 */ /* 0x0002a2000c1e1500 */
[----:B0-----:R-:W-:-:S03]  /*2fa20*/  IMAD.WIDE R8, R22, 0x2, R24 ;  /* 0x0000000216087825 */ /* 0x001fc600078e0218 */
[----:B------:R-:W2:Y:S04]  /*2fa30*/  LDL.64 R24, [R1+0xb00] ;  /* 0x000b000001187983 */ /* 0x000ea80000100a00 */
[----:B------:R0:W-:Y:S01]  /*2fa40*/  STL [R1+0x2f8], R20 ;  /* 0x0002f81401007387 */ /* 0x0001e20000100800 */
[----:B-1----:R-:W-:-:S03]  /*2fa50*/  IMAD.WIDE R6, R22, 0x2, R18 ;  /* 0x0000000216067825 */ /* 0x002fc600078e0212 */
[----:B------:R1:W2:Y:S04]  /*2fa60*/  LDG.E.U16 R27, [R8.64] ;  /* 0x00000006081b7981 */ /* 0x0002a8000c1e1500 */
[----:B------:R-:W2:Y:S04]  /*2fa70*/  LDL.64 R18, [R1+0xaf0] ;  /* 0x000af00001127983 */ /* 0x000ea80000100a00 */
[----:B0-----:R0:W2:Y:S02]  /*2fa80*/  LDG.E.U16 R20, [R4.64] ;  /* 0x0000000604147981 */ /* 0x0010a4000c1e1500 */
[----:B0-----:R-:W-:-:S02]  /*2fa90*/  IMAD.WIDE R4, R22, 0x2, R10 ;  /* 0x0000000216047825 */ /* 0x001fc400078e020a */
[----:B------:R-:W2:Y:S04]  /*2faa0*/  LDL.64 R10, [R1+0xaf8] ;  /* 0x000af800010a7983 */ /* 0x000ea80000100a00 */
[----:B---3--:R0:W-:Y:S01]  /*2fab0*/  STL [R1+0x2f4], R23 ;  /* 0x0002f41701007387 */ /* 0x0081e20000100800 */
[----:B-1----:R-:W-:-:S03]  /*2fac0*/  IMAD.WIDE R8, R22, 0x2, R14 ;  /* 0x0000000216087825 */ /* 0x002fc600078e020e */
[----:B------:R-:W3:Y:S04]  /*2fad0*/  LDL.64 R14, [R1+0xae8] ;  /* 0x000ae800010e7983 */ /* 0x000ee80000100a00 */
[----:B0-----:R2:W3:Y:S04]  /*2fae0*/  LDG.E.U16 R23, [R4.64] ;  /* 0x0000000604177981 */ /* 0x0014e8000c1e1500 */
[----:B------:R0:W-:Y:S04]  /*2faf0*/  STL [R1+0x2f0], R3 ;  /* 0x0002f00301007387 */ /* 0x0001e80000100800 */
[----:B0-----:R0:W3:Y:S04]  /*2fb00*/  LDG.E.U16 R3, [R6.64] ;  /* 0x0000000606037981 */ /* 0x0010e8000c1e1500 */
[----:B----4-:R1:W-:Y:S04]  /*2fb10*/  STL [R1+0x2ec], R28 ;  /* 0x0002ec1c01007387 */ /* 0x0103e80000100800 */
[----:B-1----:R1:W4:Y:S01]  /*2fb20*/  LDG.E.U16 R28, [R8.64] ;  /* 0x00000006081c7981 */ /* 0x002322000c1e1500 */
[----:B--2---:R-:W-:-:S03]  /*2fb30*/  IMAD.WIDE R4, R22, 0x2, R16 ;  /* 0x0000000216047825 */ /* 0x004fc600078e0210 */
[----:B------:R-:W2:Y:S01]  /*2fb40*/  LDL.64 R16, [R1+0xae0] ;  /* 0x000ae00001107983 */ /* 0x000ea20000100a00 */
[----:B0-----:R-:W-:-:S03]  /*2fb50*/  IMAD.WIDE R6, R22, 0x2, R12 ;  /* 0x0000000216067825 */ /* 0x001fc600078e020c */
[----:B------:R-:W2:Y:S01]  /*2fb60*/  LDL.64 R12, [R1+0xad8] ;  /* 0x000ad800010c7983 */ /* 0x000ea20000100a00 */
[----:B-1----:R-:W-:-:S03]  /*2fb70*/  IMAD.WIDE R8, R22, 0x2, R24 ;  /* 0x0000000216087825 */ /* 0x002fc600078e0218 */
[----:B------:R0:W-:Y:S04]  /*2fb80*/  STL [R1+0x2e8], R20 ;  /* 0x0002e81401007387 */ /* 0x0001e80000100800 */
[----:B------:R-:W-:Y:S04]  /*2fb90*/  STL [R1+0x2e0], R27 ;  /* 0x0002e01b01007387 */ /* 0x000fe80000100800 */
[----:B------:R1:W-:Y:S04]  /*2fba0*/  STL [R1+0x2e4], R26 ;  /* 0x0002e41a01007387 */ /* 0x0003e80000100800 */
[----:B0-----:R0:W2:Y:S04]  /*2fbb0*/  LDG.E.U16 R20, [R4.64] ;  /* 0x0000000604147981 */ /* 0x0010a8000c1e1500 */
[----:B-1----:R-:W2:Y:S04]  /*2fbc0*/  LDL.64 R26, [R1+0xad0] ;  /* 0x000ad000011a7983 */ /* 0x002ea80000100a00 */
[----:B---3--:R1:W-:Y:S01]  /*2fbd0*/  STL [R1+0x2dc], R23 ;  /* 0x0002dc1701007387 */ /* 0x0083e20000100800 */
[----:B0-----:R-:W-:-:S03]  /*2fbe0*/  IMAD.WIDE R4, R22, 0x2, R10 ;  /* 0x0000000216047825 */ /* 0x001fc600078e020a */
[----:B-1----:R0:W3:Y:S02]  /*2fbf0*/  LDG.E.U16 R23, [R6.64] ;  /* 0x0000000606177981 */ /* 0x0020e4000c1e1500 */
[C---:B0-----:R-:W-:Y:S02]  /*2fc00*/  IMAD.WIDE R6, R22.reuse, 0x2, R18 ;  /* 0x0000000216067825 */ /* 0x041fe400078e0212 */
[----:B------:R0:W-:Y:S04]  /*2fc10*/  STL [R1+0x2d8], R3 ;  /* 0x0002d80301007387 */ /* 0x0001e80000100800 */
[----:B------:R-:W3:Y:S04]  /*2fc20*/  LDL.64 R10, [R1+0xac8] ;  /* 0x000ac800010a7983 */ /* 0x000ee80000100a00 */
[----:B------:R-:W3:Y:S04]  /*2fc30*/  LDL.64 R24, [R1+0xac0] ;  /* 0x000ac00001187983 */ /* 0x000ee80000100a00 */
[----:B0-----:R0:W3:Y:S04]  /*2fc40*/  LDG.E.U16 R3, [R8.64] ;  /* 0x0000000608037981 */ /* 0x0010e8000c1e1500 */
[----:B------:R-:W3:Y:S04]  /*2fc50*/  LDL.64 R18, [R1+0xab8] ;  /* 0x000ab80001127983 */ /* 0x000ee80000100a00 */
[----:B----4-:R1:W-:Y:S04]  /*2fc60*/  STL [R1+0x2d4], R28 ;  /* 0x0002d41c01007387 */ /* 0x0103e80000100800 */
[----:B-1----:R2:W4:Y:S01]  /*2fc70*/  LDG.E.U16 R28, [R4.64] ;  /* 0x00000006041c7981 */ /* 0x002522000c1e1500 */
[----:B0-----:R-:W-:-:S04]  /*2fc80*/  IMAD.WIDE R8, R22, 0x2, R14 ;  /* 0x0000000216087825 */ /* 0x001fc800078e020e */
[C---:B--2---:R-:W-:Y:S01]  /*2fc90*/  IMAD.WIDE R4, R22.reuse, 0x2, R16 ;  /* 0x0000000216047825 */ /* 0x044fe200078e0210 */
[----:B------:R0:W-:Y:S04]  /*2fca0*/  STL [R1+0x2d0], R20 ;  /* 0x0002d01401007387 */ /* 0x0001e80000100800 */
[----:B0-----:R0:W2:Y:S04]  /*2fcb0*/  LDG.E.U16 R20, [R6.64] ;  /* 0x0000000606147981 */ /* 0x0010a8000c1e1500 */
[----:B---3--:R1:W-:Y:S01]  /*2fcc0*/  STL [R1+0x2bc], R23 ;  /* 0x0002bc1701007387 */ /* 0x0083e20000100800 */
[----:B0-----:R-:W-:-:S03]  /*2fcd0*/  IMAD.WIDE R6, R22, 0x2, R12 ;  /* 0x0000000216067825 */ /* 0x001fc600078e020c */
[----:B------:R-:W2:Y:S04]  /*2fce0*/  LDL.64 R14, [R1+0xab0] ;  /* 0x000ab000010e7983 */ /* 0x000ea80000100a00 */
[----:B------:R-:W2:Y:S04]  /*2fcf0*/  LDL.64 R16, [R1+0xaa8] ;  /* 0x000aa80001107983 */ /* 0x000ea80000100a00 */
[----:B-1----:R0:W2:Y:S04]  /*2fd00*/  LDG.E.U16 R23, [R8.64] ;  /* 0x0000000608177981 */ /* 0x0020a8000c1e1500 */
[----:B------:R-:W2:Y:S04]  /*2fd10*/  LDL.64 R12, [R1+0xaa0] ;  /* 0x000aa000010c7983 */ /* 0x000ea80000100a00 */
[----:B------:R1:W-:Y:S04]  /*2fd20*/  STL [R1+0x2b8], R3 ;  /* 0x0002b80301007387 */ /* 0x0003e80000100800 */
[----:B-1----:R1:W2:Y:S04]  /*2fd30*/  LDG.E.U16 R3, [R4.64] ;  /* 0x0000000604037981 */ /* 0x0022a8000c1e1500 */
[----:B----4-:R4:W-:Y:S04]  /*2fd40*/  STL [R1+0x2b4], R28 ;  /* 0x0002b41c01007387 */ /* 0x0109e80000100800 */
[----:B----4-:R4:W3:Y:S01]  /*2fd50*/  LDG.E.U16 R28, [R6.64] ;  /* 0x00000006061c7981 */ /* 0x0108e2000c1e1500 */
[----:B0-----:R-:W-:-:S04]  /*2fd60*/  IMAD.WIDE R8, R22, 0x2, R26 ;  /* 0x0000000216087825 */ /* 0x001fc800078e021a */
[----:B-1----:R-:W-:-:S04]  /*2fd70*/  IMAD.WIDE R4, R22, 0x2, R10 ;  /* 0x0000000216047825 */ /* 0x002fc800078e020a */
[C---:B----4-:R-:W-:Y:S01]  /*2fd80*/  IMAD.WIDE R6, R22.reuse, 0x2, R24 ;  /* 0x0000000216067825 */ /* 0x050fe200078e0218 */
[----:B--2---:R0:W-:Y:S04]  /*2fd90*/  STL [R1+0x2b0], R20 ;  /* 0x0002b01401007387 */ /* 0x0041e80000100800 */
[----:B------:R-:W4:Y:S04]  /*2fda0*/  LDL.64 R10, [R1+0xa98] ;  /* 0x000a9800010a7983 */ /* 0x000f280000100a00 */
[----:B0-----:R0:W4:Y:S02]  /*2fdb0*/  LDG.E.U16 R20, [R8.64] ;  /* 0x0000000608147981 */ /* 0x001124000c1e1500 */
[----:B0-----:R-:W-:-:S02]  /*2fdc0*/  IMAD.WIDE R8, R22, 0x2, R18 ;  /* 0x0000000216087825 */ /* 0x001fc400078e0212 */
[----:B------:R0:W-:Y:S04]  /*2fdd0*/  STL [R1+0x2ac], R23 ;  /* 0x0002ac1701007387 */ /* 0x0001e80000100800 */
[----:B------:R-:W4:Y:S04]  /*2fde0*/  LDL.64 R26, [R1+0xa88] ;  /* 0x000a8800011a7983 */ /* 0x000f280000100a00 */
[----:B0-----:R0:W4:Y:S04]  /*2fdf0*/  LDG.E.U16 R23, [R4.64] ;  /* 0x0000000604177981 */ /* 0x001128000c1e1500 */
[----:B------:R1:W-:Y:S04]  /*2fe00*/  STL [R1+0x2a8], R3 ;  /* 0x0002a80301007387 */ /* 0x0003e80000100800 */
[----:B-1----:R1:W4:Y:S04]  /*2fe10*/  LDG.E.U16 R3, [R6.64] ;  /* 0x0000000606037981 */ /* 0x002328000c1e1500 */
[----:B---3--:R3:W-:Y:S01]  /*2fe20*/  STL [R1+0x2a4], R28 ;  /* 0x0002a41c01007387 */ /* 0x0087e20000100800 */
[----:B0-----:R-:W-:-:S03]  /*2fe30*/  IMAD.WIDE R4, R22, 0x2, R14 ;  /* 0x0000000216047825 */ /* 0x001fc600078e020e */
[----:B------:R-:W2:Y:S01]  /*2fe40*/  LDL.64 R24, [R1+0xa80] ;  /* 0x000a800001187983 */ /* 0x000ea20000100a00 */
[----:B-1----:R-:W-:-:S03]  /*2fe50*/  IMAD.WIDE R6, R22, 0x2, R16 ;  /* 0x0000000216067825 */ /* 0x002fc600078e0210 */
[----:B------:R-:W2:Y:S04]  /*2fe60*/  LDL.64 R14, [R1+0xa78] ;  /* 0x000a7800010e7983 */ /* 0x000ea80000100a00 */
[----:B---3--:R0:W3:Y:S02]  /*2fe70*/  LDG.E.U16 R28, [R8.64] ;  /* 0x00000006081c7981 */ /* 0x0080e4000c1e1500 */
[C---:B0-----:R-:W-:Y:S02]  /*2fe80*/  IMAD.WIDE R8, R22.reuse, 0x2, R12 ;  /* 0x0000000216087825 */ /* 0x041fe400078e020c */
[----:B----4-:R0:W-:Y:S04]  /*2fe90*/  STL [R1+0x2a0], R20 ;  /* 0x0002a01401007387 */ /* 0x0101e80000100800 */
[----:B------:R-:W4:Y:S04]  /*2fea0*/  LDL.64 R18, [R1+0xa70] ;  /* 0x000a700001127983 */ /* 0x000f280000100a00 */
[----:B0-----:R0:W4:Y:S02]  /*2feb0*/  LDG.E.U16 R20, [R4.64] ;  /* 0x0000000604147981 */ /* 0x001124000c1e1500 */
[----:B0-----:R-:W-:-:S02]  /*2fec0*/  IMAD.WIDE R4, R22, 0x2, R10 ;  /* 0x0000000216047825 */ /* 0x001fc400078e020a */
[----:B------:R0:W-:Y:S04]  /*2fed0*/  STL [R1+0x18c], R23 ;  /* 0x00018c1701007387 */ /* 0x0001e80000100800 */
[----:B0-----:R0:W4:Y:S04]  /*2fee0*/  LDG.E.U16 R23, [R6.64] ;  /* 0x0000000606177981 */ /* 0x001128000c1e1500 */
[----:B0-----:R-:W4:Y:S04]  /*2fef0*/  LDL.64 R6, [R1+0xa90] ;  /* 0x000a900001067983 */ /* 0x001f280000100a00 */
[----:B------:R0:W-:Y:S04]  /*2ff00*/  STL [R1+0x188], R3 ;  /* 0x0001880301007387 */ /* 0x0001e80000100800 */
[----:B------:R-:W4:Y:S04]  /*2ff10*/  LDL.64 R16, [R1+0xa68] ;  /* 0x000a680001107983 */ /* 0x000f280000100a00 */
[----:B------:R-:W4:Y:S04]  /*2ff20*/  LDL.64 R12, [R1+0xa60] ;  /* 0x000a6000010c7983 */ /* 0x000f280000100a00 */
[----:B------:R-:W4:Y:S04]  /*2ff30*/  LDL.64 R10, [R1+0xa58] ;  /* 0x000a5800010a7983 */ /* 0x000f280000100a00 */
[----:B0-----:R0:W4:Y:S04]  /*2ff40*/  LDG.E.U16 R3, [R8.64] ;  /* 0x0000000608037981 */ /* 0x001128000c1e1500 */
[----:B---3--:R1:W-:Y:S04]  /*2ff50*/  STL [R1+0x184], R28 ;  /* 0x0001841c01007387 */ /* 0x0083e80000100800 */
[----:B-1----:R2:W3:Y:S01]  /*2ff60*/  LDG.E.U16 R28, [R4.64] ;  /* 0x00000006041c7981 */ /* 0x0024e2000c1e1500 */
[----:B0-----:R-:W-:-:S04]  /*2ff70*/  IMAD.WIDE R8, R22, 0x2, R26 ;  /* 0x0000000216087825 */ /* 0x001fc800078e021a */
[C---:B--2---:R-:W-:Y:S01]  /*2ff80*/  IMAD.WIDE R4, R22.reuse, 0x2, R24 ;  /* 0x0000000216047825 */ /* 0x044fe200078e0218 */
[----:B----4-:R-:W-:Y:S04]  /*2ff90*/  STL [R1+0x180], R20 ;  /* 0x0001801401007387 */ /* 0x010fe80000100800 */
[----:B------:R0:W-:Y:S04]  /*2ffa0*/  STL [R1+0x17c], R23 ;  /* 0x00017c1701007387 */ /* 0x0001e80000100800 */
[----:B------:R-:W2:Y:S04]  /*2ffb0*/  LDL.64 R26, [R1+0xa50] ;  /* 0x000a5000011a7983 */ /* 0x000ea80000100a00 */
[----:B------:R-:W4:Y:S01]  /*2ffc0*/  LDL.64 R24, [R1+0xa48] ;  /* 0x000a480001187983 */ /* 0x000f220000100a00 */
[----:B------:R-:W-:-:S03]  /*2ffd0*/  IMAD.WIDE R6, R22, 0x2, R6 ;  /* 0x0000000216067825 */ /* 0x000fc600078e0206 */
[----:B0-----:R0:W2:Y:S04]  /*2ffe0*/  LDG.E.U16 R23, [R8.64] ;  /* 0x0000000608177981 */ /* 0x0010a8000c1e1500 */
[----:B------:R1:W2:Y:S01]  /*2fff0*/  LDG.E.U16 R20, [R6.64] ;  /* 0x0000000606147981 */ /* 0x0002a2000c1e1500 */
[----:B0-----:R-:W-:-:S04]  /*30000*/  IMAD.WIDE R8, R22, 0x2, R18 ;  /* 0x0000000216087825 */ /* 0x001fc800078e0212 */
[C---:B-1----:R-:W-:Y:S02]  /*30010*/  IMAD.WIDE R6, R22.reuse, 0x2, R14 ;  /* 0x0000000216067825 */ /* 0x042fe400078e020e */
[----:B------:R-:W4:Y:S04]  /*30020*/  LDL.64 R14, [R1+0xa40] ;  /* 0x000a4000010e7983 */ /* 0x000f280000100a00 */
[----:B------:R0:W4:Y:S04]  /*30030*/  LDG.E.U16 R18, [R6.64] ;  /* 0x0000000606127981 */ /* 0x000128000c1e1500 */
[----:B------:R1:W-:Y:S04]  /*30040*/  STL [R1+0x178], R3 ;  /* 0x0001780301007387 */ /* 0x0003e80000100800 */
[----:B-1----:R1:W4:Y:S02]  /*30050*/  LDG.E.U16 R3, [R4.64] ;  /* 0x0000000604037981 */ /* 0x002324000c1e1500 */
[----:B-1----:R-:W-:-:S02]  /*30060*/  IMAD.WIDE R4, R22, 0x2, R16 ;  /* 0x0000000216047825 */ /* 0x002fc400078e0210 */
[----:B---3--:R1:W-:Y:S04]  /*30070*/  STL [R1+0x174], R28 ;  /* 0x0001741c01007387 */ /* 0x0083e80000100800 */
[----:B------:R-:W3:Y:S04]  /*30080*/  LDL.64 R16, [R1+0xa38] ;  /* 0x000a380001107983 */ /* 0x000ee80000100a00 */
[----:B-1----:R1:W3:Y:S02]  /*30090*/  LDG.E.U16 R28, [R8.64] ;  /* 0x00000006081c7981 */ /* 0x0022e4000c1e1500 */
[----:B-1----:R-:W-:-:S02]  /*300a0*/  IMAD.WIDE R8, R22, 0x2, R10 ;  /* 0x0000000216087825 */ /* 0x002fc400078e020a */
[----:B------:R-:W3:Y:S04]  /*300b0*/  LDL.64 R10, [R1+0xa28] ;  /* 0x000a2800010a7983 */ /* 0x000ee80000100a00 */
[----:B------:R4:W3:Y:S01]  /*300c0*/  LDG.E.U16 R19, [R8.64] ;  /* 0x0000000608137981 */ /* 0x0008e2000c1e1500 */
[----:B0-----:R-:W-:-:S03]  /*300d0*/  IMAD.WIDE R6, R22, 0x2, R12 ;  /* 0x0000000216067825 */ /* 0x001fc600078e020c */
[----:B------:R-:W3:Y:S04]  /*300e0*/  LDL.64 R12, [R1+0xa30] ;  /* 0x000a3000010c7983 */ /* 0x000ee80000100a00 */
[----:B--2---:R0:W-:Y:S04]  /*300f0*/  STL [R1+0x170], R20 ;  /* 0x0001701401007387 */ /* 0x0041e80000100800 */
[----:B------:R1:W-:Y:S04]  /*30100*/  STL [R1+0x8c], R23 ;  /* 0x00008c1701007387 */ /* 0x0003e80000100800 */
[----:B0-----:R0:W2:Y:S01]  /*30110*/  LDG.E.U16 R20, [R4.64] ;  /* 0x0000000604147981 */ /* 0x0010a2000c1e1500 */
[----:B----4-:R-:W-:-:S03]  /*30120*/  IMAD.WIDE R8, R22, 0x2, R14 ;  /* 0x0000000216087825 */ /* 0x010fc600078e020e */
[----:B-1----:R1:W4:Y:S02]  /*30130*/  LDG.E.U16 R23, [R6.64] ;  /* 0x0000000606177981 */ /* 0x002324000c1e1500 */
[----:B-1----:R-:W-:-:S04]  /*30140*/  IMAD.WIDE R6, R22, 0x2, R24 ;  /* 0x0000000216067825 */ /* 0x002fc800078e0218 */
[C---:B0-----:R-:W-:Y:S01]  /*30150*/  IMAD.WIDE R4, R22.reuse, 0x2, R26 ;  /* 0x0000000216047825 */ /* 0x041fe200078e021a */
[----:B---3--:R0:W-:Y:S04]  /*30160*/  STL [R1+0x2180], R19 ;  /* 0x0021801301007387 */ /* 0x0081e80000100800 */
[----:B------:R1:W-:Y:S04]  /*30170*/  STL [R1+0x88], R3 ;  /* 0x0000880301007387 */ /* 0x0003e80000100800 */
[----:B------:R-:W3:Y:S04]  /*30180*/  LDL.64 R24, [R1+0xa18] ;  /* 0x000a180001187983 */ /* 0x000ee80000100a00 */
[----:B------:R-:W2:Y:S04]  /*30190*/  LDL.64 R14, [R1+0xa10] ;  /* 0x000a1000010e7983 */ /* 0x000ea80000100a00 */
[----:B------:R1:W-:Y:S04]  /*301a0*/  STL [R1+0x84], R18 ;  /* 0x0000841201007387 */ /* 0x0003e80000100800 */
[----:B0-----:R0:W2:Y:S04]  /*301b0*/  LDG.E.U16 R19, [R8.64] ;  /* 0x0000000608137981 */ /* 0x0010a8000c1e1500 */
[----:B-1----:R1:W2:Y:S04]  /*301c0*/  LDG.E.U16 R3, [R4.64] ;  /* 0x0000000604037981 */ /* 0x0022a8000c1e1500 */
[----:B------:R0:W2:Y:S01]  /*301d0*/  LDG.E.U16 R18, [R6.64] ;  /* 0x0000000606127981 */ /* 0x0000a2000c1e1500 */
[----:B-1----:R-:W-:-:S05]  /*301e0*/  IMAD.WIDE R4, R22, 0x2, R16 ;  /* 0x0000000216047825 */ /* 0x002fca00078e0210 */
[----:B------:R1:W3:Y:S01]  /*301f0*/  LDG.E.U16 R26, [R4.64] ;  /* 0x00000006041a7981 */ /* 0x0002e2000c1e1500 */
[----:B0-----:R-:W-:-:S04]  /*30200*/  IMAD.WIDE R6, R22, 0x2, R12 ;  /* 0x0000000216067825 */ /* 0x001fc800078e020c */
[----:B------:R-:W-:-:S05]  /*30210*/  IMAD.WIDE R8, R22, 0x2, R10 ;  /* 0x0000000216087825 */ /* 0x000fca00078e020a */
[----:B------:R0:W3:Y:S04]  /*30220*/  LDG.E.U16 R17, [R8.64] ;  /* 0x0000000608117981 */ /* 0x0000e8000c1e1500 */
[----:B------:R-:W0:Y:S04]  /*30230*/  S2R R16, SR_TID.X ;  /* 0x0000000000107919 */ /* 0x000e280000002100 */
[----:B--2---:R2:W-:Y:S04]  /*30240*/  STL [R1+0x2184], R18 ;  /* 0x0021841201007387 */ /* 0x0045e80000100800 */
[----:B------:R-:W-:Y:S04]  /*30250*/  STL [R1+0x2204], R19 ;  /* 0x0022041301007387 */ /* 0x000fe80000100800 */
[----:B-1----:R-:W4:Y:S04]  /*30260*/  LDL.64 R4, [R1+0xa20] ;  /* 0x000a200001047983 */ /* 0x002f280000100a00 */
[----:B--2---:R1:W2:Y:S04]  /*30270*/  LDG.E.U16 R18, [R6.64] ;  /* 0x0000000606127981 */ /* 0x0042a8000c1e1500 */
[----:B------:R-:W2:Y:S04]  /*30280*/  LDL.64 R10, [R1+0xa08] ;  /* 0x000a0800010a7983 */ /* 0x000ea80000100a00 */
[----:B------:R-:W2:Y:S04]  /*30290*/  LDL.64 R12, [R1+0x9f8] ;  /* 0x0009f800010c7983 */ /* 0x000ea80000100a00 */
[----:B---3--:R3:W-:Y:S04]  /*302a0*/  STL [R1+0x2188], R26 ;  /* 0x0021881a01007387 */ /* 0x0087e80000100800 */
[----:B---3--:R-:W3:Y:S01]  /*302b0*/  LDL.64 R26, [R1+0xa00] ;  /* 0x000a0000011a7983 */ /* 0x008ee20000100a00 */
[----:B-1----:R-:W-:-:S04]  /*302c0*/  IMAD.WIDE R6, R22, 0x2, R24 ;  /* 0x0000000216067825 */ /* 0x002fc800078e0218 */
[----:B0-----:R-:W-:Y:S01]  /*302d0*/  IMAD.WIDE R8, R22, 0x2, R14 ;  /* 0x0000000216087825 */ /* 0x001fe200078e020e */
[----:B------:R-:W-:Y:S02]  /*302e0*/  LOP3.LUT R15, R16, 0x1c, RZ, 0xc0, !PT ;  /* 0x0000001c100f7812 */ /* 0x000fe400078ec0ff */
[----:B------:R3:W3:Y:S04]  /*302f0*/  LDG.E.U16 R16, [R6.64] ;  /* 0x0000000606107981 */ /* 0x0006e8000c1e1500 */
[----:B------:R0:W-:Y:S04]  /*30300*/  STL [R1+0x80], R28 ;  /* 0x0000801c01007387 */ /* 0x0001e80000100800 */
[----:B0-----:R0:W3:Y:S01]  /*30310*/  LDG.E.U16 R28, [R8.64] ;  /* 0x00000006081c7981 */ /* 0x0010e2000c1e1500 */
[----:B------:R-:W-:-:S05]  /*30320*/  LEA.HI R15, R15, 0x40, RZ, 0x1e ;  /* 0x000000400f0f7811 */ /* 0x000fca00078ff0ff */
[----:B------:R-:W-:Y:S02]  /*30330*/  IMAD.SHL.U32 R15, R15, 0x20, RZ ;  /* 0x000000200f0f7824 */ /* 0x000fe400078e00ff */
[C---:B----4-:R-:W-:Y:S01]  /*30340*/  IMAD.WIDE R4, R22.reuse, 0x2, R4 ;  /* 0x0000000216047825 */ /* 0x050fe200078e0204 */
[----:B--2---:R-:W-:Y:S04]  /*30350*/  STL [R1+0x2208], R18 ;  /* 0x0022081201007387 */ /* 0x004fe80000100800 */
[----:B------:R-:W-:Y:S04]  /*30360*/  STL [R1+0x218c], R17 ;  /* 0x00218c1101007387 */ /* 0x000fe80000100800 */
[----:B------:R1:W-:Y:S01]  /*30370*/  STL [R1+0x7c], R20 ;  /* 0x00007c1401007387 */ /* 0x0003e20000100800 */
[----:B0-----:R-:W-:-:S03]  /*30380*/  IMAD.WIDE R8, R22, 0x2, R12 ;  /* 0x0000000216087825 */ /* 0x001fc600078e020c */
[----:B-1----:R0:W2:Y:S01]  /*30390*/  LDG.E.U16 R20, [R4.64] ;  /* 0x0000000604147981 */ /* 0x0020a2000c1e1500 */
[----:B---3--:R-:W-:-:S03]  /*303a0*/  IMAD.WIDE R6, R22, 0x2, R26 ;  /* 0x0000000216067825 */ /* 0x008fc600078e021a */
[----:B------:R-:W-:Y:S04]  /*303b0*/  STL [R1+0x78], R23 ;  /* 0x0000781701007387 */ /* 0x000fe80000100800 */
[----:B------:R-:W3:Y:S01]  /*303c0*/  LDL.64 R24, [R1+0x9e8] ;  /* 0x0009e80001187983 */ /* 0x000ee20000100a00 */
[----:B0-----:R-:W-:-:S03]  /*303d0*/  IMAD.WIDE R4, R22, 0x2, R10 ;  /* 0x0000000216047825 */ /* 0x001fc600078e020a */
[----:B------:R-:W4:Y:S04]  /*303e0*/  LDG.E.U16 R13, [R8.64] ;  /* 0x00000006080d7981 */ /* 0x000f28000c1e1500 */
[----:B------:R-:W2:Y:S04]  /*303f0*/  LDG.E.U16 R27, [R4.64] ;  /* 0x00000006041b7981 */ /* 0x000ea8000c1e1500 */
[----:B------:R-:W3:Y:S04]  /*30400*/  LDL.64 R18, [R1+0x9e0] ;  /* 0x0009e00001127983 */ /* 0x000ee80000100a00 */
[----:B------:R-:W-:Y:S04]  /*30410*/  STL [R1+0x70], R3 ;  /* 0x0000700301007387 */ /* 0x000fe80000100800 */
[----:B------:R0:W-:Y:S04]  /*30420*/  STL [R1+0x2190], R16 ;  /* 0x0021901001007387 */ /* 0x0001e80000100800 */
[----:B------:R1:W2:Y:S04]  /*30430*/  LDS R3, [R15+0x20000] ;  /* 0x020000000f037984 */ /* 0x0002a80000000800 */
[----:B------:R-:W3:Y:S04]  /*30440*/  LDL.64 R10, [R1+0x9d0] ;  /* 0x0009d000010a7983 */ /* 0x000ee80000100a00 */
[----:B0-----:R-:W3:Y:S04]  /*30450*/  LDL.64 R16, [R1+0x9f0] ;  /* 0x0009f00001107983 */ /* 0x001ee80000100a00 */
[----:B-1----:R-:W3:Y:S04]  /*30460*/  LDL.64 R14, [R1+0x9d8] ;  /* 0x0009d800010e7983 */ /* 0x002ee80000100a00 */
[----:B--2---:R0:W-:Y:S04]  /*30470*/  STL [R1+0x2194], R27 ;  /* 0x0021941b01007387 */ /* 0x0041e80000100800 */
[----:B----4-:R1:W-:Y:S04]  /*30480*/  STL [R1+0x2198], R13 ;  /* 0x0021980d01007387 */ /* 0x0103e80000100800 */
[----:B0-----:R3:W2:Y:S04]  /*30490*/  LDG.E.U16 R27, [R6.64] ;  /* 0x00000006061b7981 */ /* 0x0016a8000c1e1500 */
[----:B-1----:R-:W4:Y:S01]  /*304a0*/  LDL.64 R12, [R1+0x9c8] ;  /* 0x0009c800010c7983 */ /* 0x002f220000100a00 */
[----:B---3--:R-:W-:-:S05]  /*304b0*/  IMAD.WIDE R6, R22, 0x2, R24 ;  /* 0x0000000216067825 */ /* 0x008fca00078e0218 */
[----:B------:R0:W3:Y:S01]  /*304c0*/  LDG.E.U16 R25, [R6.64] ;  /* 0x0000000606197981 */ /* 0x0000e2000c1e1500 */
[----:B------:R-:W-:-:S05]  /*304d0*/  IMAD.WIDE R4, R22, 0x2, R16 ;  /* 0x0000000216047825 */ /* 0x000fca00078e0210 */
[----:B------:R1:W2:Y:S02]  /*304e0*/  LDG.E.U16 R26, [R4.64] ;  /* 0x00000006041a7981 */ /* 0x0002a4000c1e1500 */
[----:B-1----:R-:W-:-:S05]  /*304f0*/  IMAD.WIDE R4, R22, 0x2, R14 ;  /* 0x0000000216047825 */ /* 0x002fca00078e020e */
[----:B------:R4:W2:Y:S01]  /*30500*/  LDG.E.U16 R24, [R4.64] ;  /* 0x0000000604187981 */ /* 0x0008a2000c1e1500 */
[----:B0-----:R-:W-:-:S04]  /*30510*/  IMAD.WIDE R6, R22, 0x2, R10 ;  /* 0x0000000216067825 */ /* 0x001fc800078e020a */
[C---:B------:R-:W-:Y:S01]  /*30520*/  IMAD.WIDE R8, R22.reuse, 0x2, R18 ;  /* 0x0000000216087825 */ /* 0x040fe200078e0212 */
[----:B------:R0:W2:Y:S03]  /*30530*/  LDG.E.U16 R23, [R6.64] ;  /* 0x0000000606177981 */ /* 0x0000a6000c1e1500 */
[----:B----4-:R-:W-:-:S05]  /*30540*/  IMAD.WIDE R4, R22, 0x2, R12 ;  /* 0x0000000216047825 */ /* 0x010fca00078e020c */
[----:B------:R-:W4:Y:S04]  /*30550*/  LDG.E.U16 R15, [R4.64] ;  /* 0x00000006040f7981 */ /* 0x000f28000c1e1500 */
[----:B---3--:R1:W-:Y:S04]  /*30560*/  STL [R1+0x219c], R25 ;  /* 0x00219c1901007387 */ /* 0x0083e80000100800 */
[----:B------:R3:W-:Y:S04]  /*30570*/  STL [R1+0x38], R20 ;  /* 0x0000381401007387 */ /* 0x0007e80000100800 */
[----:B-1----:R1:W4:Y:S04]  /*30580*/  LDG.E.U16 R25, [R8.64] ;  /* 0x0000000608197981 */ /* 0x002328000c1e1500 */
[----:B---3--:R-:W3:Y:S04]  /*30590*/  LDL.LU R20, [R1+0x8e0] ;  /* 0x0008e00001147983 */ /* 0x008ee80000300800 */
[----:B------:R-:W3:Y:S04]  /*305a0*/  LDL.64 R10, [R1+0x9c0] ;  /* 0x0009c000010a7983 */ /* 0x000ee80000100a00 */
[----:B-1----:R-:W3:Y:S04]  /*305b0*/  LDL.LU R9, [R1+0x5f0] ;  /* 0x0005f00001097983 */ /* 0x002ee80000300800 */
[----:B------:R-:W3:Y:S04]  /*305c0*/  LDL.LU R8, [R1+0x5f4] ;  /* 0x0005f40001087983 */ /* 0x000ee80000300800 */
[----:B--2---:R-:W-:Y:S04]  /*305d0*/  STL [R1+0x21a0], R24 ;  /* 0x0021a01801007387 */ /* 0x004fe80000100800 */
[----:B------:R-:W2:Y:S04]  /*305e0*/  LDL.LU R19, [R1+0x5e0] ;  /* 0x0005e00001137983 */ /* 0x000ea80000300800 */
[----:B------:R-:W-:Y:S04]  /*305f0*/  STL [R1+0x30], R28 ;  /* 0x0000301c01007387 */ /* 0x000fe80000100800 */
[----:B0-----:R-:W2:Y:S04]  /*30600*/  LDL.LU R6, [R1+0x5e4] ;  /* 0x0005e40001067983 */ /* 0x001ea80000300800 */
[----:B------:R-:W2:Y:S04]  /*30610*/  LDL.LU R18, [R1+0x5d0] ;  /* 0x0005d00001127983 */ /* 0x000ea80000300800 */
[----:B------:R-:W2:Y:S04]  /*30620*/  LDL.LU R17, [R1+0x5d4] ;  /* 0x0005d40001117983 */ /* 0x000ea80000300800 */
[----:B------:R-:W2:Y:S04]  /*30630*/  LDL.LU R16, [R1+0x5c0] ;  /* 0x0005c00001107983 */ /* 0x000ea80000300800 */
[----:B------:R-:W2:Y:S04]  /*30640*/  LDL.LU R14, [R1+0x5c4] ;  /* 0x0005c400010e7983 */ /* 0x000ea80000300800 */
[----:B------:R-:W2:Y:S04]  /*30650*/  LDL.LU R13, [R1+0x5b0] ;  /* 0x0005b000010d7983 */ /* 0x000ea80000300800 */
[----:B------:R-:W2:Y:S04]  /*30660*/  LDL.LU R12, [R1+0x5b4] ;  /* 0x0005b400010c7983 */ /* 0x000ea80000300800 */
[----:B----4-:R-:W-:Y:S04]  /*30670*/  STL [R1+0x21a4], R15 ;  /* 0x0021a40f01007387 */ /* 0x010fe80000100800 */
[----:B------:R-:W-:Y:S01]  /*30680*/  STL [R1+0x28], R27 ;  /* 0x0000281b01007387 */ /* 0x000fe20000100800 */
[----:B---3--:R-:W-:-:S02]  /*30690*/  FFMA R20, R2, R20, R3 ;  /* 0x0000001402147223 */ /* 0x008fc40000000003 */
[----:B------:R-:W-:-:S03]  /*306a0*/  IMAD.WIDE R4, R22, 0x2, R10 ;  /* 0x0000000216047825 */ /* 0x000fc600078e020a */
[----:B------:R0:W-:Y:S04]  /*306b0*/  STL [R1+0x8e0], R20 ;  /* 0x0008e01401007387 */ /* 0x0001e80000100800 */
[----:B------:R-:W3:Y:S01]  /*306c0*/  LDL.LU R11, [R1+0x5a0] ;  /* 0x0005a000010b7983 */ /* 0x000ee20000300800 */
[----:B------:R-:W-:-:S03]  /*306d0*/  FMUL R3, R2, R8 ;  /* 0x0000000802037220 */ /* 0x000fc60000400000 */
[----:B0-----:R0:W4:Y:S04]  /*306e0*/  LDG.E.U16 R20, [R4.64] ;  /* 0x0000000604147981 */ /* 0x001128000c1e1500 */
[----:B------:R-:W-:Y:S01]  /*306f0*/  STL [R1+0x20], R26 ;  /* 0x0000201a01007387 */ /* 0x000fe20000100800 */
[----:B0-----:R-:W-:-:S05]  /*30700*/  FMUL R4, R2, R9 ;  /* 0x0000000902047220 */ /* 0x001fca0000400000 */
[----:B------:R0:W-:Y:S04]  /*30710*/  STL [R1+0x160], R4 ;  /* 0x0001600401007387 */ /* 0x0001e80000100800 */
[----:B------:R-:W4:Y:S04]  /*30720*/  LDL.LU R10, [R1+0x5a4] ;  /* 0x0005a400010a7983 */ /* 0x000f280000300800 */
[----:B------:R1:W-:Y:S04]  /*30730*/  STL [R1+0x164], R3 ;  /* 0x0001640301007387 */ /* 0x0003e80000100800 */
[----:B------:R-:W-:Y:S04]  /*30740*/  STL [R1+0x18], R25 ;  /* 0x0000181901007387 */ /* 0x000fe80000100800 */
[----:B------:R-:W4:Y:S04]  /*30750*/  LDL.LU R9, [R1+0x590] ;  /* 0x0005900001097983 */ /* 0x000f280000300800 */
[----:B------:R-:W4:Y:S04]  /*30760*/  LDL.LU R8, [R1+0x594] ;  /* 0x0005940001087983 */ /* 0x000f280000300800 */
[----:B------:R-:W4:Y:S04]  /*30770*/  LDL.LU R5, [R1+0x580] ;  /* 0x0005800001057983 */ /* 0x000f280000300800 */
[----:B0-----:R-:W4:Y:S01]  /*30780*/  LDL.LU R4, [R1+0x584] ;  /* 0x0005840001047983 */ /* 0x001f220000300800 */
[----:B--2---:R-:W-:-:S03]  /*30790*/  FMUL R7, R2, R19 ;  /* 0x0000001302077220 */ /* 0x004fc60000400000 */
[----:B-1----:R-:W2:Y:S01]  /*307a0*/  LDL.LU R3, [R1+0x8e4] ;  /* 0x0008e40001037983 */ /* 0x002ea20000300800 */
[----:B------:R-:W-:-:S03]  /*307b0*/  FMUL R15, R2, R6 ;  /* 0x00000006020f7220 */ /* 0x000fc60000400000 */
[----:B------:R0:W-:Y:S04]  /*307c0*/  STL [R1+0x150], R7 ;  /* 0x0001500701007387 */ /* 0x0001e80000100800 */
[----:B0-----:R-:W2:Y:S01]  /*307d0*/  LDL.64 R6, [R1+0x9b8] ;  /* 0x0009b80001067983 */ /* 0x001ea20000100a00 */
[C---:B------:R-:W-:Y:S02]  /*307e0*/  FMUL R18, R2.reuse, R18 ;  /* 0x0000001202127220 */ /* 0x040fe40000400000 */
[C---:B------:R-:W-:Y:S01]  /*307f0*/  FMUL R17, R2.reuse, R17 ;  /* 0x0000001102117220 */ /* 0x040fe20000400000 */
[----:B------:R-:W-:Y:S01]  /*30800*/  STL [R1+0x10], R23 ;  /* 0x0000101701007387 */ /* 0x000fe20000100800 */
[----:B------:R-:W-:-:S03]  /*30810*/  FMUL R14, R2, R14 ;  /* 0x0000000e020e7220 */ /* 0x000fc60000400000 */
[----:B------:R0:W-:Y:S04]  /*30820*/  STL [R1+0x154], R15 ;  /* 0x0001540f01007387 */ /* 0x0001e80000100800 */
[----:B------:R-:W-:Y:S01]  /*30830*/  STL [R1+0x140], R18 ;  /* 0x0001401201007387 */ /* 0x000fe20000100800 */
[----:B0-----:R-:W-:-:S03]  /*30840*/  FMUL R15, R2, R16 ;  /* 0x00000010020f7220 */ /* 0x001fc60000400000 */
[----:B------:R-:W-:Y:S04]  /*30850*/  STL [R1+0x144], R17 ;  /* 0x0001441101007387 */ /* 0x000fe80000100800 */
[----:B------:R-:W-:Y:S04]  /*30860*/  STL [R1+0x130], R15 ;  /* 0x0001300f01007387 */ /* 0x000fe80000100800 */
[----:B------:R0:W-:Y:S04]  /*30870*/  STL [R1+0x134], R14 ;  /* 0x0001340e01007387 */ /* 0x0001e80000100800 */
[----:B0-----:R-:W0:Y:S01]  /*30880*/  S2R R14, SR_TID.X ;  /* 0x00000000000e7919 */ /* 0x001e220000002100 */
[----:B------:R-:W-:-:S02]  /*30890*/  FMUL R13, R2, R13 ;  /* 0x0000000d020d7220 */ /* 0x000fc40000400000 */
[----:B------:R-:W-:-:S03]  /*308a0*/  FMUL R12, R2, R12 ;  /* 0x0000000c020c7220 */ /* 0x000fc60000400000 */
[----:B------:R-:W-:Y:S04]  /*308b0*/  STL [R1+0x120], R13 ;  /* 0x0001200d01007387 */ /* 0x000fe80000100800 */
[----:B------:R-:W-:Y:S01]  /*308c0*/  STL [R1+0x124], R12 ;  /* 0x0001240c01007387 */ /* 0x000fe20000100800 */
[----:B0-----:R-:W-:-:S04]  /*308d0*/  LOP3.LUT R14, R14, 0x1c, RZ, 0xc0, !PT ;  /* 0x0000001c0e0e7812 */ /* 0x001fc800078ec0ff */
[----:B------:R-:W-:-:S04]  /*308e0*/  LEA.HI R14, R14, 0x48, RZ, 0x1e ;  /* 0x000000480e0e7811 */ /* 0x000fc800078ff0ff */
[----:B------:R-:W-:Y:S01]  /*308f0*/  SHF.L.U32 R14, R14, 0x5, RZ ;  /* 0x000000050e0e7819 */ /* 0x000fe200000006ff */
[C---:B---3--:R-:W-:Y:S01]  /*30900*/  FMUL R11, R2.reuse, R11 ;  /* 0x0000000b020b7220 */ /* 0x048fe20000400000 */
[----:B----4-:R-:W-:Y:S04]  /*30910*/  STL [R1+0x8], R20 ;  /* 0x0000081401007387 */ /* 0x010fe80000100800 */
[----:B------:R-:W-:Y:S01]  /*30920*/  STL [R1+0x110], R11 ;  /* 0x0001100b01007387 */ /* 0x000fe20000100800 */
[----:B------:R-:W-:-:S05]  /*30930*/  FMUL R10, R2, R10 ;  /* 0x0000000a020a7220 */ /* 0x000fca0000400000 */
[----:B------:R-:W-:Y:S01]  /*30940*/  STL [R1+0x114], R10 ;  /* 0x0001140a01007387 */ /* 0x000fe20000100800 */
[C---:B------:R-:W-:Y:S02]  /*30950*/  FMUL R9, R2.reuse, R9 ;  /* 0x0000000902097220 */ /* 0x040fe40000400000 */
[----:B------:R-:W-:-:S03]  /*30960*/  FMUL R8, R2, R8 ;  /* 0x0000000802087220 */ /* 0x000fc60000400000 */
[----:B------:R-:W-:Y:S01]  /*30970*/  STL [R1+0x100], R9 ;  /* 0x0001000901007387 */ /* 0x000fe20000100800 */
[----:B------:R-:W-:-:S03]  /*30980*/  FMUL R5, R2, R5 ;  /* 0x0000000502057220 */ /* 0x000fc60000400000 */
[----:B------:R0:W-:Y:S01]  /*30990*/  STL [R1+0x104], R8 ;  /* 0x0001040801007387 */ /* 0x0001e20000100800 */
[----:B------:R-:W-:-:S03]  /*309a0*/  FMUL R2, R2, R4 ;  /* 0x0000000402027220 */ /* 0x000fc60000400000 */
[----:B------:R-:W-:Y:S04]  /*309b0*/  STL [R1+0xf0], R5 ;  /* 0x0000f00501007387 */ /* 0x000fe80000100800 */
[----:B------:R-:W-:Y:S04]  /*309c0*/  STL [R1+0xf4], R2 ;  /* 0x0000f40201007387 */ /* 0x000fe80000100800 */
[----:B------:R-:W2:Y:S04]  /*309d0*/  LDS R2, [R14+0x20000] ;  /* 0x020000000e027984 */ /* 0x000ea80000000800 */
[----:B0-----:R-:W3:Y:S04]  /*309e0*/  LDL.LU R8, [R1+0x5f8] ;  /* 0x0005f80001087983 */ /* 0x001ee80000300800 */
[----:B------:R-:W4:Y:S04]  /*309f0*/  LDL.LU R4, [R1+0x5fc] ;  /* 0x0005fc0001047983 */ /* 0x000f280000300800 */
[----:B------:R-:W4:Y:S01]  /*30a00*/  LDL.LU R16, [R1+0x5e8] ;  /* 0x0005e80001107983 */ /* 0x000f220000300800 */
[----:B--2---:R-:W-:-:S05]  /*30a10*/  FFMA R3, R0, R3, R2 ;  /* 0x0000000300037223 */ /* 0x004fca0000000002 */
[----:B------:R0:W-:Y:S02]  /*30a20*/  STL [R1+0x8e4], R3 ;  /* 0x0008e40301007387 */ /* 0x0001e40000100800 */
[----:B0-----:R-:W-:Y:S02]  /*30a30*/  IMAD.WIDE R2, R22, 0x2, R6 ;  /* 0x0000000216027825 */ /* 0x001fe400078e0206 */
[----:B------:R-:W2:Y:S04]  /*30a40*/  LDL.LU R22, [R1+0x221c] ;  /* 0x00221c0001167983 */ /* 0x000ea80000300800 */
[----:B------:R3:W2:Y:S04]  /*30a50*/  LDG.E.U16 R12, [R2.64] ;  /* 0x00000006020c7981 */ /* 0x0006a8000c1e1500 */
        /* <DEDUP_REMOVED lines=8> */
[----:B------:R-:W2:Y:S01]  /*30ae0*/  LDL.LU R5, [R1+0x5ac] ;  /* 0x0005ac0001057983 */ /* 0x000ea20000300800 */
[----:B---3--:R-:W-:-:S02]  /*30af0*/  FMUL R3, R0, R8 ;  /* 0x0000000800037220 */ /* 0x008fc40000400000 */
[C---:B----4-:R-:W-:Y:S01]  /*30b00*/  FMUL R2, R0.reuse, R4 ;  /* 0x0000000400027220 */ /* 0x050fe20000400000 */
[----:B--2---:R-:W-:Y:S04]  /*30b10*/  STL [R1+0x21a8], R12 ;  /* 0x0021a80c01007387 */ /* 0x004fe80000100800 */
[----:B------:R-:W2:Y:S04]  /*30b20*/  LDL.LU R8, [R1+0x598] ;  /* 0x0005980001087983 */ /* 0x000ea80000300800 */
[----:B------:R0:W-:Y:S04]  /*30b30*/  STL [R1+0x168], R3 ;  /* 0x0001680301007387 */ /* 0x0001e80000100800 */
[----:B------:R-:W3:Y:S04]  /*30b40*/  LDL.LU R4, [R1+0x59c] ;  /* 0x00059c0001047983 */ /* 0x000ee80000300800 */
[----:B------:R1:W-:Y:S04]  /*30b50*/  STL [R1+0x16c], R2 ;  /* 0x00016c0201007387 */ /* 0x0003e80000100800 */
[----:B0-----:R-:W4:Y:S04]  /*30b60*/  LDL.LU R3, [R1+0x588] ;  /* 0x0005880001037983 */ /* 0x001f280000300800 */
[----:B-1----:R-:W4:Y:S01]  /*30b70*/  LDL.LU R2, [R1+0x58c] ;  /* 0x00058c0001027983 */ /* 0x002f220000300800 */
[----:B------:R-:W-:-:S02]  /*30b80*/  FMUL R12, R0, R16 ;  /* 0x00000010000c7220 */ /* 0x000fc40000400000 */
[C---:B------:R-:W-:Y:S02]  /*30b90*/  FMUL R15, R0.reuse, R15 ;  /* 0x0000000f000f7220 */ /* 0x040fe40000400000 */
[C---:B------:R-:W-:Y:S01]  /*30ba0*/  FMUL R14, R0.reuse, R14 ;  /* 0x0000000e000e7220 */ /* 0x040fe20000400000 */
[----:B------:R0:W-:Y:S01]  /*30bb0*/  STL [R1+0x158], R12 ;  /* 0x0001580c01007387 */ /* 0x0001e20000100800 */
[C---:B------:R-:W-:Y:S02]  /*30bc0*/  FMUL R11, R0.reuse, R11 ;  /* 0x0000000b000b7220 */ /* 0x040fe40000400000 */
[C---:B------:R-:W-:Y:S01]  /*30bd0*/  FMUL R10, R0.reuse, R10 ;  /* 0x0000000a000a7220 */ /* 0x040fe20000400000 */
[----:B------:R-:W-:Y:S01]  /*30be0*/  STL [R1+0x15c], R15 ;  /* 0x00015c0f01007387 */ /* 0x000fe20000100800 */
[C---:B------:R-:W-:Y:S02]  /*30bf0*/  FMUL R9, R0.reuse, R9 ;  /* 0x0000000900097220 */ /* 0x040fe40000400000 */
[C---:B0-----:R-:W-:Y:S01]  /*30c00*/  FMUL R12, R0.reuse, R13 ;  /* 0x0000000d000c7220 */ /* 0x041fe20000400000 */
[----:B------:R-:W-:Y:S01]  /*30c10*/  STL [R1+0x148], R14 ;  /* 0x0001480e01007387 */ /* 0x000fe20000100800 */
[----:B------:R-:W-:-:S02]  /*30c20*/  FMUL R7, R0, R7 ;  /* 0x0000000700077220 */ /* 0x000fc40000400000 */
[C---:B------:R-:W-:Y:S01]  /*30c30*/  FMUL R6, R0.reuse, R6 ;  /* 0x0000000600067220 */ /* 0x040fe20000400000 */
[----:B------:R-:W-:Y:S01]  /*30c40*/  STL [R1+0x14c], R12 ;  /* 0x00014c0c01007387 */ /* 0x000fe20000100800 */
[----:B------:R-:W-:-:S03]  /*30c50*/  FMUL R5, R0, R5 ;  /* 0x0000000500057220 */ /* 0x000fc60000400000 */
[----:B------:R-:W-:Y:S04]  /*30c60*/  STL [R1+0x138], R11 ;  /* 0x0001380b01007387 */ /* 0x000fe80000100800 */
[----:B------:R-:W-:Y:S04]  /*30c70*/  STL [R1+0x13c], R10 ;  /* 0x00013c0a01007387 */ /* 0x000fe80000100800 */
[----:B------:R-:W-:Y:S04]  /*30c80*/  STL [R1+0x128], R9 ;  /* 0x0001280901007387 */ /* 0x000fe80000100800 */
[----:B------:R0:W-:Y:S04]  /*30c90*/  STL [R1+0x12c], R7 ;  /* 0x00012c0701007387 */ /* 0x0001e80000100800 */
[----:B0-----:R-:W4:Y:S04]  /*30ca0*/  LDL.LU R7, [R1+0x8e8] ;  /* 0x0008e80001077983 */ /* 0x001f280000300800 */
[----:B------:R0:W-:Y:S04]  /*30cb0*/  STL [R1+0x118], R6 ;  /* 0x0001180601007387 */ /* 0x0001e80000100800 */
[----:B0-----:R-:W4:Y:S04]  /*30cc0*/  LDL.LU R6, [R1+0x670] ;  /* 0x0006700001067983 */ /* 0x001f280000300800 */
[----:B------:R0:W-:Y:S04]  /*30cd0*/  STL [R1+0x11c], R5 ;  /* 0x00011c0501007387 */ /* 0x0001e80000100800 */
[----:B0-----:R-:W4:Y:S01]  /*30ce0*/  LDL.LU R5, [R1+0x674] ;  /* 0x0006740001057983 */ /* 0x001f220000300800 */
[----:B--2---:R-:W-:-:S02]  /*30cf0*/  FMUL R8, R0, R8 ;  /* 0x0000000800087220 */ /* 0x004fc40000400000 */
[----:B---3--:R-:W-:-:S03]  /*30d00*/  FMUL R4, R0, R4 ;  /* 0x0000000400047220 */ /* 0x008fc60000400000 */
[----:B------:R-:W-:Y:S04]  /*30d10*/  STL [R1+0x108], R8 ;  /* 0x0001080801007387 */ /* 0x000fe80000100800 */
[----:B------:R0:W-:Y:S01]  /*30d20*/  STL [R1+0x10c], R4 ;  /* 0x00010c0401007387 */ /* 0x0001e20000100800 */
[----:B----4-:R-:W-:-:S03]  /*30d30*/  FMUL R3, R0, R3 ;  /* 0x0000000300037220 */ /* 0x010fc60000400000 */
[----:B------:R-:W2:Y:S01]  /*30d40*/  LDL.LU R15, [R1+0x660] ;  /* 0x00066000010f7983 */ /* 0x000ea20000300800 */
[----:B------:R-:W-:-:S03]  /*30d50*/  FMUL R0, R0, R2 ;  /* 0x0000000200007220 */ /* 0x000fc60000400000 */
[----:B------:R1:W-:Y:S04]  /*30d60*/  STL [R1+0xf8], R3 ;  /* 0x0000f80301007387 */ /* 0x0003e80000100800 */
[----:B------:R-:W-:Y:S04]  /*30d70*/  STL [R1+0xfc], R0 ;  /* 0x0000fc0001007387 */ /* 0x000fe80000100800 */
[----:B------:R-:W3:Y:S04]  /*30d80*/  LDL.LU R14, [R1+0x664] ;  /* 0x00066400010e7983 */ /* 0x000ee80000300800 */
[----:B------:R-:W4:Y:S04]  /*30d90*/  LDL.LU R13, [R1+0x650] ;  /* 0x00065000010d7983 */ /* 0x000f280000300800 */
[----:B------:R-:W4:Y:S04]  /*30da0*/  LDL.LU R12, [R1+0x654] ;  /* 0x00065400010c7983 */ /* 0x000f280000300800 */
[----:B------:R-:W4:Y:S04]  /*30db0*/  LDL.LU R11, [R1+0x640] ;  /* 0x00064000010b7983 */ /* 0x000f280000300800 */
[----:B0-----:R-:W4:Y:S04]  /*30dc0*/  LDL.LU R4, [R1+0x644] ;  /* 0x0006440001047983 */ /* 0x001f280000300800 */
[----:B-1----:R-:W4:Y:S04]  /*30dd0*/  LDL.LU R3, [R1+0x630] ;  /* 0x0006300001037983 */ /* 0x002f280000300800 */
[----:B------:R-:W0:Y:S04]  /*30de0*/  S2R R28, SR_TID.X ;  /* 0x00000000001c7919 */ /* 0x000e280000002100 */
[----:B------:R-:W4:Y:S01]  /*30df0*/  LDL.LU R2, [R1+0x634] ;  /* 0x0006340001027983 */ /* 0x000f220000300800 */
[----:B0-----:R-:W-:-:S04]  /*30e00*/  LOP3.LUT R28, R28, 0x1c, RZ, 0xc0, !PT ;  /* 0x0000001c1c1c7812 */ /* 0x001fc800078ec0ff */
[----:B------:R-:W-:-:S05]  /*30e10*/  LEA.HI R23, R28, 0x50, RZ, 0x1e ;  /* 0x000000501c177811 */ /* 0x000fca00078ff0ff */
[----:B------:R-:W-:-:S05]  /*30e20*/  IMAD.SHL.U32 R23, R23, 0x20, RZ ;  /* 0x0000002017177824 */ /* 0x000fca00078e00ff */
[----:B------:R-:W0:Y:S01]  /*30e30*/  LDS R0, [R23+0x20000] ;  /* 0x0200000017007984 */ /* 0x000e220000000800 */
[C---:B------:R-:W-:Y:S02]  /*30e40*/  FMUL R6, R21.reuse, R6 ;  /* 0x0000000615067220 */ /* 0x040fe40000400000 */
[C---:B------:R-:W-:Y:S02]  /*30e50*/  FMUL R5, R21.reuse, R5 ;  /* 0x0000000515057220 */ /* 0x040fe40000400000 */
[----:B0-----:R-:W-:-:S05]  /*30e60*/  FFMA R7, R21, R7, R0 ;  /* 0x0000000715077223 */ /* 0x001fca0000000000 */
[----:B------:R0:W-:Y:S04]  /*30e70*/  STL [R1+0x8e8], R7 ;  /* 0x0008e80701007387 */ /* 0x0001e80000100800 */
[----:B------:R-:W4:Y:S04]  /*30e80*/  LDL.LU R10, [R1+0x620] ;  /* 0x00062000010a7983 */ /* 0x000f280000300800 */
[----:B------:R1:W-:Y:S04]  /*30e90*/  STL [R1+0xe0], R6 ;  /* 0x0000e00601007387 */ /* 0x0003e80000100800 */
[----:B------:R-:W4:Y:S04]  /*30ea0*/  LDL.LU R9, [R1+0x624] ;  /* 0x0006240001097983 */ /* 0x000f280000300800 */
[----:B------:R1:W-:Y:S04]  /*30eb0*/  STL [R1+0xe4], R5 ;  /* 0x0000e40501007387 */ /* 0x0003e80000100800 */
[----:B------:R-:W4:Y:S04]  /*30ec0*/  LDL.LU R8, [R1+0x610] ;  /* 0x0006100001087983 */ /* 0x000f280000300800 */
[----:B0-----:R-:W4:Y:S04]  /*30ed0*/  LDL.LU R7, [R1+0x614] ;  /* 0x0006140001077983 */ /* 0x001f280000300800 */
[----:B-1----:R-:W4:Y:S04]  /*30ee0*/  LDL.LU R6, [R1+0x600] ;  /* 0x0006000001067983 */ /* 0x002f280000300800 */
[----:B------:R-:W4:Y:S01]  /*30ef0*/  LDL.LU R5, [R1+0x604] ;  /* 0x0006040001057983 */ /* 0x000f220000300800 */
[----:B--2---:R-:W-:-:S05]  /*30f00*/  FMUL R15, R21, R15 ;  /* 0x0000000f150f7220 */ /* 0x004fca0000400000 */
[----:B------:R-:W-:Y:S01]  /*30f10*/  STL [R1+0xd0], R15 ;  /* 0x0000d00f01007387 */ /* 0x000fe20000100800 */
[C---:B---3--:R-:W-:Y:S02]  /*30f20*/  FMUL R14, R21.reuse, R14 ;  /* 0x0000000e150e7220 */ /* 0x048fe40000400000 */
[----:B----4-:R-:W-:-:S03]  /*30f30*/  FMUL R13, R21, R13 ;  /* 0x0000000d150d7220 */ /* 0x010fc60000400000 */
        /* <DEDUP_REMOVED lines=8> */
[----:B------:R0:W-:Y:S04]  /*30fc0*/  STL [R1+0xb4], R4 ;  /* 0x0000b40401007387 */ /* 0x0001e80000100800 */
[----:B0-----:R-:W2:Y:S04]  /*30fd0*/  LDL.LU R4, [R1+0x8ec] ;  /* 0x0008ec0001047983 */ /* 0x001ea80000300800 */
[----:B------:R0:W-:Y:S04]  /*30fe0*/  STL [R1+0xa0], R3 ;  /* 0x0000a00301007387 */ /* 0x0001e80000100800 */
[----:B0-----:R-:W3:Y:S01]  /*30ff0*/  LDL.LU R3, [R1+0x678] ;  /* 0x0006780001037983 */ /* 0x001ee20000300800 */
[----:B------:R-:W-:-:S02]  /*31000*/  LEA.HI R28, R28, 0x58, RZ, 0x1e ;  /* 0x000000581c1c7811 */ /* 0x000fc400078ff0ff */
[----:B------:R-:W-:Y:S02]  /*31010*/  LEA.HI R29, R29, 0x60, RZ, 0x1e ;  /* 0x000000601d1d7811 */ /* 0x000fe400078ff0ff */
[----:B------:R-:W-:-:S03]  /*31020*/  SHF.L.U32 R28, R28, 0x5, RZ ;  /* 0x000000051c1c7819 */ /* 0x000fc600000006ff */
[----:B------:R-:W-:Y:S02]  /*31030*/  IMAD.SHL.U32 R29, R29, 0x20, RZ ;  /* 0x000000201d1d7824 */ /* 0x000fe400078e00ff */
[----:B------:R-:W-:Y:S04]  /*31040*/  LDS R0, [R28+0x20000] ;  /* 0x020000001c007984 */ /* 0x000fe80000000800 */
[----:B------:R-:W0:Y:S01]  /*31050*/  LDS R12, [R29+0x20000] ;  /* 0x020000001d0c7984 */ /* 0x000e220000000800 */
[----:B------:R-:W-:-:S05]  /*31060*/  FMUL R2, R21, R2 ;  /* 0x0000000215027220 */ /* 0x000fca0000400000 */
[----:B------:R1:W-:Y:S04]  /*31070*/  STL [R1+0xa4], R2 ;  /* 0x0000a40201007387 */ /* 0x0003e80000100800 */
[----:B-1----:R-:W4:Y:S01]  /*31080*/  LDL.LU R2, [R1+0x67c] ;  /* 0x00067c0001027983 */ /* 0x002f220000300800 */
[C---:B------:R-:W-:Y:S02]  /*31090*/  FMUL R10, R21.reuse, R10 ;  /* 0x0000000a150a7220 */ /* 0x040fe40000400000 */
[----:B------:R-:W-:-:S03]  /*310a0*/  FMUL R9, R21, R9 ;  /* 0x0000000915097220 */ /* 0x000fc60000400000 */
[----:B------:R1:W-:Y:S01]  /*310b0*/  STL [R1+0x90], R10 ;  /* 0x0000900a01007387 */ /* 0x0003e20000100800 */
[----:B------:R-:W-:-:S03]  /*310c0*/  FMUL R8, R21, R8 ;  /* 0x0000000815087220 */ /* 0x000fc60000400000 */
[----:B------:R0:W-:Y:S01]  /*310d0*/  STL [R1+0x94], R9 ;  /* 0x0000940901007387 */ /* 0x0001e20000100800 */
[----:B------:R-:W-:-:S03]  /*310e0*/  FMUL R7, R21, R7 ;  /* 0x0000000715077220 */ /* 0x000fc60000400000 */
[----:B------:R0:W-:Y:S01]  /*310f0*/  STL [R1+0x60], R8 ;  /* 0x0000600801007387 */ /* 0x0001e20000100800 */
        /* <DEDUP_REMOVED lines=9> */
[----:B-1----:R-:W4:Y:S04]  /*31190*/  LDL.LU R10, [R1+0x648] ;  /* 0x00064800010a7983 */ /* 0x002f280000300800 */
[----:B0-----:R-:W4:Y:S04]  /*311a0*/  LDL.LU R9, [R1+0x64c] ;  /* 0x00064c0001097983 */ /* 0x001f280000300800 */
[----:B------:R-:W4:Y:S04]  /*311b0*/  LDL.LU R8, [R1+0x638] ;  /* 0x0006380001087983 */ /* 0x000f280000300800 */
[----:B------:R-:W-:Y:S04]  /*311c0*/  STL [R1+0x2218], R12 ;  /* 0x0022180c01007387 */ /* 0x000fe80000100800 */
[----:B------:R-:W4:Y:S01]  /*311d0*/  LDL.LU R7, [R1+0x63c] ;  /* 0x00063c0001077983 */ /* 0x000f220000300800 */
[----:B--2---:R-:W-:-:S05]  /*311e0*/  FFMA R4, R22, R4, R0 ;  /* 0x0000000416047223 */ /* 0x004fca0000000000 */
[----:B------:R0:W-:Y:S01]  /*311f0*/  STL [R1+0x8ec], R4 ;  /* 0x0008ec0401007387 */ /* 0x0001e20000100800 */
[----:B---3--:R-:W-:-:S05]  /*31200*/  FMUL R3, R22, R3 ;  /* 0x0000000316037220 */ /* 0x008fca0000400000 */
[----:B------:R1:W-:Y:S04]  /*31210*/  STL [R1+0xe8], R3 ;  /* 0x0000e80301007387 */ /* 0x0003e80000100800 */
[----:B------:R-:W2:Y:S01]  /*31220*/  LDL.LU R6, [R1+0x628] ;  /* 0x0006280001067983 */ /* 0x000ea20000300800 */
[----:B----4-:R-:W-:-:S05]  /*31230*/  FMUL R0, R22, R2 ;  /* 0x0000000216007220 */ /* 0x010fca0000400000 */
[----:B------:R3:W-:Y:S04]  /*31240*/  STL [R1+0xec], R0 ;  /* 0x0000ec0001007387 */ /* 0x0007e80000100800 */
[----:B------:R-:W4:Y:S04]  /*31250*/  LDL.LU R5, [R1+0x62c] ;  /* 0x00062c0001057983 */ /* 0x000f280000300800 */
[----:B0-----:R-:W4:Y:S04]  /*31260*/  LDL.LU R4, [R1+0x618] ;  /* 0x0006180001047983 */ /* 0x001f280000300800 */
[----:B-1----:R-:W4:Y:S04]  /*31270*/  LDL.LU R3, [R1+0x61c] ;  /* 0x00061c0001037983 */ /* 0x002f280000300800 */
[----:B------:R-:W4:Y:S04]  /*31280*/  LDL.LU R2, [R1+0x608] ;  /* 0x0006080001027983 */ /* 0x000f280000300800 */
[----:B---3--:R-:W3:Y:S04]  /*31290*/  LDL.LU R0, [R1+0x60c] ;  /* 0x00060c0001007983 */ /* 0x008ee80000300800 */
[----:B------:R-:W3:Y:S04]  /*312a0*/  LDL.LU R28, [R1+0x4a0] ;  /* 0x0004a000011c7983 */ /* 0x000ee80000300800 */
[----:B------:R-:W3:Y:S04]  /*312b0*/  LDL.LU R14, [R1+0x4a4] ;  /* 0x0004a400010e7983 */ /* 0x000ee80000300800 */
[----:B------:R-:W3:Y:S01]  /*312c0*/  LDL R29, [R1+0x45c] ;  /* 0x00045c00011d7983 */ /* 0x000ee20000100800 */
[----:B------:R-:W-:-:S02]  /*312d0*/  FMUL R16, R22, R16 ;  /* 0x0000001016107220 */ /* 0x000fc40000400000 */
        /* <DEDUP_REMOVED lines=15> */
[----:B------:R-:W3:Y:S01]  /*313d0*/  LDL.LU R19, [R1+0x498] ;  /* 0x0004980001137983 */ /* 0x000ee20000300800 */
[----:B--2---:R-:W-:-:S05]  /*313e0*/  FMUL R6, R22, R6 ;  /* 0x0000000616067220 */ /* 0x004fca0000400000 */
[----:B------:R-:W-:Y:S04]  /*313f0*/  STL [R1+0x98], R6 ;  /* 0x0000980601007387 */ /* 0x000fe80000100800 */
[----:B------:R-:W2:Y:S01]  /*31400*/  LDL.LU R23, [R1+0x49c] ;  /* 0x00049c0001177983 */ /* 0x000ea20000300800 */
[C---:B----4-:R-:W-:Y:S02]  /*31410*/  FMUL R5, R22.reuse, R5 ;  /* 0x0000000516057220 */ /* 0x050fe40000400000 */
[----:B------:R-:W-:-:S03]  /*31420*/  FMUL R4, R22, R4 ;  /* 0x0000000416047220 */ /* 0x000fc60000400000 */
[----:B------:R-:W-:Y:S01]  /*31430*/  STL [R1+0x9c], R5 ;  /* 0x00009c0501007387 */ /* 0x000fe20000100800 */
[----:B------:R-:W-:-:S03]  /*31440*/  FMUL R3, R22, R3 ;  /* 0x0000000316037220 */ /* 0x000fc60000400000 */
[----:B------:R-:W-:Y:S01]  /*31450*/  STL [R1+0x68], R4 ;  /* 0x0000680401007387 */ /* 0x000fe20000100800 */
[----:B------:R-:W-:-:S03]  /*31460*/  FMUL R2, R22, R2 ;  /* 0x0000000216027220 */ /* 0x000fc60000400000 */
[----:B------:R-:W-:Y:S01]  /*31470*/  STL [R1+0x6c], R3 ;  /* 0x00006c0301007387 */ /* 0x000fe20000100800 */
[----:B---3--:R-:W-:-:S03]  /*31480*/  FMUL R0, R22, R0 ;  /* 0x0000000016007220 */ /* 0x008fc60000400000 */
[----:B0-----:R-:W3:Y:S04]  /*31490*/  LDL.LU R12, [R1+0x490] ;  /* 0x00049000010c7983 */ /* 0x001ee80000300800 */
[----:B------:R-:W-:Y:S04]  /*314a0*/  STL [R1+0x58], R2 ;  /* 0x0000580201007387 */ /* 0x000fe80000100800 */
[----:B------:R-:W3:Y:S04]  /*314b0*/  LDL.LU R22, [R1+0x494] ;  /* 0x0004940001167983 */ /* 0x000ee80000300800 */
[----:B------:R0:W-:Y:S04]  /*314c0*/  STL [R1+0x5c], R0 ;  /* 0x00005c0001007387 */ /* 0x0001e80000100800 */
[----:B------:R-:W4:Y:S04]  /*314d0*/  LDL.LU R21, [R1+0x48c] ;  /* 0x00048c0001157983 */ /* 0x000f280000300800 */
[----:B------:R-:W4:Y:S04]  /*314e0*/  LDL.LU R20, [R1+0x484] ;  /* 0x0004840001147983 */ /* 0x000f280000300800 */
[----:B0-----:R-:W4:Y:S04]  /*314f0*/  LDL.LU R0, [R1+0x478] ;  /* 0x0004780001007983 */ /* 0x001f280000300800 */
[----:B------:R-:W4:Y:S04]  /*31500*/  LDL.LU R11, [R1+0x47c] ;  /* 0x00047c00010b7983 */ /* 0x000f280000300800 */
        /* <DEDUP_REMOVED lines=9> */
[----:B------:R-:W4:Y:S01]  /*315a0*/  LDL.LU R6, [R1+0x414] ;  /* 0x0004140001067983 */ /* 0x000f220000300800 */
[----:B------:R-:W-:-:S03]  /*315b0*/  F2FP.BF16.PACK_AB R28, R28, R14 ;  /* 0x0000000e1c1c723e */ /* 0x000fc600000010ff */
        /* <DEDUP_REMOVED lines=8> */
[----:B------:R0:W-:Y:S04]  /*31640*/  STL [R1+0x21ac], R28 ;  /* 0x0021ac1c01007387 */ /* 0x0001e80000100800 */
[----:B0-----:R-:W4:Y:S04]  /*31650*/  LDL.LU R28, [R1+0x480] ;  /* 0x00048000011c7983 */ /* 0x001f280000300800 */
[----:B------:R-:W4:Y:S01]  /*31660*/  LDL.LU R26, [R1+0x334] ;  /* 0x00033400011a7983 */ /* 0x000f220000300800 */
[----:B--2---:R-:W-:-:S03]  /*31670*/  F2FP.BF16.PACK_AB R23, R19, R23 ;  /* 0x000000171317723e */ /* 0x004fc600000010ff */
[----:B------:R-:W2:Y:S04]  /*31680*/  LDL.LU R19, [R1+0x338] ;  /* 0x0003380001137983 */ /* 0x000ea80000300800 */
[----:B------:R0:W-:Y:S04]  /*31690*/  STL [R1+0x21b0], R23 ;  /* 0x0021b01701007387 */ /* 0x0001e80000100800 */
[----:B0-----:R-:W2:Y:S01]  /*316a0*/  LDL.LU R23, [R1+0x488] ;  /* 0x0004880001177983 */ /* 0x001ea20000300800 */
[----:B---3--:R-:W-:-:S03]  /*316b0*/  F2FP.BF16.PACK_AB R22, R12, R22 ;  /* 0x000000160c16723e */ /* 0x008fc600000010ff */
[----:B------:R-:W3:Y:S04]  /*316c0*/  LDL.LU R12, [R1+0x2218] ;  /* 0x00221800010c7983 */ /* 0x000ee80000300800 */
[----:B------:R-:W-:Y:S01]  /*316d0*/  STL [R1+0x21b4], R22 ;  /* 0x0021b41601007387 */ /* 0x000fe20000100800 */
[----:B----4-:R-:W-:Y:S02]  /*316e0*/  F2FP.BF16.PACK_AB R11, R0, R11 ;  /* 0x0000000b000b723e */ /* 0x010fe400000010ff */
[----:B------:R-:W-:Y:S02]  /*316f0*/  F2FP.BF16.PACK_AB R10, R2, R10 ;  /* 0x0000000a020a723e */ /* 0x000fe400000010ff */
[----:B------:R-:W-:Y:S02]  /*31700*/  F2FP.BF16.PACK_AB R9, R3, R9 ;  /* 0x000000090309723e */ /* 0x000fe400000010ff */
[----:B------:R-:W-:-:S02]  /*31710*/  F2FP.BF16.PACK_AB R8, R4, R8 ;  /* 0x000000080408723e */ /* 0x000fc400000010ff */
[----:B------:R-:W-:Y:S02]  /*31720*/  F2FP.BF16.PACK_AB R20, R28, R20 ;  /* 0x000000141c14723e */ /* 0x000fe400000010ff */
[----:B--2---:R-:W-:-:S05]  /*31730*/  F2FP.BF16.PACK_AB R21, R23, R21 ;  /* 0x000000151715723e */ /* 0x004fca00000010ff */
[----:B------:R-:W-:Y:S04]  /*31740*/  STL [R1+0x21b8], R21 ;  /* 0x0021b81501007387 */ /* 0x000fe80000100800 */
[----:B------:R-:W-:Y:S04]  /*31750*/  STL [R1+0x21bc], R20 ;  /* 0x0021bc1401007387 */ /* 0x000fe80000100800 */
[----:B------:R-:W-:Y:S04]  /*31760*/  STL [R1+0x21c0], R11 ;  /* 0x0021c00b01007387 */ /* 0x000fe80000100800 */
[----:B------:R-:W-:Y:S04]  /*31770*/  STL [R1+0x21c4], R10 ;  /* 0x0021c40a01007387 */ /* 0x000fe80000100800 */
[----:B------:R-:W-:Y:S04]  /*31780*/  STL [R1+0x21c8], R9 ;  /* 0x0021c80901007387 */ /* 0x000fe80000100800 */
[----:B------:R0:W-:Y:S04]  /*31790*/  STL [R1+0x21cc], R8 ;  /* 0x0021cc0801007387 */ /* 0x0001e80000100800 */
[----:B0-----:R-:W3:Y:S01]  /*317a0*/  LDL.LU R8, [R1+0x8f0] ;  /* 0x0008f00001087983 */ /* 0x001ee20000300800 */
[----:B------:R-:W-:-:S02]  /*317b0*/  F2FP.BF16.PACK_AB R7, R5, R7 ;  /* 0x000000070507723e */ /* 0x000fc400000010ff */
[----:B------:R-:W-:Y:S02]  /*317c0*/  F2FP.BF16.PACK_AB R6, R15, R6 ;  /* 0x000000060f06723e */ /* 0x000fe400000010ff */
[----:B------:R-:W-:Y:S02]  /*317d0*/  F2FP.BF16.PACK_AB R5, R24, R25 ;  /* 0x000000191805723e */ /* 0x000fe400000010ff */
[----:B------:R-:W-:Y:S01]  /*317e0*/  F2FP.BF16.PACK_AB R4, R13, R27 ;  /* 0x0000001b0d04723e */ /* 0x000fe200000010ff */
[----:B------:R-:W-:Y:S01]  /*317f0*/  STL [R1+0x21d0], R7 ;  /* 0x0021d00701007387 */ /* 0x000fe20000100800 */
[----:B------:R-:W-:Y:S02]  /*31800*/  F2FP.BF16.PACK_AB R3, R16, R14 ;  /* 0x0000000e1003723e */ /* 0x000fe400000010ff */
[----:B------:R-:W-:Y:S01]  /*31810*/  F2FP.BF16.PACK_AB R2, R17, R18 ;  /* 0x000000121102723e */ /* 0x000fe200000010ff */
[----:B------:R-:W-:Y:S01]  /*31820*/  STL [R1+0x21d4], R6 ;  /* 0x0021d40601007387 */ /* 0x000fe20000100800 */
[----:B------:R-:W-:-:S03]  /*31830*/  F2FP.BF16.PACK_AB R0, R26, R19 ;  /* 0x000000131a00723e */ /* 0x000fc600000010ff */
[----:B------:R-:W-:Y:S04]  /*31840*/  STL [R1+0x21d8], R5 ;  /* 0x0021d80501007387 */ /* 0x000fe80000100800 */
[----:B------:R-:W-:Y:S04]  /*31850*/  STL [R1+0x21dc], R4 ;  /* 0x0021dc0401007387 */ /* 0x000fe80000100800 */
[----:B------:R0:W-:Y:S04]  /*31860*/  STL [R1+0x21e0], R3 ;  /* 0x0021e00301007387 */ /* 0x0001e80000100800 */
[----:B------:R1:W-:Y:S04]  /*31870*/  STL [R1+0x21e4], R2 ;  /* 0x0021e40201007387 */ /* 0x0003e80000100800 */
[----:B------:R-:W-:Y:S04]  /*31880*/  STL [R1+0x21e8], R0 ;  /* 0x0021e80001007387 */ /* 0x000fe80000100800 */
[----:B0-----:R-:W2:Y:S04]  /*31890*/  LDL.LU R3, [R1+0x860] ;  /* 0x0008600001037983 */ /* 0x001ea80000300800 */
[----:B------:R-:W4:Y:S04]  /*318a0*/  LDL.LU R5, [R1+0x858] ;  /* 0x0008580001057983 */ /* 0x000f280000300800 */
[----:B------:R-:W2:Y:S04]  /*318b0*/  LDL.LU R6, [R1+0x850] ;  /* 0x0008500001067983 */ /* 0x000ea80000300800 */
[----:B------:R-:W0:Y:S04]  /*318c0*/  S2R R19, SR_TID.X ;  /* 0x0000000000137919 */ /* 0x000e280000002100 */
[----:B-1----:R-:W1:Y:S01]  /*318d0*/  S2R R2, SR_TID.X ;  /* 0x0000000000027919 */ /* 0x002e620000002100 */
[----:B0-----:R-:W-:-:S04]  /*318e0*/  LOP3.LUT R19, R19, 0x1c, RZ, 0xc0, !PT ;  /* 0x0000001c13137812 */ /* 0x001fc800078ec0ff */
[----:B------:R-:W-:Y:S01]  /*318f0*/  LEA.HI R4, R19, 0x68, RZ, 0x1e ;  /* 0x0000006813047811 */ /* 0x000fe200078ff0ff */
[----:B---3--:R-:W-:-:S05]  /*31900*/  FFMA R8, R29, R8, R12 ;  /* 0x000000081d087223 */ /* 0x008fca000000000c */
[----:B------:R0:W-:Y:S04]  /*31910*/  STL [R1+0x8f0], R8 ;  /* 0x0008f00801007387 */ /* 0x0001e80000100800 */
        /* <DEDUP_REMOVED lines=18> */
[----:B------:R-:W3:Y:S01]  /*31a40*/  LDL.LU R18, [R1+0x7b0] ;  /* 0x0007b00001127983 */ /* 0x000ee20000300800 */
[----:B------:R-:W-:-:S03]  /*31a50*/  IMAD.SHL.U32 R4, R4, 0x20, RZ ;  /* 0x0000002004047824 */ /* 0x000fc600078e00ff */
[----:B------:R-:W3:Y:S01]  /*31a60*/  LDL.LU R26, [R1+0x6e8] ;  /* 0x0006e800011a7983 */ /* 0x000ee20000300800 */
[----:B-1----:R-:W-:-:S03]  /*31a70*/  LOP3.LUT R0, R2, 0xc0, RZ, 0xc0, !PT ;  /* 0x000000c002007812 */ /* 0x002fc600078ec0ff */
[----:B------:R-:W3:Y:S04]  /*31a80*/  LDL.LU R19, [R1+0x4a8] ;  /* 0x0004a80001137983 */ /* 0x000ee80000300800 */
[----:B------:R0:W-:Y:S02]  /*31a90*/  STL [R1+0x2130], R29 ;  /* 0x0021301d01007387 */ /* 0x0001e40000100800 */
[----:B0-----:R-:W-:Y:S02]  /*31aa0*/  LOP3.LUT R29, R2, 0x1c, RZ, 0xc0, !PT ;  /* 0x0000001c021d7812 */ /* 0x001fe400078ec0ff */
[----:B------:R-:W0:Y:S04]  /*31ab0*/  LDS R2, [R4+0x20000] ;  /* 0x0200000004027984 */ /* 0x000e280000000800 */
[----:B------:R-:W1:Y:S01]  /*31ac0*/  S2R R14, SR_TID.X ;  /* 0x00000000000e7919 */ /* 0x000e620000002100 */
[----:B------:R-:W-:-:S02]  /*31ad0*/  SHF.R.U32.HI R0, RZ, 0x2, R0 ;  /* 0x00000002ff007819 */ /* 0x000fc40000011600 */
[----:B-1----:R-:W-:-:S04]  /*31ae0*/  LOP3.LUT R14, R14, 0xff, RZ, 0xc0, !PT ;  /* 0x000000ff0e0e7812 */ /* 0x002fc800078ec0ff */
[----:B------:R-:W-:Y:S01]  /*31af0*/  SHF.L.U32 R14, R14, 0x1, RZ ;  /* 0x000000010e0e7819 */ /* 0x000fe200000006ff */
[----:B0-----:R0:W-:Y:S03]  /*31b00*/  STL [R1+0x8ac], R2 ;  /* 0x0008ac0201007387 */ /* 0x0011e60000100800 */
[----:B------:R-:W-:Y:S02]  /*31b10*/  LOP3.LUT R4, R14, R0, RZ, 0x3c, !PT ;  /* 0x000000000e047212 */ /* 0x000fe400078e3cff */
[C---:B0-----:R-:W-:Y:S02]  /*31b20*/  LEA.HI R2, R29.reuse, 0x78, RZ, 0x1e ;  /* 0x000000781d027811 */ /* 0x041fe400078ff0ff */
[----:B------:R-:W-:-:S03]  /*31b30*/  LEA.HI R29, R29, 0x70, RZ, 0x1e ;  /* 0x000000701d1d7811 */ /* 0x000fc600078ff0ff */
[----:B------:R-:W-:Y:S01]  /*31b40*/  IMAD.SHL.U32 R2, R2, 0x20, RZ ;  /* 0x0000002002027824 */ /* 0x000fe200078e00ff */
[----:B------:R-:W-:Y:S01]  /*31b50*/  SHF.L.U32 R29, R29, 0x5, RZ ;  /* 0x000000051d1d7819 */ /* 0x000fe200000006ff */
[----:B------:R-:W-:Y:S04]  /*31b60*/  STL [R1+0x21fc], R14 ;  /* 0x0021fc0e01007387 */ /* 0x000fe80000100800 */
[----:B------:R-:W-:Y:S04]  /*31b70*/  STL [R1+0x21f8], R0 ;  /* 0x0021f80001007387 */ /* 0x000fe80000100800 */
[----:B------:R-:W0:Y:S04]  /*31b80*/  LDS R14, [R29+0x20000] ;  /* 0x020000001d0e7984 */ /* 0x000e280000000800 */
[----:B------:R-:W1:Y:S04]  /*31b90*/  LDS R0, [R2+0x20000] ;  /* 0x0200000002007984 */ /* 0x000e680000000800 */
[----:B------:R-:W-:Y:S06]  /*31ba0*/  BAR.SYNC.DEFER_BLOCKING 0x0 ;  /* 0x0000000000007b1d */ /* 0x000fec0000010000 */
[----:B--2---:R-:W-:Y:S04]  /*31bb0*/  STS.U16 [R4+0x20000], R3 ;  /* 0x0200000304007388 */ /* 0x004fe80000000400 */
[----:B----4-:R-:W-:Y:S04]  /*31bc0*/  STS.U16 [R4+0x20400], R5 ;  /* 0x0204000504007388 */ /* 0x010fe80000000400 */
[----:B------:R-:W-:Y:S04]  /*31bd0*/  STS.U16 [R4+0x20800], R6 ;  /* 0x0208000604007388 */ /* 0x000fe80000000400 */
[----:B0-----:R-:W-:Y:S04]  /*31be0*/  STL [R1+0x8a8], R14 ;  /* 0x0008a80e01007387 */ /* 0x001fe80000100800 */
[----:B-1----:R-:W-:Y:S04]  /*31bf0*/  STL [R1+0x8a4], R0 ;  /* 0x0008a40001007387 */ /* 0x002fe80000100800 */
[----:B---3--:R-:W-:Y:S04]  /*31c00*/  STS.U16 [R4+0x20c00], R7 ;  /* 0x020c000704007388 */ /* 0x008fe80000000400 */
        /* <DEDUP_REMOVED lines=18> */
[----:B0-----:R-:W2:Y:S04]  /*31d30*/  LDL.LU R18, [R1+0x35c] ;  /* 0x00035c0001127983 */ /* 0x001ea80000300800 */
[----:B--2---:R0:W-:Y:S04]  /*31d40*/  STL [R1+0x220c], R18 ;  /* 0x00220c1201007387 */ /* 0x0041e80000100800 */
[----:B0-----:R-:W2:Y:S04]  /*31d50*/  LDL.LU R18, [R1+0x38c] ;  /* 0x00038c0001127983 */ /* 0x001ea80000300800 */
[----:B--2---:R0:W-:Y:S04]  /*31d60*/  STL [R1+0x2210], R18 ;  /* 0x0022101201007387 */ /* 0x0041e80000100800 */
[----:B0-----:R-:W2:Y:S04]  /*31d70*/  LDL.LU R18, [R1+0x41c] ;  /* 0x00041c0001127983 */ /* 0x001ea80000300800 */
[----:B------:R-:W-:Y:S04]  /*31d80*/  STS.U16 [R4+0x25800], R26 ;  /* 0x0258001a04007388 */ /* 0x000fe80000000400 */
[----:B------:R-:W-:Y:S04]  /*31d90*/  STS.U16 [R4+0x25c00], R19 ;  /* 0x025c001304007388 */ /* 0x000fe80000000400 */
[----:B--2---:R0:W-:Y:S04]  /*31da0*/  STL [R1+0x2214], R18 ;  /* 0x0022141201007387 */ /* 0x0041e80000100800 */
[----:B0-----:R-:W2:Y:S04]  /*31db0*/  LDL.LU R18, [R1+0x42c] ;  /* 0x00042c0001127983 */ /* 0x001ea80000300800 */
[----:B------:R-:W3:Y:S04]  /*31dc0*/  LDL.LU R19, [R1+0x34c] ;  /* 0x00034c0001137983 */ /* 0x000ee80000300800 */
[----:B------:R-:W4:Y:S04]  /*31dd0*/  LDL.LU R0, [R1+0x344] ;  /* 0x0003440001007983 */ /* 0x000f280000300800 */
        /* <DEDUP_REMOVED lines=31> */
[----:B--2---:R0:W-:Y:S04]  /*31fd0*/  STS.U16 [R4+0x26c00], R18 ;  /* 0x026c001204007388 */ /* 0x0041e80000000400 */
[----:B---3--:R1:W-:Y:S04]  /*31fe0*/  STS.U16 [R4+0x27000], R19 ;  /* 0x0270001304007388 */ /* 0x0083e80000000400 */
[----:B----4-:R-:W-:Y:S04]  /*31ff0*/  STS.U16 [R4+0x27400], R0 ;  /* 0x0274000004007388 */ /* 0x010fe80000000400 */
[----:B0-----:R-:W2:Y:S04]  /*32000*/  LDL.LU R18, [R1+0x2208] ;  /* 0x0022080001127983 */ /* 0x001ea80000300800 */
[----:B-1----:R-:W3:Y:S04]  /*32010*/  LDL.LU R19, [R1+0x2204] ;  /* 0x0022040001137983 */ /* 0x002ee80000300800 */
[----:B------:R0:W-:Y:S04]  /*32020*/  STS.U16 [R4+0x27800], R14 ;  /* 0x0278000e04007388 */ /* 0x0001e80000000400 */
[----:B0-----:R-:W4:Y:S04]  /*32030*/  LDL.LU R14, [R1+0x30] ;  /* 0x00003000010e7983 */ /* 0x001f280000300800 */
[----:B------:R-:W-:Y:S04]  /*32040*/  STS.U16 [R4+0x27c00], R29 ;  /* 0x027c001d04007388 */ /* 0x000fe80000000400 */
[----:B------:R-:W-:Y:S04]  /*32050*/  STS.U16 [R4+0x28000], R2 ;  /* 0x0280000204007388 */ /* 0x000fe80000000400 */
[----:B------:R-:W-:Y:S04]  /*32060*/  STS.U16 [R4+0x28400], R3 ;  /* 0x0284000304007388 */ /* 0x000fe80000000400 */
[----:B------:R-:W-:Y:S04]  /*32070*/  STS.U16 [R4+0x28800], R5 ;  /* 0x0288000504007388 */ /* 0x000fe80000000400 */
[----:B------:R-:W-:Y:S04]  /*32080*/  STS.U16 [R4+0x28c00], R6 ;  /* 0x028c000604007388 */ /* 0x000fe80000000400 */
[----:B----4-:R0:W-:Y:S04]  /*32090*/  STL [R1+0x2200], R14 ;  /* 0x0022000e01007387 */ /* 0x0101e80000100800 */
[----:B0-----:R-:W4:Y:S04]  /*320a0*/  LDL.LU R14, [R1+0x38] ;  /* 0x00003800010e7983 */ /* 0x001f280000300800 */
[----:B------:R-:W4:Y:S04]  /*320b0*/  LDL.LU R0, [R1+0x28] ;  /* 0x0000280001007983 */ /* 0x000f280000300800 */
[----:B------:R-:W4:Y:S04]  /*320c0*/  LDL.LU R29, [R1+0x20] ;  /* 0x00002000011d7983 */ /* 0x000f280000300800 */
[----:B------:R-:W4:Y:S04]  /*320d0*/  LDL.LU R2, [R1+0x18] ;  /* 0x0000180001027983 */ /* 0x000f280000300800 */
[----:B------:R-:W4:Y:S04]  /*320e0*/  LDL.LU R3, [R1+0x10] ;  /* 0x0000100001037983 */ /* 0x000f280000300800 */
[----:B------:R0:W-:Y:S04]  /*320f0*/  STS.U16 [R4+0x29000], R7 ;  /* 0x0290000704007388 */ /* 0x0001e80000000400 */
[----:B------:R-:W4:Y:S04]  /*32100*/  LDL.LU R5, [R1+0x8] ;  /* 0x0000080001057983 */ /* 0x000f280000300800 */
[----:B------:R1:W-:Y:S04]  /*32110*/  STS.U16 [R4+0x29400], R8 ;  /* 0x0294000804007388 */ /* 0x0003e80000000400 */
[----:B------:R-:W4:Y:S04]  /*32120*/  LDL.LU R6, [R1+0x85c] ;  /* 0x00085c0001067983 */ /* 0x000f280000300800 */
[----:B------:R1:W-:Y:S04]  /*32130*/  STS.U16 [R4+0x29800], R9 ;  /* 0x0298000904007388 */ /* 0x0003e80000000400 */
[----:B0-----:R-:W4:Y:S04]  /*32140*/  LDL.LU R7, [R1+0x854] ;  /* 0x0008540001077983 */ /* 0x001f280000300800 */
[----:B------:R0:W-:Y:S04]  /*32150*/  STS.U16 [R4+0x29c00], R10 ;  /* 0x029c000a04007388 */ /* 0x0001e80000000400 */
        /* <DEDUP_REMOVED lines=31> */
[----:B---3--:R-:W-:Y:S04]  /*32350*/  STS.U16 [R4+0x2dc00], R19 ;  /* 0x02dc001304007388 */ /* 0x008fe80000000400 */
[----:B------:R-:W3:Y:S04]  /*32360*/  LDL.LU R17, [R1+0x7c4] ;  /* 0x0007c40001117983 */ /* 0x000ee80000300800 */
[----:B--2---:R1:W-:Y:S04]  /*32370*/  STS.U16 [R4+0x2e000], R18 ;  /* 0x02e0001204007388 */ /* 0x0043e80000000400 */
[----:B0-----:R-:W2:Y:S04]  /*32380*/  LDL.LU R26, [R1+0x7bc] ;  /* 0x0007bc00011a7983 */ /* 0x001ea80000300800 */
[----:B-1----:R-:W2:Y:S04]  /*32390*/  LDL.LU R18, [R1+0x7b4] ;  /* 0x0007b40001127983 */ /* 0x002ea80000300800 */
[----:B------:R-:W2:Y:S04]  /*323a0*/  LDL.LU R19, [R1+0x6ec] ;  /* 0x0006ec0001137983 */ /* 0x000ea80000300800 */
[----:B----4-:R0:W-:Y:S04]  /*323b0*/  STS.U16 [R4+0x2e400], R14 ;  /* 0x02e4000e04007388 */ /* 0x0101e80000000400 */
[----:B0-----:R-:W4:Y:S04]  /*323c0*/  LDL.LU R14, [R1+0x2200] ;  /* 0x00220000010e7983 */ /* 0x001f280000300800 */
[----:B----4-:R0:W-:Y:S04]  /*323d0*/  STS.U16 [R4+0x2e800], R14 ;  /* 0x02e8000e04007388 */ /* 0x0101e80000000400 */
[----:B------:R1:W-:Y:S04]  /*323e0*/  STS.U16 [R4+0x2ec00], R0 ;  /* 0x02ec000004007388 */ /* 0x0003e80000000400 */
[----:B0-----:R-:W4:Y:S04]  /*323f0*/  LDL.LU R14, [R1+0x21fc] ;  /* 0x0021fc00010e7983 */ /* 0x001f280000300800 */
[----:B-1----:R-:W4:Y:S02]  /*32400*/  LDL.LU R0, [R1+0x21f8] ;  /* 0x0021f80001007983 */ /* 0x002f240000300800 */
[----:B----4-:R-:W-:-:S02]  /*32410*/  LOP3.LUT R14, R14, R0, RZ, 0x3c, !PT ;  /* 0x000000000e0e7212 */ /* 0x010fc400078e3cff */
[----:B------:R-:W4:Y:S04]  /*32420*/  LDL.LU R0, [R1+0x3fc] ;  /* 0x0003fc0001007983 */ /* 0x000f280000300800 */
[----:B----4-:R0:W-:Y:S04]  /*32430*/  STL [R1+0x21ec], R0 ;  /* 0x0021ec0001007387 */ /* 0x0101e80000100800 */
[----:B0-----:R-:W4:Y:S04]  /*32440*/  LDL.LU R0, [R1+0x424] ;  /* 0x0004240001007983 */ /* 0x001f280000300800 */
[----:B----4-:R0:W-:Y:S04]  /*32450*/  STL [R1+0x21f0], R0 ;  /* 0x0021f00001007387 */ /* 0x0101e80000100800 */
[----:B0-----:R-:W4:Y:S01]  /*32460*/  LDL.LU R0, [R1+0x440] ;  /* 0x0004400001007983 */ /* 0x001f220000300800 */
[----:B------:R-:W-:-:S03]  /*32470*/  LOP3.LUT R14, R14, 0x40, RZ, 0x3c, !PT ;  /* 0x000000400e0e7812 */ /* 0x000fc600078e3cff */
        /* <DEDUP_REMOVED lines=45> */
[----:B---3--:R1:W-:Y:S04]  /*32750*/  STS.U16 [R14+0x24a00], R17 ;  /* 0x024a00110e007388 */ /* 0x0083e80000000400 */
[----:B0-----:R-:W3:Y:S04]  /*32760*/  LDL.LU R16, [R1+0x184] ;  /* 0x0001840001107983 */ /* 0x001ee80000300800 */
[----:B--2---:R0:W-:Y:S04]  /*32770*/  STS.U16 [R14+0x24e00], R26 ;  /* 0x024e001a0e007388 */ /* 0x0041e80000000400 */
[----:B-1----:R-:W3:Y:S04]  /*32780*/  LDL.LU R17, [R1+0x17c] ;  /* 0x00017c0001117983 */ /* 0x002ee80000300800 */
[----:B------:R1:W-:Y:S04]  /*32790*/  STS.U16 [R14+0x25200], R18 ;  /* 0x025200120e007388 */ /* 0x0003e80000000400 */
[----:B0-----:R-:W3:Y:S04]  /*327a0*/  LDL.LU R26, [R1+0x174] ;  /* 0x00017400011a7983 */ /* 0x001ee80000300800 */
[----:B------:R0:W-:Y:S04]  /*327b0*/  STS.U16 [R14+0x25600], R19 ;  /* 0x025600130e007388 */ /* 0x0001e80000000400 */
[----:B-1----:R-:W3:Y:S04]  /*327c0*/  LDL.LU R18, [R1+0x8c] ;  /* 0x00008c0001127983 */ /* 0x002ee80000300800 */
[----:B0-----:R-:W3:Y:S04]  /*327d0*/  LDL.LU R19, [R1+0x84] ;  /* 0x0000840001137983 */ /* 0x001ee80000300800 */
[----:B------:R-:W3:Y:S04]  /*327e0*/  LDL.LU R29, [R1+0x7c] ;  /* 0x00007c00011d7983 */ /* 0x000ee80000300800 */
[----:B----4-:R0:W-:Y:S04]  /*327f0*/  STS.U16 [R14+0x25a00], R0 ;  /* 0x025a00000e007388 */ /* 0x0101e80000000400 */
[----:B0-----:R-:W4:Y:S04]  /*32800*/  LDL.LU R0, [R1+0x21f4] ;  /* 0x0021f40001007983 */ /* 0x001f280000300800 */
[----:B----4-:R0:W-:Y:S04]  /*32810*/  STS.U16 [R14+0x25e00], R0 ;  /* 0x025e00000e007388 */ /* 0x0101e80000000400 */
[----:B0-----:R-:W4:Y:S04]  /*32820*/  LDL.LU R0, [R1+0x21f0] ;  /* 0x0021f00001007983 */ /* 0x001f280000300800 */
[----:B----4-:R0:W-:Y:S04]  /*32830*/  STS.U16 [R14+0x26200], R0 ;  /* 0x026200000e007388 */ /* 0x0101e80000000400 */
[----:B0-----:R-:W4:Y:S04]  /*32840*/  LDL.LU R0, [R1+0x21ec] ;  /* 0x0021ec0001007983 */ /* 0x001f280000300800 */
[----:B----4-:R0:W-:Y:S04]  /*32850*/  STS.U16 [R14+0x26600], R0 ;  /* 0x026600000e007388 */ /* 0x0101e80000000400 */
[----:B------:R1:W-:Y:S04]  /*32860*/  STS.U16 [R14+0x26a00], R2 ;  /* 0x026a00020e007388 */ /* 0x0003e80000000400 */
[----:B------:R4:W-:Y:S04]  /*32870*/  STS.U16 [R14+0x26e00], R3 ;  /* 0x026e00030e007388 */ /* 0x0009e80000000400 */
[----:B0-----:R-:W2:Y:S04]  /*32880*/  LDL.LU R0, [R1+0x21e8] ;  /* 0x0021e80001007983 */ /* 0x001ea80000300800 */
[----:B-1----:R-:W2:Y:S04]  /*32890*/  LDL.LU R2, [R1+0x21e4] ;  /* 0x0021e40001027983 */ /* 0x002ea80000300800 */
[----:B----4-:R-:W4:Y:S04]  /*328a0*/  LDL.LU R3, [R1+0x21e0] ;  /* 0x0021e00001037983 */ /* 0x010f280000300800 */
[----:B------:R0:W-:Y:S04]  /*328b0*/  STS.U16 [R14+0x27200], R4 ;  /* 0x027200040e007388 */ /* 0x0001e80000000400 */
[----:B------:R1:W-:Y:S04]  /*328c0*/  STS.U16 [R14+0x27600], R5 ;  /* 0x027600050e007388 */ /* 0x0003e80000000400 */
[----:B------:R3:W-:Y:S04]  /*328d0*/  STS.U16 [R14+0x27a00], R6 ;  /* 0x027a00060e007388 */ /* 0x0007e80000000400 */
[----:B0-----:R-:W2:Y:S04]  /*328e0*/  LDL.LU R4, [R1+0x21dc] ;  /* 0x0021dc0001047983 */ /* 0x001ea80000300800 */
[----:B-1----:R-:W2:Y:S04]  /*328f0*/  LDL.LU R5, [R1+0x21d8] ;  /* 0x0021d80001057983 */ /* 0x002ea80000300800 */
[----:B---3--:R-:W3:Y:S04]  /*32900*/  LDL.LU R6, [R1+0x21d4] ;  /* 0x0021d40001067983 */ /* 0x008ee80000300800 */
[----:B------:R0:W-:Y:S04]  /*32910*/  STS.U16 [R14+0x27e00], R7 ;  /* 0x027e00070e007388 */ /* 0x0001e80000000400 */
[----:B------:R1:W-:Y:S04]  /*32920*/  STS.U16 [R14+0x28200], R8 ;  /* 0x028200080e007388 */ /* 0x0003e80000000400 */
[----:B------:R1:W-:Y:S04]  /*32930*/  STS.U16 [R14+0x28600], R9 ;  /* 0x028600090e007388 */ /* 0x0003e80000000400 */
[----:B0-----:R-:W2:Y:S04]  /*32940*/  LDL.LU R7, [R1+0x21d0] ;  /* 0x0021d00001077983 */ /* 0x001ea80000300800 */
[----:B-1----:R-:W2:Y:S04]  /*32950*/  LDL.LU R8, [R1+0x21cc] ;  /* 0x0021cc0001087983 */ /* 0x002ea80000300800 */
[----:B------:R-:W2:Y:S04]  /*32960*/  LDL.LU R9, [R1+0x21c8] ;  /* 0x0021c80001097983 */ /* 0x000ea80000300800 */
        /* <DEDUP_REMOVED lines=36> */
[----:B------:R-:W-:Y:S04]  /*32bb0*/  STS.U16 [R14+0x2d200], R29 ;  /* 0x02d2001d0e007388 */ /* 0x000fe80000000400 */
[----:B--2---:R0:W-:Y:S04]  /*32bc0*/  STS.U16 [R14+0x2d600], R19 ;  /* 0x02d600130e007388 */ /* 0x0041e80000000400 */
[----:B------:R1:W-:Y:S04]  /*32bd0*/  STS.U16 [R14+0x2da00], R18 ;  /* 0x02da00120e007388 */ /* 0x0003e80000000400 */
[----:B------:R-:W-:Y:S04]  /*32be0*/  STS.U16 [R14+0x2de00], R26 ;  /* 0x02de001a0e007388 */ /* 0x000fe80000000400 */
[----:B0-----:R-:W2:Y:S04]  /*32bf0*/  LDL.LU R19, [R1+0x217c] ;  /* 0x00217c0001137983 */ /* 0x001ea80000300800 */
[----:B-1----:R-:W2:Y:S04]  /*32c00*/  LDL.LU R18, [R1+0x2178] ;  /* 0x0021780001127983 */ /* 0x002ea80000300800 */
[----:B------:R0:W-:Y:S04]  /*32c10*/  STS.U16 [R14+0x2e200], R17 ;  /* 0x02e200110e007388 */ /* 0x0001e80000000400 */
[----:B------:R1:W-:Y:S04]  /*32c20*/  STS.U16 [R14+0x2e600], R16 ;  /* 0x02e600100e007388 */ /* 0x0003e80000000400 */
[----:B0-----:R-:W2:Y:S04]  /*32c30*/  LDL.LU R17, [R1+0x2174] ;  /* 0x0021740001117983 */ /* 0x001ea80000300800 */
[----:B-1----:R-:W2:Y:S04]  /*32c40*/  LDL.LU R16, [R1+0x2170] ;  /* 0x0021700001107983 */ /* 0x002ea80000300800 */
[----:B------:R-:W0:Y:S04]  /*32c50*/  S2R R26, SR_TID.X ;  /* 0x00000000001a7919 */ /* 0x000e280000002100 */
[----:B------:R-:W-:Y:S04]  /*32c60*/  STS.U16 [R14+0x2ea00], R27 ;  /* 0x02ea001b0e007388 */ /* 0x000fe80000000400 */
[----:B------:R0:W-:Y:S02]  /*32c70*/  STS.U16 [R14+0x2ee00], R13 ;  /* 0x02ee000d0e007388 */ /* 0x0001e40000000400 */
[----:B0-----:R-:W-:-:S02]  /*32c80*/  SHF.L.U32 R13, R26, 0x2, RZ ;  /* 0x000000021a0d7819 */ /* 0x001fc400000006ff */
[C---:B------:R-:W-:Y:S02]  /*32c90*/  LOP3.LUT R27, R26.reuse, 0xe0, RZ, 0xc0, !PT ;  /* 0x000000e01a1b7812 */ /* 0x040fe400078ec0ff */
[----:B------:R-:W-:Y:S02]  /*32ca0*/  LOP3.LUT R26, R26, 0x1c, RZ, 0xc0, !PT ;  /* 0x0000001c1a1a7812 */ /* 0x000fe400078ec0ff */
[----:B------:R-:W-:Y:S02]  /*32cb0*/  LOP3.LUT R13, R13, 0x7c, RZ, 0xc0, !PT ;  /* 0x0000007c0d0d7812 */ /* 0x000fe400078ec0ff */
[----:B------:R-:W-:-:S03]  /*32cc0*/  SHF.R.U32.HI R27, RZ, 0x1, R27 ;  /* 0x00000001ff1b7819 */ /* 0x000fc6000001161b */
[----:B------:R-:W-:Y:S01]  /*32cd0*/  IMAD R13, R26, 0x20, R13 ;  /* 0x000000201a0d7824 */ /* 0x000fe200078e020d */
[----:B------:R-:W-:Y:S04]  /*32ce0*/  STS.U16 [R14+0x2f200], R25 ;  /* 0x02f200190e007388 */ /* 0x000fe80000000400 */
[----:B------:R-:W-:Y:S01]  /*32cf0*/  LOP3.LUT R13, R13, R27, RZ, 0x3c, !PT ;  /* 0x0000001b0d0d7212 */ /* 0x000fe200078e3cff */
[----:B------:R-:W-:Y:S04]  /*32d00*/  STS.U16 [R14+0x2f600], R24 ;  /* 0x02f600180e007388 */ /* 0x000fe80000000400 */
[----:B------:R0:W-:Y:S04]  /*32d10*/  STS.U16 [R14+0x2fa00], R15 ;  /* 0x02fa000f0e007388 */ /* 0x0001e80000000400 */
[----:B------:R1:W-:Y:S04]  /*32d20*/  STS.U16 [R14+0x2fe00], R12 ;  /* 0x02fe000c0e007388 */ /* 0x0003e80000000400 */
[----:B------:R-:W-:Y:S04]  /*32d30*/  STS [R13+0x30000], R28 ;  /* 0x0300001c0d007388 */ /* 0x000fe80000000800 */
[----:B0-----:R-:W0:Y:S04]  /*32d40*/  S2R R15, SR_TID.X ;  /* 0x00000000000f7919 */ /* 0x001e280000002100 */
[----:B------:R-:W-:Y:S04]  /*32d50*/  STS [R13+0x30400], R23 ;  /* 0x030400170d007388 */ /* 0x000fe80000000800 */
        /* <DEDUP_REMOVED lines=8> */
[----:B---3--:R-:W-:Y:S04]  /*32de0*/  STS [R13+0x32800], R6 ;  /* 0x032800060d007388 */ /* 0x008fe80000000800 */
[----:B------:R-:W-:Y:S04]  /*32df0*/  STS [R13+0x32c00], R5 ;  /* 0x032c00050d007388 */ /* 0x000fe80000000800 */
[----:B------:R-:W-:Y:S04]  /*32e00*/  STS [R13+0x33000], R4 ;  /* 0x033000040d007388 */ /* 0x000fe80000000800 */
[----:B----4-:R-:W-:Y:S04]  /*32e10*/  STS [R13+0x33400], R3 ;  /* 0x033400030d007388 */ /* 0x010fe80000000800 */
[----:B------:R-:W-:Y:S04]  /*32e20*/  STS [R13+0x33800], R2 ;  /* 0x033800020d007388 */ /* 0x000fe80000000800 */
[----:B------:R-:W-:Y:S01]  /*32e30*/  STS [R13+0x33c00], R0 ;  /* 0x033c00000d007388 */ /* 0x000fe20000000800 */
[----:B0-----:R-:W-:-:S02]  /*32e40*/  LOP3.LUT R27, R15, 0x7, RZ, 0xc0, !PT ;  /* 0x000000070f1b7812 */ /* 0x001fc400078ec0ff */
[----:B------:R-:W-:Y:S02]  /*32e50*/  SHF.L.U32 R25, R15, 0x1, RZ ;  /* 0x000000010f197819 */ /* 0x000fe400000006ff */
[----:B------:R-:W-:Y:S02]  /*32e60*/  SHF.L.U32 R26, R27, 0x4, RZ ;  /* 0x000000041b1a7819 */ /* 0x000fe400000006ff */
[----:B------:R-:W-:Y:S02]  /*32e70*/  LOP3.LUT R24, R15, 0xe0, RZ, 0xc0, !PT ;  /* 0x000000e00f187812 */ /* 0x000fe400078ec0ff */
[----:B------:R-:W-:Y:S02]  /*32e80*/  LOP3.LUT R25, R26, 0x30, R25, 0x78, !PT ;  /* 0x000000301a197812 */ /* 0x000fe400078e7819 */
[----:B------:R-:W-:-:S05]  /*32e90*/  LEA R24, R27, R24, 0x2 ;  /* 0x000000181b187211 */ /* 0x000fca00078e10ff */
[----:B------:R-:W-:Y:S01]  /*32ea0*/  IMAD.U32 R24, R24, 0x20, R25 ;  /* 0x0000002018187824 */ /* 0x000fe200078e0019 */
[----:B------:R-:W-:Y:S06]  /*32eb0*/  BAR.SYNC.DEFER_BLOCKING 0x0 ;  /* 0x0000000000007b1d */ /* 0x000fec0000010000 */
[----:B------:R-:W0:Y:S04]  /*32ec0*/  LDSM.16.M88.4 R4, [R24+0x22000] ;  /* 0x022000001804783b */ /* 0x000e280000000200 */
[----:B------:R-:W3:Y:S01]  /*32ed0*/  LDSM.16.M88.4 R8, [R24+0x24000] ;  /* 0x024000001808783b */ /* 0x000ee20000000200 */
[----:B-1----:R-:W-:-:S02]  /*32ee0*/  IMAD.SHL.U32 R14, R27, 0x10, RZ ;  /* 0x000000101b0e7824 */ /* 0x002fc400078e00ff */
[----:B------:R-:W-:-:S05]  /*32ef0*/  IMAD.SHL.U32 R12, R15, 0x80, RZ ;  /* 0x000000800f0c7824 */ /* 0x000fca00078e00ff */
[----:B------:R-:W-:-:S04]  /*32f00*/  LOP3.LUT R12, R14, 0x780, R12, 0xf8, !PT ;  /* 0x000007800e0c7812 */ /* 0x000fc800078ef80c */
[----:B------:R-:W-:-:S05]  /*32f10*/  LOP3.LUT R12, R12, 0x10, R15, 0x78, !PT ;  /* 0x000000100c0c7812 */ /* 0x000fca00078e780f */
[----:B------:R-:W-:Y:S04]  /*32f20*/  LDSM.16.M88.4 R20, [R12+0x30000] ;  /* 0x030000000c14783b */ /* 0x000fe80000000200 */
[----:B------:R-:W1:Y:S04]  /*32f30*/  LDSM.16.M88.4 R12, [R24+0x20000] ;  /* 0x02000000180c783b */ /* 0x000e680000000200 */
[----:B0-----:R-:W-:Y:S04]  /*32f40*/  STL.64 [R1+0x10], R4 ;  /* 0x0000100401007387 */ /* 0x001fe80000100a00 */
[----:B------:R-:W-:Y:S04]  /*32f50*/  STL.64 [R1+0x18], R6 ;  /* 0x0000180601007387 */ /* 0x000fe80000100a00 */
[----:B------:R-:W0:Y:S04]  /*32f60*/  LDSM.16.M88.4 R4, [R24+0x26000] ;  /* 0x026000001804783b */ /* 0x000e280000000200 */
[----:B---3--:R-:W-:Y:S04]  /*32f70*/  STL.64 [R1], R8 ;  /* 0x0000000801007387 */ /* 0x008fe80000100a00 */
[----:B------:R-:W-:Y:S04]  /*32f80*/  STL.64 [R1+0x8], R10 ;  /* 0x0000080a01007387 */ /* 0x000fe80000100a00 */
[----:B------:R-:W3:Y:S04]  /*32f90*/  LDSM.16.M88.4 R8, [R24+0x28000] ;  /* 0x028000001808783b */ /* 0x000ee80000000200 */
[----:B-1----:R-:W-:Y:S04]  /*32fa0*/  STL.64 [R1+0x20], R12 ;  /* 0x0000200c01007387 */ /* 0x002fe80000100a00 */
[----:B------:R-:W-:Y:S04]  /*32fb0*/  STL.64 [R1+0x28], R14 ;  /* 0x0000280e01007387 */ /* 0x000fe80000100a00 */
[----:B0-----:R-:W-:Y:S04]  /*32fc0*/  STL [R1+0x1dd4], R6 ;  /* 0x001dd40601007387 */ /* 0x001fe80000100800 */
[----:B------:R-:W-:Y:S04]  /*32fd0*/  STL [R1+0x1dd0], R7 ;  /* 0x001dd00701007387 */ /* 0x000fe80000100800 */
[----:B---3--:R-:W-:Y:S04]  /*32fe0*/  STL.64 [R1+0x40], R8 ;  /* 0x0000400801007387 */ /* 0x008fe80000100a00 */
[----:B------:R-:W-:Y:S04]  /*32ff0*/  STL.64 [R1+0x48], R10 ;  /* 0x0000480a01007387 */ /* 0x000fe80000100a00 */
[----:B------:R-:W0:Y:S04]  /*33000*/  LDSM.16.M88.4 R8, [R24+0x2a000] ;  /* 0x02a000001808783b */ /* 0x000e280000000200 */
[----:B------:R-:W1:Y:S04]  /*33010*/  S2R R27, SR_TID.X ;  /* 0x00000000001b7919 */ /* 0x000e680000002100 */
[----:B0-----:R-:W-:Y:S01]  /*33020*/  STL.64 [R1+0x30], R8 ;  /* 0x0000300801007387 */ /* 0x001fe20000100a00 */
[----:B------:R-:W-:Y:S01]  /*33030*/  IMAD.MOV.U32 R2, RZ, RZ, R8 ;  /* 0x000000ffff027224 */ /* 0x000fe200078e0008 */
[----:B------:R-:W-:-:S02]  /*33040*/  MOV R0, R9 ;  /* 0x0000000900007202 */ /* 0x000fc40000000f00 */
[----:B------:R-:W-:Y:S04]  /*33050*/  STL.64 [R1+0x38], R10 ;  /* 0x0000380a01007387 */ /* 0x000fe80000100a00 */
[----:B------:R-:W0:Y:S01]  /*33060*/  LDSM.16.M88.4 R8, [R24+0x2c000] ;  /* 0x02c000001808783b */ /* 0x000e220000000200 */
[----:B-1----:R-:W-:-:S04]  /*33070*/  SHF.L.U32 R29, R27, 0x7, RZ ;  /* 0x000000071b1d7819 */ /* 0x002fc800000006ff */
[----:B------:R-:W-:-:S04]  /*33080*/  LOP3.LUT R7, R26, 0x780, R29, 0xf8, !PT ;  /* 0x000007801a077812 */ /* 0x000fc800078ef81d */
[----:B------:R-:W-:Y:S02]  /*33090*/  LOP3.LUT R7, R7, 0x10, R27, 0x78, !PT ;  /* 0x0000001007077812 */ /* 0x000fe400078e781b */
[----:B------:R-:W1:Y:S04]  /*330a0*/  LDSM.16.M88.4 R24, [R24+0x2e000] ;  /* 0x02e000001818783b */ /* 0x000e680000000200 */
[----:B0-----:R-:W-:Y:S01]  /*330b0*/  STL.64 [R1+0x70], R8 ;  /* 0x0000700801007387 */ /* 0x001fe20000100a00 */
[----:B------:R-:W-:Y:S01]  /*330c0*/  IMAD.MOV.U32 R29, RZ, RZ, R8 ;  /* 0x000000ffff1d7224 */ /* 0x000fe200078e0008 */
[----:B------:R-:W-:Y:S02]  /*330d0*/  MOV R28, R9 ;  /* 0x00000009001c7202 */ /* 0x000fe40000000f00 */
[----:B------:R-:W-:Y:S04]  /*330e0*/  STL.64 [R1+0x78], R10 ;  /* 0x0000780a01007387 */ /* 0x000fe80000100a00 */
[----:B------:R-:W0:Y:S04]  /*330f0*/  LDSM.16.M88.4 R8, [R7+0x30800] ;  /* 0x030800000708783b */ /* 0x000e280000000200 */
[----:B-1----:R-:W-:Y:S04]  /*33100*/  STL.64 [R1+0x2158], R26 ;  /* 0x0021581a01007387 */ /* 0x002fe80000100a00 */
[----:B------:R1:W-:Y:S04]  /*33110*/  STL.64 [R1+0x2150], R24 ;  /* 0x0021501801007387 */ /* 0x0003e80000100a00 */
[----:B-1----:R-:W3:Y:S04]  /*33120*/  LDL.64 R24, [R1+0x10] ;  /* 0x0000100001187983 */ /* 0x002ee80000100a00 */
[----:B0-----:R-:W-:Y:S04]  /*33130*/  STL.64 [R1+0x2108], R10 ;  /* 0x0021080a01007387 */ /* 0x001fe80000100a00 */
[----:B------:R2:W-:Y:S02]  /*33140*/  STL.64 [R1+0x2100], R8 ;  /* 0x0021000801007387 */ /* 0x0005e40000100a00 */
[C---:B--2---:R-:W-:Y:S01]  /*33150*/  HMMA.16816.F32.BF16 R8, R20.reuse, R12, R16 ;  /* 0x0000000c1408723c */ /* 0x044fe20000041810 */
[----:B------:R-:W-:Y:S01]  /*33160*/  IMAD.MOV.U32 R6, RZ, RZ, R12 ;  /* 0x000000ffff067224 */ /* 0x000fe200078e000c */
[----:B------:R-:W-:Y:S11]  /*33170*/  MOV R3, R13 ;  /* 0x0000000d00037202 */ /* 0x000ff60000000f00 */
[----:B------:R-:W-:Y:S10]  /*33180*/  @!UPT UIADD3 URZ, URZ, URZ, URZ ;  /* 0x0000003f3f3ff290 */ /* 0x000ff4000fffe03f */
[----:B------:R-:W-:Y:S04]  /*33190*/  STL.64 [R1+0x180], R8 ;  /* 0x0001800801007387 */ /* 0x000fe80000100a00 */
[----:B------:R-:W-:Y:S04]  /*331a0*/  STL.64 [R1+0x188], R10 ;  /* 0x0001880a01007387 */ /* 0x000fe80000100a00 */
[----:B------:R-:W2:Y:S04]  /*331b0*/  LDL.LU.64 R14, [R1+0x2168] ;  /* 0x00216800010e7983 */ /* 0x000ea80000300a00 */
[----:B------:R-:W2:Y:S04]  /*331c0*/  LDL.LU.64 R12, [R1+0x2160] ;  /* 0x00216000010c7983 */ /* 0x000ea80000300a00 */
[----:B------:R-:W-:Y:S04]  /*331d0*/  STL.64 [R1+0x2140], R6 ;  /* 0x0021400601007387 */ /* 0x000fe80000100a00 */
[----:B------:R0:W-:Y:S04]  /*331e0*/  STL.64 [R1+0x2138], R4 ;  /* 0x0021380401007387 */ /* 0x0001e80000100a00 */
[----:B------:R-:W4:Y:S04]  /*331f0*/  LDL.64 R16, [R1+0x40] ;  /* 0x0000400001107983 */ /* 0x000f280000100a00 */
[----:B0-----:R-:W4:Y:S01]  /*33200*/  LDL.64 R4, [R1] ;  /* 0x0000000001047983 */ /* 0x001f220000100a00 */
[----:B---3--:R-:W-:Y:S01]  /*33210*/  IMAD.MOV.U32 R9, RZ, RZ, R24 ;  /* 0x000000ffff097224 */ /* 0x008fe200078e0018 */
[----:B------:R-:W-:Y:S01]  /*33220*/  MOV R8, R25 ;  /* 0x0000001900087202 */ /* 0x000fe20000000f00 */
[C---:B--2---:R-:W-:Y:S01]  /*33230*/  HMMA.16816.F32.BF16 R12, R20.reuse, R24, R12 ;  /* 0x00000018140c723c */ /* 0x044fe2000004180c */
[----:B----4-:R0:W-:Y:S04]  /*33240*/  STL.64 [R1+0x2148], R16 ;  /* 0x0021481001007387 */ /* 0x0101e80000100a00 */
[----:B0-----:R-:W2:Y:S04]  /*33250*/  LDL.LU R16, [R1+0x190] ;  /* 0x0001900001107983 */ /* 0x001ea80000300800 */
[----:B------:R-:W2:Y:S04]  /*33260*/  LDL.LU R17, [R1+0x194] ;  /* 0x0001940001117983 */ /* 0x000ea80000300800 */
[----:B------:R-:W2:Y:S04]  /*33270*/  LDL.LU R18, [R1+0x198] ;  /* 0x0001980001127983 */ /* 0x000ea80000300800 */
[----:B------:R-:W2:Y:S06]  /*33280*/  LDL.LU R19, [R1+0x19c] ;  /* 0x00019c0001137983 */ /* 0x000eac0000300800 */
[----:B------:R0:W-:Y:S04]  /*33290*/  STL.64 [R1+0x170], R12 ;  /* 0x0001700c01007387 */ /* 0x0001e80000100a00 */
[----:B------:R1:W-:Y:S04]  /*332a0*/  STL.64 [R1+0x178], R14 ;  /* 0x0001780e01007387 */ /* 0x0003e80000100a00 */
[----:B------:R-:W3:Y:S04]  /*332b0*/  LDL.LU.64 R26, [R1+0x2158] ;  /* 0x00215800011a7983 */ /* 0x000ee80000300a00 */
[----:B------:R-:W4:Y:S04]  /*332c0*/  LDL.LU.64 R24, [R1+0x2150] ;  /* 0x0021500001187983 */ /* 0x000f280000300a00 */
[----:B0-----:R-:W3:Y:S04]  /*332d0*/  LDL.LU R12, [R1+0x1a0] ;  /* 0x0001a000010c7983 */ /* 0x001ee80000300800 */
[----:B------:R-:W3:Y:S04]  /*332e0*/  LDL.LU R13, [R1+0x1a4] ;  /* 0x0001a400010d7983 */ /* 0x000ee80000300800 */
[----:B-1----:R-:W3:Y:S04]  /*332f0*/  LDL.LU R14, [R1+0x1a8] ;  /* 0x0001a800010e7983 */ /* 0x002ee80000300800 */
[----:B------:R-:W3:Y:S01]  /*33300*/  LDL.LU R15, [R1+0x1ac] ;  /* 0x0001ac00010f7983 */ /* 0x000ee20000300800 */
[----:B------:R-:W-:Y:S01]  /*33310*/  IMAD.MOV.U32 R11, RZ, RZ, R4 ;  /* 0x000000ffff0b7224 */ /* 0x000fe200078e0004 */
[----:B------:R-:W-:Y:S01]  /*33320*/  MOV R10, R5 ;  /* 0x00000005000a7202 */ /* 0x000fe20000000f00 */
[C---:B--2---:R-:W-:Y:S01]  /*33330*/  HMMA.16816.F32.BF16 R16, R20.reuse, R4, R16 ;  /* 0x000000041410723c */ /* 0x044fe20000041810 */
[----:B----4-:R-:W-:Y:S04]  /*33340*/  STL.64 [R1+0x80], R24 ;  /* 0x0000801801007387 */ /* 0x010fe80000100a00 */
[----:B---3--:R-:W-:Y:S04]  /*33350*/  STL.64 [R1+0x88], R26 ;  /* 0x0000881a01007387 */ /* 0x008fe80000100a00 */
[----:B------:R0:W-:Y:S04]  /*33360*/  STL.64 [R1+0x2110], R24 ;  /* 0x0021101801007387 */ /* 0x0001e80000100a00 */
[----:B0-----:R-:W2:Y:S04]  /*33370*/  LDL.LU R24, [R1+0x1b0] ;  /* 0x0001b00001187983 */ /* 0x001ea80000300800 */
[----:B------:R-:W2:Y:S04]  /*33380*/  LDL.LU R25, [R1+0x1b4] ;  /* 0x0001b40001197983 */ /* 0x000ea80000300800 */
[----:B------:R-:W2:Y:S04]  /*33390*/  LDL.LU R26, [R1+0x1b8] ;  /* 0x0001b800011a7983 */ /* 0x000ea80000300800 */
[----:B------:R-:W2:Y:S04]  /*333a0*/  LDL.LU R27, [R1+0x1bc] ;  /* 0x0001bc00011b7983 */ /* 0x000ea80000300800 */
[----:B------:R0:W-:Y:S04]  /*333b0*/  STL.64 [R1+0x190], R16 ;  /* 0x0001901001007387 */ /* 0x0001e80000100a00 */
[----:B------:R-:W-:Y:S04]  /*333c0*/  STL.64 [R1+0x198], R18 ;  /* 0x0001981201007387 */ /* 0x000fe80000100a00 */
[----:B0-----:R-:W2:Y:S04]  /*333d0*/  LDL.LU.64 R16, [R1+0x2148] ;  /* 0x0021480001107983 */ /* 0x001ea80000300a00 */
[----:B------:R-:W3:Y:S04]  /*333e0*/  LDL.LU.64 R6, [R1+0x2140] ;  /* 0x0021400001067983 */ /* 0x000ee80000300a00 */
[----:B------:R-:W4:Y:S02]  /*333f0*/  LDL.LU.64 R4, [R1+0x2138] ;  /* 0x0021380001047983 */ /* 0x000f240000300a00 */
[C---:B----4-:R-:W-:Y:S11]  /*33400*/  HMMA.16816.F32.BF16 R12, R20.reuse, R4, R12 ;  /* 0x00000004140c723c */ /* 0x050ff6000004180c */
[----:B------:R-:W-:Y:S11]  /*33410*/  @!UPT UIADD3 URZ, URZ, URZ, URZ ;  /* 0x0000003f3f3ff290 */ /* 0x000ff6000fffe03f */
[----:B------:R-:W-:Y:S01]  /*33420*/  @!UPT UIADD3 URZ, URZ, URZ, URZ ;  /* 0x0000003f3f3ff290 */ /* 0x000fe2000fffe03f */
[----:B------:R-:W-:Y:S04]  /*33430*/  STL.64 [R1+0x1a0], R12 ;  /* 0x0001a00c01007387 */ /* 0x000fe80000100a00 */
[----:B------:R-:W-:Y:S04]  /*33440*/  STL.64 [R1+0x1a8], R14 ;  /* 0x0001a80e01007387 */ /* 0x000fe80000100a00 */
[----:B---3--:R-:W0:Y:S01]  /*33450*/  LDSM.16.M88.4 R12, [R7+0x31000] ;  /* 0x03100000070c783b */ /* 0x008e220000000200 */
[----:B--2---:R-:W-:Y:S03]  /*33460*/  HMMA.16816.F32.BF16 R24, R20, R16, R24 ;  /* 0x000000101418723c */ /* 0x004fe60000041818 */
[----:B0-----:R-:W-:Y:S04]  /*33470*/  STL.64 [R1+0x2088], R14 ;  /* 0x0020880e01007387 */ /* 0x001fe80000100a00 */
[----:B------:R-:W-:Y:S11]  /*33480*/  STL.64 [R1+0x2080], R12 ;  /* 0x0020800c01007387 */ /* 0x000ff60000100a00 */
[----:B------:R-:W-:Y:S05]  /*33490*/  @!UPT UIADD3 URZ, URZ, URZ, URZ ;  /* 0x0000003f3f3ff290 */ /* 0x000fea000fffe03f */
[----:B------:R0:W-:Y:S04]  /*334a0*/  STL.64 [R1+0x1b0], R24 ;  /* 0x0001b01801007387 */ /* 0x0001e80000100a00 */
[----:B------:R-:W-:Y:S04]  /*334b0*/  STL.64 [R1+0x1b8], R26 ;  /* 0x0001b81a01007387 */ /* 0x000fe80000100a00 */
[----:B------:R-:W-:Y:S04]  /*334c0*/  STL [R1+0x20b8], R7 ;  /* 0x0020b80701007387 */ /* 0x000fe80000100800 */
[----:B------:R1:W-:Y:S01]  /*334d0*/  STL.64 [R1+0x20b0], R4 ;  /* 0x0020b00401007387 */ /* 0x0003e20000100a00 */
[----:B0-----:R-:W-:Y:S01]  /*334e0*/  IMAD.MOV.U32 R24, RZ, RZ, R29 ;  /* 0x000000ffff187224 */ /* 0x001fe200078e001d */
[----:B------:R-:W-:Y:S01]  /*334f0*/  MOV R25, R28 ;  /* 0x0000001c00197202 */ /* 0x000fe20000000f00 */
[----:B-1----:R-:W-:Y:S01]  /*33500*/  IMAD.MOV.U32 R4, RZ, RZ, R11 ;  /* 0x000000ffff047224 */ /* 0x002fe200078e000b */
[----:B------:R-:W-:-:S05]  /*33510*/  MOV R5, R10 ;  /* 0x0000000a00057202 */ /* 0x000fca0000000f00 */
[----:B------:R0:W-:Y:S04]  /*33520*/  STL.64 [R1+0x20d0], R4 ;  /* 0x0020d00401007387 */ /* 0x0001e80000100a00 */
[----:B------:R-:W2:Y:S04]  /*33530*/  LDL.LU R29, [R1+0x2130] ;  /* 0x00213000011d7983 */ /* 0x000ea80000300800 */
[----:B------:R1:W-:Y:S01]  /*33540*/  STL.64 [R1+0x2128], R24 ;  /* 0x0021281801007387 */ /* 0x0003e20000100a00 */
[----:B0-----:R-:W-:Y:S01]  /*33550*/  MOV R5, R8 ;  /* 0x0000000800057202 */ /* 0x001fe20000000f00 */
[----:B------:R-:W-:-:S02]  /*33560*/  IMAD.MOV.U32 R4, RZ, RZ, R9 ;  /* 0x000000ffff047224 */ /* 0x000fc400078e0009 */
[----:B------:R-:W3:Y:S04]  /*33570*/  LDL.LU R8, [R1+0x220] ;  /* 0x0002200001087983 */ /* 0x000ee80000300800 */
[----:B------:R-:W3:Y:S04]  /*33580*/  LDL.LU R9, [R1+0x224] ;  /* 0x0002240001097983 */ /* 0x000ee80000300800 */
[----:B------:R-:W4:Y:S04]  /*33590*/  LDL.LU R10, [R1+0x228] ;  /* 0x00022800010a7983 */ /* 0x000f280000300800 */
[----:B------:R-:W4:Y:S01]  /*335a0*/  LDL.LU R11, [R1+0x22c] ;  /* 0x00022c00010b7983 */ /* 0x000f220000300800 */
[----:B------:R-:W-:Y:S01]  /*335b0*/  IMAD.MOV.U32 R12, RZ, RZ, R2 ;  /* 0x000000ffff0c7224 */ /* 0x000fe200078e0002 */
[----:B------:R-:W-:Y:S01]  /*335c0*/  MOV R13, R0 ;  /* 0x00000000000d7202 */ /* 0x000fe20000000f00 */
[----:B------:R-:W-:Y:S01]  /*335d0*/  IMAD.MOV.U32 R2, RZ, RZ, R16 ;  /* 0x000000ffff027224 */ /* 0x000fe200078e0010 */
[----:B------:R-:W-:Y:S01]  /*335e0*/  MOV R0, R17 ;  /* 0x0000001100007202 */ /* 0x000fe20000000f00 */
[----:B-1----:R-:W2:Y:S04]  /*335f0*/  LDL.LU R24, [R1+0x1f0] ;  /* 0x0001f00001187983 */ /* 0x002ea80000300800 */
[----:B------:R-:W0:Y:S04]  /*33600*/  LDSM.16.M88.4 R16, [R7+0x31800] ;  /* 0x031800000710783b */ /* 0x000e280000000200 */
[----:B------:R-:W2:Y:S04]  /*33610*/  LDL.LU R25, [R1+0x1f4] ;  /* 0x0001f40001197983 */ /* 0x000ea80000300800 */
[----:B------:R-:W2:Y:S04]  /*33620*/  LDL.LU R26, [R1+0x1f8] ;  /* 0x0001f800011a7983 */ /* 0x000ea80000300800 */
[----:B------:R-:W2:Y:S04]  /*33630*/  LDL.LU R27, [R1+0x1fc] ;  /* 0x0001fc00011b7983 */ /* 0x000ea80000300800 */
[----:B----4-:R-:W-:Y:S04]  /*33640*/  STL.64 [R1+0x2120], R10 ;  /* 0x0021200a01007387 */ /* 0x010fe80000100a00 */
[----:B---3--:R1:W-:Y:S04]  /*33650*/  STL.64 [R1+0x2118], R8 ;  /* 0x0021180801007387 */ /* 0x0083e80000100a00 */
[----:B-1----:R-:W3:Y:S04]  /*33660*/  LDL.LU R8, [R1+0x210] ;  /* 0x0002100001087983 */ /* 0x002ee80000300800 */
[----:B------:R-:W3:Y:S04]  /*33670*/  LDL.LU R9, [R1+0x214] ;  /* 0x0002140001097983 */ /* 0x000ee80000300800 */
[----:B------:R-:W3:Y:S04]  /*33680*/  LDL.LU R10, [R1+0x218] ;  /* 0x00021800010a7983 */ /* 0x000ee80000300800 */
[----:B------:R-:W3:Y:S04]  /*33690*/  LDL.LU R11, [R1+0x21c] ;  /* 0x00021c00010b7983 */ /* 0x000ee80000300800 */
[----:B------:R-:W-:Y:S04]  /*336a0*/  STL.64 [R1+0x20e8], R4 ;  /* 0x0020e80401007387 */ /* 0x000fe80000100a00 */
[----:B0-----:R-:W-:Y:S04]  /*336b0*/  STL.64 [R1+0x2008], R18 ;  /* 0x0020081201007387 */ /* 0x001fe80000100a00 */
[----:B------:R0:W-:Y:S04]  /*336c0*/  STL.64 [R1+0x2000], R16 ;  /* 0x0020001001007387 */ /* 0x0001e80000100a00 */
[----:B0-----:R-:W4:Y:S04]  /*336d0*/  LDL.LU R16, [R1+0x240] ;  /* 0x0002400001107983 */ /* 0x001f280000300800 */
[----:B------:R-:W4:Y:S04]  /*336e0*/  LDL.LU R17, [R1+0x244] ;  /* 0x0002440001117983 */ /* 0x000f280000300800 */
[----:B------:R-:W2:Y:S04]  /*336f0*/  LDL.LU R18, [R1+0x248] ;  /* 0x0002480001127983 */ /* 0x000ea80000300800 */
[----:B------:R-:W2:Y:S04]  /*33700*/  LDL.LU R19, [R1+0x24c] ;  /* 0x00024c0001137983 */ /* 0x000ea80000300800 */
[----:B--2---:R-:W-:Y:S04]  /*33710*/  STL.64 [R1+0x20a8], R18 ;  /* 0x0020a81201007387 */ /* 0x004fe80000100a00 */
[----:B----4-:R0:W-:Y:S04]  /*33720*/  STL.64 [R1+0x20a0], R16 ;  /* 0x0020a01001007387 */ /* 0x0101e80000100a00 */
[----:B0-----:R-:W2:Y:S04]  /*33730*/  LDL.LU R16, [R1+0x1e0] ;  /* 0x0001e00001107983 */ /* 0x001ea80000300800 */
[----:B------:R-:W2:Y:S04]  /*33740*/  LDL.LU R17, [R1+0x1e4] ;  /* 0x0001e40001117983 */ /* 0x000ea80000300800 */
[----:B------:R-:W4:Y:S04]  /*33750*/  LDL.LU R18, [R1+0x1e8] ;  /* 0x0001e80001127983 */ /* 0x000f280000300800 */
[----:B------:R-:W4:Y:S01]  /*33760*/  LDL.LU R19, [R1+0x1ec] ;  /* 0x0001ec0001137983 */ /* 0x000f220000300800 */
[C---:B------:R-:W-:Y:S03]  /*33770*/  HMMA.16816.F32.BF16 R24, R20.reuse, R12, R24 ;  /* 0x0000000c1418723c */ /* 0x040fe60000041818 */
[----:B----4-:R-:W-:Y:S04]  /*33780*/  STL.64 [R1+0x20c8], R18 ;  /* 0x0020c81201007387 */ /* 0x010fe80000100a00 */
[----:B--2---:R0:W-:Y:S04]  /*33790*/  STL.64 [R1+0x20c0], R16 ;  /* 0x0020c01001007387 */ /* 0x0041e80000100a00 */
[----:B0-----:R-:W2:Y:S04]  /*337a0*/  LDL.LU R16, [R1+0x1d0] ;  /* 0x0001d00001107983 */ /* 0x001ea80000300800 */
[----:B------:R-:W2:Y:S04]  /*337b0*/  LDL.LU R17, [R1+0x1d4] ;  /* 0x0001d40001117983 */ /* 0x000ea80000300800 */
[----:B------:R-:W4:Y:S04]  /*337c0*/  LDL.LU R18, [R1+0x1d8] ;  /* 0x0001d80001127983 */ /* 0x000f280000300800 */
[----:B------:R-:W4:Y:S04]  /*337d0*/  LDL.LU R19, [R1+0x1dc] ;  /* 0x0001dc0001137983 */ /* 0x000f280000300800 */
[----:B----4-:R-:W-:Y:S04]  /*337e0*/  STL.64 [R1+0x20e0], R18 ;  /* 0x0020e01201007387 */ /* 0x010fe80000100a00 */
[----:B--2---:R0:W-:Y:S04]  /*337f0*/  STL.64 [R1+0x20d8], R16 ;  /* 0x0020d81001007387 */ /* 0x0041e80000100a00 */
[----:B0-----:R-:W2:Y:S04]  /*33800*/  LDL.LU R16, [R1+0x1c0] ;  /* 0x0001c00001107983 */ /* 0x001ea80000300800 */
[----:B------:R-:W2:Y:S04]  /*33810*/  LDL.LU R17, [R1+0x1c4] ;  /* 0x0001c40001117983 */ /* 0x000ea80000300800 */
[----:B------:R-:W2:Y:S04]  /*33820*/  LDL.LU R18, [R1+0x1c8] ;  /* 0x0001c80001127983 */ /* 0x000ea80000300800 */
[----:B------:R-:W2:Y:S04]  /*33830*/  LDL.LU R19, [R1+0x1cc] ;  /* 0x0001cc0001137983 */ /* 0x000ea80000300800 */
[----:B------:R0:W-:Y:S04]  /*33840*/  STL.64 [R1+0x350], R24 ;  /* 0x0003501801007387 */ /* 0x0001e80000100a00 */
[----:B------:R3:W-:Y:S04]  /*33850*/  STL.64 [R1+0x358], R26 ;  /* 0x0003581a01007387 */ /* 0x0007e80000100a00 */
[----:B0-----:R-:W3:Y:S02]  /*33860*/  LDL.LU.64 R24, [R1+0x2128] ;  /* 0x0021280001187983 */ /* 0x001ee40000300a00 */
[----:B---3--:R-:W-:Y:S02]  /*33870*/  HMMA.16816.F32.BF16 R24, R20, R24, R8 ;  /* 0x000000181418723c */ /* 0x008fe40000041808 */
[----:B------:R-:W3:Y:S04]  /*33880*/  LDL.LU.64 R10, [R1+0x2120] ;  /* 0x00212000010a7983 */ /* 0x000ee80000300a00 */
[----:B------:R-:W3:Y:S11]  /*33890*/  LDL.LU.64 R8, [R1+0x2118] ;  /* 0x0021180001087983 */ /* 0x000ef60000300a00 */
[----:B------:R-:W-:Y:S06]  /*338a0*/  @!UPT UIADD3 URZ, URZ, URZ, URZ ;  /* 0x0000003f3f3ff290 */ /* 0x000fec000fffe03f */
[----:B------:R0:W-:Y:S04]  /*338b0*/  STL.64 [R1+0x380], R24 ;  /* 0x0003801801007387 */ /* 0x0001e80000100a00 */
[----:B------:R1:W-:Y:S04]  /*338c0*/  STL [R1+0x388], R26 ;  /* 0x0003881a01007387 */ /* 0x0003e80000100800 */
[----:B0-----:R-:W3:Y:S01]  /*338d0*/  LDL.LU.64 R24, [R1+0x2110] ;  /* 0x0021100001187983 */ /* 0x001ee20000300a00 */
[----:B------:R-:W-:Y:S01]  /*338e0*/  MOV R5, R3 ;  /* 0x0000000300057202 */ /* 0x000fe20000000f00 */
[----:B------:R-:W-:-:S05]  /*338f0*/  IMAD.MOV.U32 R3, RZ, RZ, R27 ;  /* 0x000000ffff037224 */ /* 0x000fca00078e001b */
[----:B------:R-:W-:Y:S01]  /*33900*/  STL [R1+0x1dd8], R3 ;  /* 0x001dd80301007387 */ /* 0x000fe20000100800 */
[----:B---3--:R-:W-:Y:S03]  /*33910*/  HMMA.16816.F32.BF16 R20, R20, R24, R8 ;  /* 0x000000181414723c */ /* 0x008fe60000041808 */
[----:B------:R-:W3:Y:S04]  /*33920*/  LDL.LU.64 R10, [R1+0x2108] ;  /* 0x00210800010a7983 */ /* 0x000ee80000300a00 */
[----:B------:R-:W3:Y:S04]  /*33930*/  LDL.LU.64 R8, [R1+0x2100] ;  /* 0x0021000001087983 */ /* 0x000ee80000300a00 */
[----:B-1----:R-:W3:Y:S04]  /*33940*/  LDL.LU.64 R26, [R1+0x20f8] ;  /* 0x0020f800011a7983 */ /* 0x002ee80000300a00 */
[----:B------:R-:W3:Y:S01]  /*33950*/  LDL.LU.64 R24, [R1+0x20f0] ;  /* 0x0020f00001187983 */ /* 0x000ee20000300a00 */
[----:B------:R-:W-:-:S07]  /*33960*/  IMAD.MOV.U32 R4, RZ, RZ, R6 ;  /* 0x000000ffff047224 */ /* 0x000fce00078e0006 */
[----:B------:R-:W-:Y:S04]  /*33970*/  STL.64 [R1+0x340], R20 ;  /* 0x0003401401007387 */ /* 0x000fe80000100a00 */
[----:B------:R-:W-:Y:S01]  /*33980*/  STL.64 [R1+0x348], R22 ;  /* 0x0003481601007387 */ /* 0x000fe20000100a00 */
[C---:B---3--:R-:W-:Y:S03]  /*33990*/  HMMA.16816.F32.BF16 R24, R8.reuse, R4, R24 ;  /* 0x000000040818723c */ /* 0x048fe60000041818 */
[----:B------:R-:W2:Y:S11]  /*339a0*/  LDL.LU.64 R4, [R1+0x20e8] ;  /* 0x0020e80001047983 */ /* 0x000eb60000300a00 */
[----:B------:R-:W-:Y:S09]  /*339b0*/  @!UPT UIADD3 URZ, URZ, URZ, URZ ;  /* 0x0000003f3f3ff290 */ /* 0x000ff2000fffe03f */
[----:B------:R0:W-:Y:S04]  /*339c0*/  STL.64 [R1+0x330], R24 ;  /* 0x0003301801007387 */ /* 0x0001e80000100a00 */
[----:B------:R1:W-:Y:S04]  /*339d0*/  STL.64 [R1+0x338], R26 ;  /* 0x0003381a01007387 */ /* 0x0003e80000100a00 */
[----:B0-----:R-:W3:Y:S04]  /*339e0*/  LDL.LU R24, [R1+0x200] ;  /* 0x0002000001187983 */ /* 0x001ee80000300800 */
[----:B------:R-:W3:Y:S04]  /*339f0*/  LDL.LU R25, [R1+0x204] ;  /* 0x0002040001197983 */ /* 0x000ee80000300800 */
[----:B-1----:R-:W3:Y:S04]  /*33a00*/  LDL.LU R26, [R1+0x208] ;  /* 0x00020800011a7983 */ /* 0x002ee80000300800 */
[----:B------:R-:W3:Y:S01]  /*33a10*/  LDL.LU R27, [R1+0x20c] ;  /* 0x00020c00011b7983 */ /* 0x000ee20000300800 */
[C---:B--2---:R-:W-:Y:S03]  /*33a20*/  HMMA.16816.F32.BF16 R4, R8.reuse, R4, R16 ;  /* 0x000000040804723c */ /* 0x044fe60000041810 */
[----:B------:R-:W2:Y:S04]  /*33a30*/  LDL.LU.64 R18, [R1+0x20e0] ;  /* 0x0020e00001127983 */ /* 0x000ea80000300a00 */
[----:B------:R-:W2:Y:S11]  /*33a40*/  LDL.LU.64 R16, [R1+0x20d8] ;  /* 0x0020d80001107983 */ /* 0x000eb60000300a00 */
[----:B------:R-:W-:Y:S05]  /*33a50*/  @!UPT UIADD3 URZ, URZ, URZ, URZ ;  /* 0x0000003f3f3ff290 */ /* 0x000fea000fffe03f */
[----:B------:R0:W-:Y:S04]  /*33a60*/  STL.64 [R1+0x320], R4 ;  /* 0x0003200401007387 */ /* 0x0001e80000100a00 */
[----:B------:R2:W-:Y:S04]  /*33a70*/  STL.64 [R1+0x328], R6 ;  /* 0x0003280601007387 */ /* 0x0005e80000100a00 */
[----:B0-----:R-:W2:Y:S02]  /*33a80*/  LDL.LU.64 R4, [R1+0x20d0] ;  /* 0x0020d00001047983 */ /* 0x001ea40000300a00 */
[C---:B--2---:R-:W-:Y:S02]  /*33a90*/  HMMA.16816.F32.BF16 R4, R8.reuse, R4, R16 ;  /* 0x000000040804723c */ /* 0x044fe40000041810 */
[----:B------:R-:W2:Y:S04]  /*33aa0*/  LDL.LU.64 R18, [R1+0x20c8] ;  /* 0x0020c80001127983 */ /* 0x000ea80000300a00 */
[----:B------:R-:W2:Y:S11]  /*33ab0*/  LDL.LU.64 R16, [R1+0x20c0] ;  /* 0x0020c00001107983 */ /* 0x000eb60000300a00 */
[----:B------:R-:W-:Y:S06]  /*33ac0*/  @!UPT UIADD3 URZ, URZ, URZ, URZ ;  /* 0x0000003f3f3ff290 */ /* 0x000fec000fffe03f */
[----:B------:R-:W-:Y:S04]  /*33ad0*/  STL.64 [R1+0x310], R4 ;  /* 0x0003100401007387 */ /* 0x000fe80000100a00 */
[----:B------:R0:W-:Y:S04]  /*33ae0*/  STL.64 [R1+0x318], R6 ;  /* 0x0003180601007387 */ /* 0x0001e80000100a00 */
[----:B0-----:R-:W4:Y:S04]  /*33af0*/  LDL.LU R7, [R1+0x20b8] ;  /* 0x0020b80001077983 */ /* 0x001f280000300800 */
[----:B------:R-:W2:Y:S01]  /*33b00*/  LDL.LU.64 R4, [R1+0x20b0] ;  /* 0x0020b00001047983 */ /* 0x000ea20000300a00 */
[----:B------:R-:W-:Y:S01]  /*33b10*/  MOV R20, R2 ;  /* 0x0000000200147202 */ /* 0x000fe20000000f00 */
[----:B------:R-:W-:Y:S01]  /*33b20*/  IMAD.MOV.U32 R21, RZ, RZ, R0 ;  /* 0x000000ffff157224 */ /* 0x000fe200078e0000 */
[C---:B--2---:R-:W-:Y:S11]  /*33b30*/  HMMA.16816.F32.BF16 R16, R8.reuse, R4, R16 ;  /* 0x000000040810723c */ /* 0x044ff60000041810 */
[----:B------:R-:W-:Y:S11]  /*33b40*/  @!UPT UIADD3 URZ, URZ, URZ, URZ ;  /* 0x0000003f3f3ff290 */ /* 0x000ff6000fffe03f */
[----:B------:R-:W-:Y:S01]  /*33b50*/  @!UPT UIADD3 URZ, URZ, URZ, URZ ;  /* 0x0000003f3f3ff290 */ /* 0x000fe2000fffe03f */
[----:B------:R-:W-:Y:S04]  /*33b60*/  STL.64 [R1+0x300], R16 ;  /* 0x0003001001007387 */ /* 0x000fe80000100a00 */
[----:B------:R0:W-:Y:S04]  /*33b70*/  STL.64 [R1+0x308], R18 ;  /* 0x0003081201007387 */ /* 0x0001e80000100a00 */
[----:B0-----:R-:W2:Y:S04]  /*33b80*/  LDL.LU.64 R18, [R1+0x20a8] ;  /* 0x0020a80001127983 */ /* 0x001ea80000300a00 */
[----:B------:R-:W2:Y:S01]  /*33b90*/  LDL.LU.64 R16, [R1+0x20a0] ;  /* 0x0020a00001107983 */ /* 0x000ea20000300a00 */
[C---:B---3--:R-:W-:Y:S03]  /*33ba0*/  HMMA.16816.F32.BF16 R24, R8.reuse, R20, R24 ;  /* 0x000000140818723c */ /* 0x048fe60000041818 */
[----:B----4-:R-:W0:Y:S04]  /*33bb0*/  LDSM.16.M88.4 R20, [R7+0x32000] ;  /* 0x032000000714783b */ /* 0x010e280000000200 */
[----:B0-----:R-:W-:Y:S11]  /*33bc0*/  STL.64 [R1+0x1f88], R22 ;  /* 0x001f881601007387 */ /* 0x001ff60000100a00 */
[----:B------:R-:W-:Y:S05]  /*33bd0*/  @!UPT UIADD3 URZ, URZ, URZ, URZ ;  /* 0x0000003f3f3ff290 */ /* 0x000fea000fffe03f */
[----:B------:R-:W-:Y:S04]  /*33be0*/  STL.64 [R1+0x2f0], R24 ;  /* 0x0002f01801007387 */ /* 0x000fe80000100a00 */
[----:B------:R-:W-:Y:S04]  /*33bf0*/  STL.64 [R1+0x2f8], R26 ;  /* 0x0002f81a01007387 */ /* 0x000fe80000100a00 */
[----:B------:R0:W-:Y:S04]  /*33c00*/  STL.64 [R1+0x1f80], R20 ;  /* 0x001f801401007387 */ /* 0x0001e80000100a00 */
[----:B------:R-:W1:Y:S04]  /*33c10*/  LDSM.16.M88.4 R24, [R7+0x32800] ;  /* 0x032800000718783b */ /* 0x000e680000000200 */
[----:B0-----:R-:W3:Y:S01]  /*33c20*/  LDL.64 R20, [R1+0x70] ;  /* 0x0000700001147983 */ /* 0x001ee20000100a00 */
[C---:B--2---:R-:W-:Y:S03]  /*33c30*/  HMMA.16816.F32.BF16 R12, R8.reuse, R12, R16 ;  /* 0x0000000c080c723c */ /* 0x044fe60000041810 */
[----:B------:R-:W2:Y:S11]  /*33c40*/  LDL.LU R16, [R1+0x2c0] ;  /* 0x0002c00001107983 */ /* 0x000eb60000300800 */
[----:B------:R-:W-:Y:S09]  /*33c50*/  @!UPT UIADD3 URZ, URZ, URZ, URZ ;  /* 0x0000003f3f3ff290 */ /* 0x000ff2000fffe03f */
[----:B------:R0:W-:Y:S04]  /*33c60*/  STL.64 [R1+0x2e0], R12 ;  /* 0x0002e00c01007387 */ /* 0x0001e80000100a00 */
[----:B------:R4:W-:Y:S04]  /*33c70*/  STL.64 [R1+0x2e8], R14 ;  /* 0x0002e80e01007387 */ /* 0x0009e80000100a00 */
[----:B------:R-:W2:Y:S04]  /*33c80*/  LDL.LU R17, [R1+0x2c4] ;  /* 0x0002c40001117983 */ /* 0x000ea80000300800 */
[----:B------:R-:W2:Y:S04]  /*33c90*/  LDL.LU R18, [R1+0x2c8] ;  /* 0x0002c80001127983 */ /* 0x000ea80000300800 */
[----:B------:R-:W2:Y:S04]  /*33ca0*/  LDL.LU R19, [R1+0x2cc] ;  /* 0x0002cc0001137983 */ /* 0x000ea80000300800 */
[----:B0-----:R-:W2:Y:S04]  /*33cb0*/  LDL.LU R12, [R1+0x290] ;  /* 0x00029000010c7983 */ /* 0x001ea80000300800 */
[----:B------:R-:W2:Y:S04]  /*33cc0*/  LDL.LU R13, [R1+0x294] ;  /* 0x00029400010d7983 */ /* 0x000ea80000300800 */
[----:B----4-:R-:W4:Y:S04]  /*33cd0*/  LDL.LU R14, [R1+0x298] ;  /* 0x00029800010e7983 */ /* 0x010f280000300800 */
[----:B------:R-:W4:Y:S04]  /*33ce0*/  LDL.LU R15, [R1+0x29c] ;  /* 0x00029c00010f7983 */ /* 0x000f280000300800 */
[----:B----4-:R-:W-:Y:S04]  /*33cf0*/  STL.64 [R1+0x2098], R14 ;  /* 0x0020980e01007387 */ /* 0x010fe80000100a00 */
[----:B--2---:R0:W-:Y:S04]  /*33d00*/  STL.64 [R1+0x2090], R12 ;  /* 0x0020900c01007387 */ /* 0x0041e80000100a00 */
[----:B0-----:R-:W3:Y:S04]  /*33d10*/  LDL.LU R12, [R1+0x280] ;  /* 0x00028000010c7983 */ /* 0x001ee80000300800 */
[----:B------:R-:W3:Y:S04]  /*33d20*/  LDL.LU R13, [R1+0x284] ;  /* 0x00028400010d7983 */ /* 0x000ee80000300800 */
[----:B------:R-:W3:Y:S04]  /*33d30*/  LDL.LU R14, [R1+0x288] ;  /* 0x00028800010e7983 */ /* 0x000ee80000300800 */
[----:B------:R-:W3:Y:S04]  /*33d40*/  LDL.LU R15, [R1+0x28c] ;  /* 0x00028c00010f7983 */ /* 0x000ee80000300800 */
[----:B------:R-:W-:Y:S04]  /*33d50*/  STL.64 [R1+0x2048], R18 ;  /* 0x0020481201007387 */ /* 0x000fe80000100a00 */
[----:B------:R0:W-:Y:S04]  /*33d60*/  STL.64 [R1+0x2040], R16 ;  /* 0x0020401001007387 */ /* 0x0001e80000100a00 */
[----:B0-----:R-:W2:Y:S04]  /*33d70*/  LDL.64 R16, [R1] ;  /* 0x0000000001107983 */ /* 0x001ea80000100a00 */
[----:B--2---:R0:W-:Y:S04]  /*33d80*/  STL.64 [R1+0x2060], R16 ;  /* 0x0020601001007387 */ /* 0x0041e80000100a00 */
[----:B0-----:R-:W2:Y:S01]  /*33d90*/  LDL.64 R16, [R1+0x10] ;  /* 0x0000100001107983 */ /* 0x001ea20000100a00 */
[C---:B---3--:R-:W-:Y:S03]  /*33da0*/  HMMA.16816.F32.BF16 R12, R8.reuse, R20, R12 ;  /* 0x00000014080c723c */ /* 0x048fe6000004180c */
[----:B--2---:R0:W-:Y:S04]  /*33db0*/  STL.64 [R1+0x2078], R16 ;  /* 0x0020781001007387 */ /* 0x0041e80000100a00 */
[----:B0-----:R-:W2:Y:S04]  /*33dc0*/  LDL.LU R16, [R1+0x230] ;  /* 0x0002300001107983 */ /* 0x001ea80000300800 */
[----:B------:R-:W2:Y:S04]  /*33dd0*/  LDL.LU R17, [R1+0x234] ;  /* 0x0002340001117983 */ /* 0x000ea80000300800 */
[----:B------:R-:W2:Y:S04]  /*33de0*/  LDL.LU R18, [R1+0x238] ;  /* 0x0002380001127983 */ /* 0x000ea80000300800 */
[----:B------:R-:W2:Y:S04]  /*33df0*/  LDL.LU R19, [R1+0x23c] ;  /* 0x00023c0001137983 */ /* 0x000ea80000300800 */
[----:B------:R-:W-:Y:S04]  /*33e00*/  STL [R1+0x2058], R7 ;  /* 0x0020580701007387 */ /* 0x000fe80000100800 */
[----:B------:R0:W-:Y:S04]  /*33e10*/  STL.64 [R1+0x2050], R4 ;  /* 0x0020500401007387 */ /* 0x0001e80000100a00 */
[----:B0-----:R-:W3:Y:S04]  /*33e20*/  LDL.LU R4, [R1+0x270] ;  /* 0x0002700001047983 */ /* 0x001ee80000300800 */
[----:B------:R-:W3:Y:S04]  /*33e30*/  LDL.LU R5, [R1+0x274] ;  /* 0x0002740001057983 */ /* 0x000ee80000300800 */
[----:B------:R-:W4:Y:S04]  /*33e40*/  LDL.LU R6, [R1+0x278] ;  /* 0x0002780001067983 */ /* 0x000f280000300800 */
[----:B------:R-:W4:Y:S04]  /*33e50*/  LDL.LU R7, [R1+0x27c] ;  /* 0x00027c0001077983 */ /* 0x000f280000300800 */
[----:B----4-:R-:W-:Y:S04]  /*33e60*/  STL.64 [R1+0x2070], R6 ;  /* 0x0020700601007387 */ /* 0x010fe80000100a00 */
[----:B---3--:R0:W-:Y:S04]  /*33e70*/  STL.64 [R1+0x2068], R4 ;  /* 0x0020680401007387 */ /* 0x0081e80000100a00 */
[----:B0-----:R-:W3:Y:S04]  /*33e80*/  LDL.LU R4, [R1+0x260] ;  /* 0x0002600001047983 */ /* 0x001ee80000300800 */
[----:B------:R-:W3:Y:S04]  /*33e90*/  LDL.LU R5, [R1+0x264] ;  /* 0x0002640001057983 */ /* 0x000ee80000300800 */
[----:B------:R-:W3:Y:S04]  /*33ea0*/  LDL.LU R6, [R1+0x268] ;  /* 0x0002680001067983 */ /* 0x000ee80000300800 */
[----:B------:R-:W3:Y:S04]  /*33eb0*/  LDL.LU R7, [R1+0x26c] ;  /* 0x00026c0001077983 */ /* 0x000ee80000300800 */
[----:B-1----:R-:W-:Y:S04]  /*33ec0*/  STL.64 [R1+0x1f10], R26 ;  /* 0x001f101a01007387 */ /* 0x002fe80000100a00 */
[----:B------:R0:W-:Y:S04]  /*33ed0*/  STL.64 [R1+0x1f08], R24 ;  /* 0x001f081801007387 */ /* 0x0001e80000100a00 */
[----:B0-----:R-:W4:Y:S04]  /*33ee0*/  LDL.64 R24, [R1+0x80] ;  /* 0x0000800001187983 */ /* 0x001f280000100a00 */
[----:B------:R-:W-:Y:S04]  /*33ef0*/  STL.64 [R1+0x2d0], R12 ;  /* 0x0002d00c01007387 */ /* 0x000fe80000100a00 */
[----:B------:R0:W-:Y:S04]  /*33f00*/  STL.64 [R1+0x2d8], R14 ;  /* 0x0002d80e01007387 */ /* 0x0001e80000100a00 */
[----:B0-----:R-:W4:Y:S04]  /*33f10*/  LDL.LU.64 R14, [R1+0x2098] ;  /* 0x00209800010e7983 */ /* 0x001f280000300a00 */
[----:B------:R-:W4:Y:S04]  /*33f20*/  LDL.LU.64 R12, [R1+0x2090] ;  /* 0x00209000010c7983 */ /* 0x000f280000300a00 */
[----:B------:R0:W-:Y:S04]  /*33f30*/  STL.64 [R1+0x2020], R20 ;  /* 0x0020201401007387 */ /* 0x0001e80000100a00 */
[----:B0-----:R-:W2:Y:S01]  /*33f40*/  LDL.64 R20, [R1+0x30] ;  /* 0x0000300001147983 */ /* 0x001ea20000100a00 */
[----:B----4-:R-:W-:Y:S03]  /*33f50*/  HMMA.16816.F32.BF16 R8, R8, R24, R12 ;  /* 0x000000180808723c */ /* 0x010fe6000004180c */
[----:B--2---:R0:W-:Y:S04]  /*33f60*/  STL.64 [R1+0x2038], R20 ;  /* 0x0020381401007387 */ /* 0x0041e80000100a00 */
[----:B0-----:R-:W2:Y:S04]  /*33f70*/  LDL.64 R20, [R1+0x40] ;  /* 0x0000400001147983 */ /* 0x001ea80000100a00 */
[----:B------:R-:W4:Y:S04]  /*33f80*/  LDL.LU.64 R14, [R1+0x2088] ;  /* 0x00208800010e7983 */ /* 0x000f280000300a00 */
[----:B------:R-:W4:Y:S08]  /*33f90*/  LDL.LU.64 R12, [R1+0x2080] ;  /* 0x00208000010c7983 */ /* 0x000f300000300a00 */
[----:B------:R0:W-:Y:S04]  /*33fa0*/  STL.64 [R1+0x2b0], R8 ;  /* 0x0002b00801007387 */ /* 0x0001e80000100a00 */
[----:B------:R-:W-:Y:S04]  /*33fb0*/  STL.64 [R1+0x2b8], R10 ;  /* 0x0002b80a01007387 */ /* 0x000fe80000100a00 */
[----:B0-----:R-:W4:Y:S02]  /*33fc0*/  LDL.64 R8, [R1+0x20] ;  /* 0x0000200001087983 */ /* 0x001f240000100a00 */
[C---:B----4-:R-:W-:Y:S11]  /*33fd0*/  HMMA.16816.F32.BF16 R16, R12.reuse, R8, R16 ;  /* 0x000000080c10723c */ /* 0x050ff60000041810 */
[----:B------:R-:W-:Y:S11]  /*33fe0*/  @!UPT UIADD3 URZ, URZ, URZ, URZ ;  /* 0x0000003f3f3ff290 */ /* 0x000ff6000fffe03f */
[----:B------:R-:W-:Y:S01]  /*33ff0*/  @!UPT UIADD3 URZ, URZ, URZ, URZ ;  /* 0x0000003f3f3ff290 */ /* 0x000fe2000fffe03f */
[----:B------:R0:W-:Y:S04]  /*34000*/  STL.64 [R1+0x2a0], R16 ;  /* 0x0002a01001007387 */ /* 0x0001e80000100a00 */
[----:B------:R-:W-:Y:S04]  /*34010*/  STL.64 [R1+0x2a8], R18 ;  /* 0x0002a81201007387 */ /* 0x000fe80000100a00 */
[----:B0-----:R-:W3:Y:S02]  /*34020*/  LDL.LU.64 R16, [R1+0x2078] ;  /* 0x0020780001107983 */ /* 0x001ee40000300a00 */
[C---:B---3--:R-:W-:Y:S01]  /*34030*/  HMMA.16816.F32.BF16 R4, R12.reuse, R16, R4 ;  /* 0x000000100c04723c */ /* 0x048fe20000041804 */
[----:B------:R-:W-:Y:S01]  /*34040*/  MOV R10, R16 ;  /* 0x00000010000a7202 */ /* 0x000fe20000000f00 */
[----:B------:R-:W-:Y:S11]  /*34050*/  IMAD.MOV.U32 R3, RZ, RZ, R17 ;  /* 0x000000ffff037224 */ /* 0x000ff600078e0011 */
[----:B------:R-:W-:Y:S10]  /*34060*/  @!UPT UIADD3 URZ, URZ, URZ, URZ ;  /* 0x0000003f3f3ff290 */ /* 0x000ff4000fffe03f */
[----:B------:R-:W-:Y:S04]  /*34070*/  STL.64 [R1+0x290], R4 ;  /* 0x0002900401007387 */ /* 0x000fe80000100a00 */
[----:B------:R0:W-:Y:S04]  /*34080*/  STL.64 [R1+0x298], R6 ;  /* 0x0002980601007387 */ /* 0x0001e80000100a00 */
[----:B0-----:R-:W3:Y:S04]  /*34090*/  LDL.LU.64 R6, [R1+0x2070] ;  /* 0x0020700001067983 */ /* 0x001ee80000300a00 */
[----:B------:R-:W3:Y:S04]  /*340a0*/  LDL.LU.64 R4, [R1+0x2068] ;  /* 0x0020680001047983 */ /* 0x000ee80000300a00 */
[----:B------:R-:W3:Y:S02]  /*340b0*/  LDL.LU.64 R16, [R1+0x2060] ;  /* 0x0020600001107983 */ /* 0x000ee40000300a00 */
[C---:B---3--:R-:W-:Y:S01]  /*340c0*/  HMMA.16816.F32.BF16 R4, R12.reuse, R16, R4 ;  /* 0x000000100c04723c */ /* 0x048fe20000041804 */
[----:B------:R-:W-:Y:S01]  /*340d0*/  MOV R26, R16 ;  /* 0x00000010001a7202 */ /* 0x000fe20000000f00 */
[----:B------:R-:W-:Y:S11]  /*340e0*/  IMAD.MOV.U32 R11, RZ, RZ, R17 ;  /* 0x000000ffff0b7224 */ /* 0x000ff600078e0011 */
[----:B------:R-:W-:Y:S10]  /*340f0*/  @!UPT UIADD3 URZ, URZ, URZ, URZ ;  /* 0x0000003f3f3ff290 */ /* 0x000ff4000fffe03f */
[----:B------:R-:W-:Y:S04]  /*34100*/  STL.64 [R1+0x280], R4 ;  /* 0x0002800401007387 */ /* 0x000fe80000100a00 */
[----:B------:R0:W-:Y:S04]  /*34110*/  STL.64 [R1+0x288], R6 ;  /* 0x0002880601007387 */ /* 0x0001e80000100a00 */
[----:B0-----:R-:W3:Y:S04]  /*34120*/  LDL.LU R7, [R1+0x2058] ;  /* 0x0020580001077983 */ /* 0x001ee80000300800 */
[----:B------:R-:W4:Y:S04]  /*34130*/  LDL.LU.64 R4, [R1+0x2050] ;  /* 0x0020500001047983 */ /* 0x000f280000300a00 */
[----:B------:R-:W4:Y:S04]  /*34140*/  LDL.LU.64 R18, [R1+0x2048] ;  /* 0x0020480001127983 */ /* 0x000f280000300a00 */
[----:B------:R-:W4:Y:S04]  /*34150*/  LDL.LU.64 R16, [R1+0x2040] ;  /* 0x0020400001107983 */ /* 0x000f280000300a00 */
[----:B------:R-:W-:Y:S04]  /*34160*/  STL.64 [R1+0x2030], R10 ;  /* 0x0020300a01007387 */ /* 0x000fe80000100a00 */
[----:B------:R0:W-:Y:S04]  /*34170*/  STL.64 [R1+0x2028], R8 ;  /* 0x0020280801007387 */ /* 0x0001e80000100a00 */
[----:B0-----:R-:W2:Y:S04]  /*34180*/  LDL.LU R8, [R1+0x390] ;  /* 0x0003900001087983 */ /* 0x001ea80000300800 */
[----:B------:R-:W2:Y:S04]  /*34190*/  LDL.LU R9, [R1+0x394] ;  /* 0x0003940001097983 */ /* 0x000ea80000300800 */
[----:B------:R-:W2:Y:S04]  /*341a0*/  LDL.LU R10, [R1+0x398] ;  /* 0x00039800010a7983 */ /* 0x000ea80000300800 */
[----:B------:R-:W2:Y:S04]  /*341b0*/  LDL.LU R11, [R1+0x39c] ;  /* 0x00039c00010b7983 */ /* 0x000ea80000300800 */
[----:B------:R-:W-:Y:S04]  /*341c0*/  STL [R1+0x2018], R26 ;  /* 0x0020181a01007387 */ /* 0x000fe80000100800 */
[----:B------:R0:W-:Y:S04]  /*341d0*/  STL.64 [R1+0x2010], R24 ;  /* 0x0020101801007387 */ /* 0x0001e80000100a00 */
[----:B0-----:R-:W2:Y:S04]  /*341e0*/  LDL.LU R24, [R1+0x3a0] ;  /* 0x0003a00001187983 */ /* 0x001ea80000300800 */
[----:B------:R-:W2:Y:S04]  /*341f0*/  LDL.LU R25, [R1+0x3a4] ;  /* 0x0003a40001197983 */ /* 0x000ea80000300800 */
[----:B------:R-:W2:Y:S04]  /*34200*/  LDL.LU R26, [R1+0x3a8] ;  /* 0x0003a800011a7983 */ /* 0x000ea80000300800 */
[----:B------:R-:W2:Y:S01]  /*34210*/  LDL.LU R27, [R1+0x3ac] ;  /* 0x0003ac00011b7983 */ /* 0x000ea20000300800 */
[C---:B----4-:R-:W-:Y:S11]  /*34220*/  HMMA.16816.F32.BF16 R16, R12.reuse, R4, R16 ;  /* 0x000000040c10723c */ /* 0x050ff60000041810 */
[----:B------:R-:W-:Y:S11]  /*34230*/  @!UPT UIADD3 URZ, URZ, URZ, URZ ;  /* 0x0000003f3f3ff290 */ /* 0x000ff6000fffe03f */
[----:B------:R-:W-:Y:S01]  /*34240*/  @!UPT UIADD3 URZ, URZ, URZ, URZ ;  /* 0x0000003f3f3ff290 */ /* 0x000fe2000fffe03f */
[----:B------:R0:W-:Y:S04]  /*34250*/  STL.64 [R1+0x270], R16 ;  /* 0x0002701001007387 */ /* 0x0001e80000100a00 */
[----:B------:R1:W-:Y:S04]  /*34260*/  STL.64 [R1+0x278], R18 ;  /* 0x0002781201007387 */ /* 0x0003e80000100a00 */
[----:B0-----:R-:W4:Y:S04]  /*34270*/  LDL.LU R16, [R1+0x3d0] ;  /* 0x0003d00001107983 */ /* 0x001f280000300800 */
[----:B------:R-:W4:Y:S04]  /*34280*/  LDL.LU R17, [R1+0x3d4] ;  /* 0x0003d40001117983 */ /* 0x000f280000300800 */
[----:B-1----:R-:W4:Y:S04]  /*34290*/  LDL.LU R18, [R1+0x3d8] ;  /* 0x0003d80001127983 */ /* 0x002f280000300800 */
[----:B------:R-:W4:Y:S04]  /*342a0*/  LDL.LU R19, [R1+0x3dc] ;  /* 0x0003dc0001137983 */ /* 0x000f280000300800 */
[----:B---3--:R-:W-:Y:S04]  /*342b0*/  STL [R1+0x1ff8], R7 ;  /* 0x001ff80701007387 */ /* 0x008fe80000100800 */
[----:B------:R0:W-:Y:S04]  /*342c0*/  STL.64 [R1+0x1ff0], R4 ;  /* 0x001ff00401007387 */ /* 0x0001e80000100a00 */
[----:B0-----:R-:W2:Y:S04]  /*342d0*/  LDL.LU R4, [R1+0x370] ;  /* 0x0003700001047983 */ /* 0x001ea80000300800 */
[----:B------:R-:W2:Y:S04]  /*342e0*/  LDL.LU R5, [R1+0x374] ;  /* 0x0003740001057983 */ /* 0x000ea80000300800 */
[----:B------:R-:W2:Y:S04]  /*342f0*/  LDL.LU R6, [R1+0x378] ;  /* 0x0003780001067983 */ /* 0x000ea80000300800 */
[----:B------:R-:W2:Y:S02]  /*34300*/  LDL.LU R7, [R1+0x37c] ;  /* 0x00037c0001077983 */ /* 0x000ea40000300800 */
[C---:B--2---:R-:W-:Y:S11]  /*34310*/  HMMA.16816.F32.BF16 R4, R12.reuse, R20, R4 ;  /* 0x000000140c04723c */ /* 0x044ff60000041804 */
[----:B------:R-:W-:Y:S11]  /*34320*/  @!UPT UIADD3 URZ, URZ, URZ, URZ ;  /* 0x0000003f3f3ff290 */ /* 0x000ff6000fffe03f */
[----:B------:R-:W-:Y:S01]  /*34330*/  @!UPT UIADD3 URZ, URZ, URZ, URZ ;  /* 0x0000003f3f3ff290 */ /* 0x000fe2000fffe03f */
[----:B------:R0:W-:Y:S04]  /*34340*/  STL.64 [R1+0x2c0], R4 ;  /* 0x0002c00401007387 */ /* 0x0001e80000100a00 */
[----:B------:R-:W-:Y:S01]  /*34350*/  STL.64 [R1+0x2c8], R6 ;  /* 0x0002c80601007387 */ /* 0x000fe20000100a00 */
[----:B0-----:R-:W-:Y:S01]  /*34360*/  MOV R5, R20 ;  /* 0x0000001400057202 */ /* 0x001fe20000000f00 */
[----:B------:R-:W-:Y:S02]  /*34370*/  IMAD.MOV.U32 R4, RZ, RZ, R21 ;  /* 0x000000ffff047224 */ /* 0x000fe400078e0015 */
[----:B------:R-:W2:Y:S02]  /*34380*/  LDL.LU.64 R20, [R1+0x2038] ;  /* 0x0020380001147983 */ /* 0x000ea40000300a00 */
[C---:B--2---:R-:W-:Y:S01]  /*34390*/  HMMA.16816.F32.BF16 R8, R12.reuse, R20, R8 ;  /* 0x000000140c08723c */ /* 0x044fe20000041808 */
[----:B------:R-:W-:Y:S01]  /*343a0*/  MOV R2, R20 ;  /* 0x0000001400027202 */ /* 0x000fe20000000f00 */
[----:B------:R-:W-:Y:S11]  /*343b0*/  IMAD.MOV.U32 R0, RZ, RZ, R21 ;  /* 0x000000ffff007224 */ /* 0x000ff600078e0015 */
[----:B------:R-:W-:Y:S10]  /*343c0*/  @!UPT UIADD3 URZ, URZ, URZ, URZ ;  /* 0x0000003f3f3ff290 */ /* 0x000ff4000fffe03f */
[----:B------:R-:W-:Y:S04]  /*343d0*/  STL.64 [R1+0x370], R8 ;  /* 0x0003700801007387 */ /* 0x000fe80000100a00 */
[----:B------:R0:W-:Y:S04]  /*343e0*/  STL.64 [R1+0x378], R10 ;  /* 0x0003780a01007387 */ /* 0x0001e80000100a00 */
[----:B0-----:R-:W2:Y:S04]  /*343f0*/  LDL.LU.64 R10, [R1+0x2030] ;  /* 0x00203000010a7983 */ /* 0x001ea80000300a00 */
[----:B------:R-:W3:Y:S04]  /*34400*/  LDL.LU.64 R8, [R1+0x2028] ;  /* 0x0020280001087983 */ /* 0x000ee80000300a00 */
[----:B------:R-:W2:Y:S02]  /*34410*/  LDL.LU.64 R20, [R1+0x2020] ;  /* 0x0020200001147983 */ /* 0x000ea40000300a00 */
[----:B--2---:R-:W-:Y:S11]  /*34420*/  HMMA.16816.F32.BF16 R24, R12, R20, R24 ;  /* 0x000000140c18723c */ /* 0x004ff60000041818 */
[----:B------:R-:W-:Y:S11]  /*34430*/  @!UPT UIADD3 URZ, URZ, URZ, URZ ;  /* 0x0000003f3f3ff290 */ /* 0x000ff6000fffe03f */
[----:B------:R-:W-:Y:S01]  /*34440*/  @!UPT UIADD3 URZ, URZ, URZ, URZ ;  /* 0x0000003f3f3ff290 */ /* 0x000fe2000fffe03f */
[----:B------:R-:W-:Y:S04]  /*34450*/  STL.64 [R1+0x3a0], R24 ;  /* 0x0003a01801007387 */ /* 0x000fe80000100a00 */
[----:B------:R0:W-:Y:S04]  /*34460*/  STL.64 [R1+0x3a8], R26 ;  /* 0x0003a81a01007387 */ /* 0x0001e80000100a00 */
[----:B0-----:R-:W2:Y:S04]  /*34470*/  LDL.LU R26, [R1+0x2018] ;  /* 0x00201800011a7983 */ /* 0x001ea80000300800 */
[----:B------:R-:W4:Y:S04]  /*34480*/  LDL.LU.64 R24, [R1+0x2010] ;  /* 0x0020100001187983 */ /* 0x000f280000300a00 */
[----:B------:R0:W-:Y:S04]  /*34490*/  STL.64 [R1+0x1f90], R20 ;  /* 0x001f901401007387 */ /* 0x0001e80000100a00 */
[----:B0-----:R-:W2:Y:S04]  /*344a0*/  LDL.LU R20, [R1+0x400] ;  /* 0x0004000001147983 */ /* 0x001ea80000300800 */
[----:B------:R-:W2:Y:S04]  /*344b0*/  LDL.LU R21, [R1+0x404] ;  /* 0x0004040001157983 */ /* 0x000ea80000300800 */
[----:B------:R-:W2:Y:S04]  /*344c0*/  LDL.LU R22, [R1+0x408] ;  /* 0x0004080001167983 */ /* 0x000ea80000300800 */
[----:B------:R-:W2:Y:S04]  /*344d0*/  LDL.LU R23, [R1+0x40c] ;  /* 0x00040c0001177983 */ /* 0x000ea80000300800 */
[----:B--2---:R-:W-:Y:S04]  /*344e0*/  STL.64 [R1+0x1fa0], R22 ;  /* 0x001fa01601007387 */ /* 0x004fe80000100a00 */
[----:B------:R0:W-:Y:S02]  /*344f0*/  STL.64 [R1+0x1f98], R20 ;  /* 0x001f981401007387 */ /* 0x0001e40000100a00 */
[----:B0-----:R-:W-:Y:S01]  /*34500*/  MOV R20, R5 ;  /* 0x0000000500147202 */ /* 0x001fe20000000f00 */
[----:B------:R-:W-:-:S02]  /*34510*/  IMAD.MOV.U32 R21, RZ, RZ, R4 ;  /* 0x000000ffff157224 */ /* 0x000fc400078e0004 */
[----:B------:R-:W3:Y:S04]  /*34520*/  LDL.LU R4, [R1+0x250] ;  /* 0x0002500001047983 */ /* 0x000ee80000300800 */
[----:B------:R-:W3:Y:S04]  /*34530*/  LDL.LU R5, [R1+0x254] ;  /* 0x0002540001057983 */ /* 0x000ee80000300800 */
[----:B------:R-:W3:Y:S04]  /*34540*/  LDL.LU R6, [R1+0x258] ;  /* 0x0002580001067983 */ /* 0x000ee80000300800 */
[----:B------:R-:W3:Y:S04]  /*34550*/  LDL.LU R7, [R1+0x25c] ;  /* 0x00025c0001077983 */ /* 0x000ee80000300800 */
[----:B------:R0:W-:Y:S04]  /*34560*/  STL.64 [R1+0x1fb0], R20 ;  /* 0x001fb01401007387 */ /* 0x0001e80000100a00 */
[----:B0-----:R-:W2:Y:S04]  /*34570*/  LDL.LU R20, [R1+0x3c0] ;  /* 0x0003c00001147983 */ /* 0x001ea80000300800 */
[----:B------:R-:W2:Y:S04]  /*34580*/  LDL.LU R21, [R1+0x3c4] ;  /* 0x0003c40001157983 */ /* 0x000ea80000300800 */
[----:B------:R-:W2:Y:S04]  /*34590*/  LDL.LU R22, [R1+0x3c8] ;  /* 0x0003c80001167983 */ /* 0x000ea80000300800 */
[----:B------:R-:W2:Y:S01]  /*345a0*/  LDL.LU R23, [R1+0x3cc] ;  /* 0x0003cc0001177983 */ /* 0x000ea20000300800 */
[----:B----4-:R-:W-:Y:S03]  /*345b0*/  HMMA.16816.F32.BF16 R12, R12, R24, R16 ;  /* 0x000000180c0c723c */ /* 0x010fe60000041810 */
[----:B--2---:R-:W-:Y:S04]  /*345c0*/  STL.64 [R1+0x1fc0], R22 ;  /* 0x001fc01601007387 */ /* 0x004fe80000100a00 */
[----:B------:R0:W-:Y:S02]  /*345d0*/  STL.64 [R1+0x1fb8], R20 ;  /* 0x001fb81401007387 */ /* 0x0001e40000100a00 */
[----:B0-----:R-:W-:Y:S01]  /*345e0*/  MOV R20, R26 ;  /* 0x0000001a00147202 */ /* 0x001fe20000000f00 */
[----:B------:R-:W-:-:S05]  /*345f0*/  IMAD.MOV.U32 R21, RZ, RZ, R11 ;  /* 0x000000ffff157224 */ /* 0x000fca00078e000b */
[----:B------:R-:W-:Y:S04]  /*34600*/  STL.64 [R1+0x1fd8], R20 ;  /* 0x001fd81401007387 */ /* 0x000fe80000100a00 */
[----:B------:R-:W3:Y:S04]  /*34610*/  LDL.LU.64 R18, [R1+0x2008] ;  /* 0x0020080001127983 */ /* 0x000ee80000300a00 */
[----:B------:R-:W3:Y:S04]  /*34620*/  LDL.LU.64 R16, [R1+0x2000] ;  /* 0x0020000001107983 */ /* 0x000ee80000300a00 */
[----:B------:R0:W-:Y:S04]  /*34630*/  STL.64 [R1+0x1fa8], R24 ;  /* 0x001fa81801007387 */ /* 0x0001e80000100a00 */
[----:B0-----:R-:W2:Y:S04]  /*34640*/  LDL.LU R24, [R1+0x3e0] ;  /* 0x0003e00001187983 */ /* 0x001ea80000300800 */
[----:B------:R-:W-:Y:S04]  /*34650*/  STL.64 [R1+0x390], R12 ;  /* 0x0003900c01007387 */ /* 0x000fe80000100a00 */
[----:B------:R-:W-:Y:S04]  /*34660*/  STL.64 [R1+0x398], R14 ;  /* 0x0003980e01007387 */ /* 0x000fe80000100a00 */
[----:B------:R-:W2:Y:S04]  /*34670*/  LDL.LU R25, [R1+0x3e4] ;  /* 0x0003e40001197983 */ /* 0x000ea80000300800 */
[----:B------:R-:W4:Y:S04]  /*34680*/  LDL.LU R26, [R1+0x3e8] ;  /* 0x0003e800011a7983 */ /* 0x000f280000300800 */
[----:B------:R-:W4:Y:S04]  /*34690*/  LDL.LU R27, [R1+0x3ec] ;  /* 0x0003ec00011b7983 */ /* 0x000f280000300800 */
[----:B----4-:R-:W-:Y:S04]  /*346a0*/  STL.64 [R1+0x1fd0], R26 ;  /* 0x001fd01a01007387 */ /* 0x010fe80000100a00 */
[----:B--2---:R0:W-:Y:S04]  /*346b0*/  STL.64 [R1+0x1fc8], R24 ;  /* 0x001fc81801007387 */ /* 0x0041e80000100a00 */
[----:B0-----:R-:W2:Y:S04]  /*346c0*/  LDL.LU R24, [R1+0x3b0] ;  /* 0x0003b00001187983 */ /* 0x001ea80000300800 */
[----:B------:R-:W2:Y:S04]  /*346d0*/  LDL.LU R25, [R1+0x3b4] ;  /* 0x0003b40001197983 */ /* 0x000ea80000300800 */
[----:B------:R-:W4:Y:S04]  /*346e0*/  LDL.LU R26, [R1+0x3b8] ;  /* 0x0003b800011a7983 */ /* 0x000f280000300800 */
[----:B------:R-:W4:Y:S01]  /*346f0*/  LDL.LU R27, [R1+0x3bc] ;  /* 0x0003bc00011b7983 */ /* 0x000f220000300800 */
[C---:B---3--:R-:W-:Y:S03]  /*34700*/  HMMA.16816.F32.BF16 R4, R16.reuse, R8, R4 ;  /* 0x000000081004723c */ /* 0x048fe60000041804 */
[----:B----4-:R-:W-:Y:S04]  /*34710*/  STL.64 [R1+0x1fe8], R26 ;  /* 0x001fe81a01007387 */ /* 0x010fe80000100a00 */
[----:B--2---:R0:W-:Y:S04]  /*34720*/  STL.64 [R1+0x1fe0], R24 ;  /* 0x001fe01801007387 */ /* 0x0041e80000100a00 */
        /* <DEDUP_REMOVED lines=9> */
[----:B------:R0:W-:Y:S04]  /*347c0*/  STL.64 [R1+0x3d8], R6 ;  /* 0x0003d80601007387 */ /* 0x0001e80000100a00 */
[----:B0-----:R-:W4:Y:S01]  /*347d0*/  LDL.LU R7, [R1+0x1ff8] ;  /* 0x001ff80001077983 */ /* 0x001f220000300800 */
[----:B------:R-:W-:Y:S01]  /*347e0*/  IMAD.MOV.U32 R21, RZ, RZ, R3 ;  /* 0x000000ffff157224 */ /* 0x000fe200078e0003 */
[----:B------:R-:W-:Y:S01]  /*347f0*/  MOV R20, R10 ;  /* 0x0000000a00147202 */ /* 0x000fe20000000f00 */
[----:B------:R-:W-:Y:S01]  /*34800*/  IMAD.MOV.U32 R3, RZ, RZ, R9 ;  /* 0x000000ffff037224 */ /* 0x000fe200078e0009 */
[----:B------:R-:W-:Y:S01]  /*34810*/  MOV R28, R8 ;  /* 0x00000008001c7202 */ /* 0x000fe20000000f00 */
[----:B------:R-:W3:Y:S04]  /*34820*/  LDL.LU.64 R4, [R1+0x1ff0] ;  /* 0x001ff00001047983 */ /* 0x000ee80000300a00 */
[C---:B--2---:R-:W-:Y:S01]  /*34830*/  HMMA.16816.F32.BF16 R20, R16.reuse, R20, R24 ;  /* 0x000000141014723c */ /* 0x044fe20000041818 */
[----:B----4-:R-:W0:Y:S04]  /*34840*/  LDSM.16.M88.4 R8, [R7+0x33000] ;  /* 0x033000000708783b */ /* 0x010e280000000200 */
[----:B0-----:R-:W-:Y:S04]  /*34850*/  STL.64 [R1+0x1e68], R10 ;  /* 0x001e680a01007387 */ /* 0x001fe80000100a00 */
[----:B------:R0:W-:Y:S04]  /*34860*/  STL.64 [R1+0x1e60], R8 ;  /* 0x001e600801007387 */ /* 0x0001e80000100a00 */
[----:B0-----:R-:W2:Y:S04]  /*34870*/  LDL.LU R8, [R1+0x430] ;  /* 0x0004300001087983 */ /* 0x001ea80000300800 */
[----:B------:R-:W2:Y:S04]  /*34880*/  LDL.LU R9, [R1+0x434] ;  /* 0x0004340001097983 */ /* 0x000ea80000300800 */
[----:B------:R-:W2:Y:S04]  /*34890*/  LDL.LU R10, [R1+0x438] ;  /* 0x00043800010a7983 */ /* 0x000ea80000300800 */
[----:B------:R-:W2:Y:S04]  /*348a0*/  LDL.LU R11, [R1+0x43c] ;  /* 0x00043c00010b7983 */ /* 0x000ea80000300800 */
[----:B------:R-:W4:Y:S04]  /*348b0*/  LDL.LU.64 R26, [R1+0x1fe8] ;  /* 0x001fe800011a7983 */ /* 0x000f280000300a00 */
[----:B------:R-:W4:Y:S04]  /*348c0*/  LDL.LU.64 R24, [R1+0x1fe0] ;  /* 0x001fe00001187983 */ /* 0x000f280000300a00 */
[----:B------:R0:W-:Y:S04]  /*348d0*/  STL.64 [R1+0x3f0], R20 ;  /* 0x0003f01401007387 */ /* 0x0001e80000100a00 */
[----:B------:R4:W-:Y:S04]  /*348e0*/  STL.64 [R1+0x3f8], R22 ;  /* 0x0003f81601007387 */ /* 0x0009e80000100a00 */
[----:B0-----:R-:W4:Y:S04]  /*348f0*/  LDL.LU.64 R20, [R1+0x1fd8] ;  /* 0x001fd80001147983 */ /* 0x001f280000300a00 */
[----:B------:R-:W2:Y:S01]  /*34900*/  LDL R6, [R1+0x6c8] ;  /* 0x0006c80001067983 */ /* 0x000ea20000100800 */
[C---:B----4-:R-:W-:Y:S03]  /*34910*/  HMMA.16816.F32.BF16 R20, R16.reuse, R20, R24 ;  /* 0x000000141014723c */ /* 0x050fe60000041818 */
[----:B------:R-:W4:Y:S04]  /*34920*/  LDL.LU.64 R26, [R1+0x1fd0] ;  /* 0x001fd000011a7983 */ /* 0x000f280000300a00 */
[----:B------:R-:W4:Y:S11]  /*34930*/  LDL.LU.64 R24, [R1+0x1fc8] ;  /* 0x001fc80001187983 */ /* 0x000f360000300a00 */
[----:B------:R-:W-:Y:S05]  /*34940*/  @!UPT UIADD3 URZ, URZ, URZ, URZ ;  /* 0x0000003f3f3ff290 */ /* 0x000fea000fffe03f */
[----:B------:R-:W-:Y:S04]  /*34950*/  STL.64 [R1+0x410], R20 ;  /* 0x0004101401007387 */ /* 0x000fe80000100a00 */
[----:B------:R0:W-:Y:S04]  /*34960*/  STL.64 [R1+0x418], R22 ;  /* 0x0004181601007387 */ /* 0x0001e80000100a00 */
[----:B0-----:R-:W3:Y:S04]  /*34970*/  LDL.LU.64 R22, [R1+0x1fc0] ;  /* 0x001fc00001167983 */ /* 0x001ee80000300a00 */
[----:B------:R-:W3:Y:S02]  /*34980*/  LDL.LU.64 R20, [R1+0x1fb8] ;  /* 0x001fb80001147983 */ /* 0x000ee40000300a00 */
[C---:B---3--:R-:W-:Y:S11]  /*34990*/  HMMA.16816.F32.BF16 R20, R16.reuse, R4, R20 ;  /* 0x000000041014723c */ /* 0x048ff60000041814 */
[----:B------:R-:W-:Y:S11]  /*349a0*/  @!UPT UIADD3 URZ, URZ, URZ, URZ ;  /* 0x0000003f3f3ff290 */ /* 0x000ff6000fffe03f */
[----:B------:R-:W-:Y:S01]  /*349b0*/  @!UPT UIADD3 URZ, URZ, URZ, URZ ;  /* 0x0000003f3f3ff290 */ /* 0x000fe2000fffe03f */
[----:B------:R0:W-:Y:S04]  /*349c0*/  STL.64 [R1+0x420], R20 ;  /* 0x0004201401007387 */ /* 0x0001e80000100a00 */
[----:B------:R4:W-:Y:S04]  /*349d0*/  STL.64 [R1+0x428], R22 ;  /* 0x0004281601007387 */ /* 0x0009e80000100a00 */
[----:B0-----:R-:W4:Y:S04]  /*349e0*/  LDL.LU.64 R20, [R1+0x1fb0] ;  /* 0x001fb00001147983 */ /* 0x001f280000300a00 */
[----:B--2---:R-:W-:Y:S04]  /*349f0*/  STL.64 [R1+0x1f60], R6 ;  /* 0x001f600601007387 */ /* 0x004fe80000100a00 */
[----:B------:R-:W-:Y:S01]  /*34a00*/  STL.64 [R1+0x1f58], R4 ;  /* 0x001f580401007387 */ /* 0x000fe20000100a00 */
[----:B----4-:R-:W-:Y:S03]  /*34a10*/  HMMA.16816.F32.BF16 R20, R16, R20, R24 ;  /* 0x000000141014723c */ /* 0x010fe60000041818 */
[----:B------:R-:W2:Y:S11]  /*34a20*/  LDL.LU.64 R24, [R1+0x1fa8] ;  /* 0x001fa80001187983 */ /* 0x000eb60000300a00 */
[----:B------:R-:W-:Y:S09]  /*34a30*/  @!UPT UIADD3 URZ, URZ, URZ, URZ ;  /* 0x0000003f3f3ff290 */ /* 0x000ff2000fffe03f */
[----:B------:R-:W-:Y:S04]  /*34a40*/  STL.64 [R1+0x440], R20 ;  /* 0x0004401401007387 */ /* 0x000fe80000100a00 */
[----:B------:R0:W-:Y:S04]  /*34a50*/  STL.64 [R1+0x448], R22 ;  /* 0x0004481601007387 */ /* 0x0001e80000100a00 */
[----:B0-----:R-:W3:Y:S04]  /*34a60*/  LDL.LU.64 R22, [R1+0x1fa0] ;  /* 0x001fa00001167983 */ /* 0x001ee80000300a00 */
[----:B------:R-:W3:Y:S01]  /*34a70*/  LDL.LU.64 R20, [R1+0x1f98] ;  /* 0x001f980001147983 */ /* 0x000ee20000300a00 */
[----:B------:R-:W-:Y:S01]  /*34a80*/  MOV R4, R2 ;  /* 0x0000000200047202 */ /* 0x000fe20000000f00 */
[----:B------:R-:W-:-:S07]  /*34a90*/  IMAD.MOV.U32 R5, RZ, RZ, R0 ;  /* 0x000000ffff057224 */ /* 0x000fce00078e0000 */
[C---:B---3--:R-:W-:Y:S01]  /*34aa0*/  HMMA.16816.F32.BF16 R4, R16.reuse, R4, R20 ;  /* 0x000000041004723c */ /* 0x048fe20000041814 */
[----:B------:R-:W3:Y:S11]  /*34ab0*/  LDL.LU.64 R20, [R1+0x1f90] ;  /* 0x001f900001147983 */ /* 0x000ef60000300a00 */
[----:B------:R-:W-:Y:S11]  /*34ac0*/  @!UPT UIADD3 URZ, URZ, URZ, URZ ;  /* 0x0000003f3f3ff290 */ /* 0x000ff6000fffe03f */
[----:B------:R-:W-:Y:S04]  /*34ad0*/  STL.64 [R1+0x470], R4 ;  /* 0x0004700401007387 */ /* 0x000fe80000100a00 */
[----:B------:R3:W-:Y:S02]  /*34ae0*/  STL.64 [R1+0x478], R6 ;  /* 0x0004780601007387 */ /* 0x0007e40000100a00 */
[----:B---3--:R-:W-:Y:S01]  /*34af0*/  HMMA.16816.F32.BF16 R4, R16, R20, R8 ;  /* 0x000000141004723c */ /* 0x008fe20000041808 */
[----:B------:R-:W-:Y:S11]  /*34b00*/  MOV R2, R20 ;  /* 0x0000001400027202 */ /* 0x000ff60000000f00 */
[----:B------:R-:W-:Y:S11]  /*34b10*/  @!UPT UIADD3 URZ, URZ, URZ, URZ ;  /* 0x0000003f3f3ff290 */ /* 0x000ff6000fffe03f */
[----:B------:R-:W-:Y:S04]  /*34b20*/  STL.64 [R1+0x4e0], R4 ;  /* 0x0004e00401007387 */ /* 0x000fe80000100a00 */
[----:B------:R2:W-:Y:S01]  /*34b30*/  STL.64 [R1+0x4e8], R6 ;  /* 0x0004e80601007387 */ /* 0x0005e20000100a00 */
[----:B------:R-:W-:-:S03]  /*34b40*/  IMAD.MOV.U32 R0, RZ, RZ, R21 ;  /* 0x000000ffff007224 */ /* 0x000fc600078e0015 */
[----:B------:R-:W3:Y:S04]  /*34b50*/  LDL.LU.64 R22, [R1+0x1f88] ;  /* 0x001f880001167983 */ /* 0x000ee80000300a00 */
[----:B------:R-:W3:Y:S01]  /*34b60*/  LDL.LU.64 R20, [R1+0x1f80] ;  /* 0x001f800001147983 */ /* 0x000ee20000300a00 */
[----:B--2---:R-:W-:Y:S03]  /*34b70*/  HMMA.16816.F32.BF16 R4, R16, R24, R12 ;  /* 0x000000181004723c */ /* 0x004fe6000004180c */
[----:B------:R-:W3:Y:S11]  /*34b80*/  LDL.LU R8, [R1+0x160] ;  /* 0x0001600001087983 */ /* 0x000ef60000300800 */
[----:B------:R-:W-:Y:S09]  /*34b90*/  @!UPT UIADD3 URZ, URZ, URZ, URZ ;  /* 0x0000003f3f3ff290 */ /* 0x000ff2000fffe03f */
[----:B------:R0:W-:Y:S04]  /*34ba0*/  STL.64 [R1+0x4d0], R4 ;  /* 0x0004d00401007387 */ /* 0x0001e80000100a00 */
[----:B------:R-:W-:Y:S04]  /*34bb0*/  STL.64 [R1+0x4d8], R6 ;  /* 0x0004d80601007387 */ /* 0x000fe80000100a00 */
[----:B------:R-:W3:Y:S04]  /*34bc0*/  LDL.LU R9, [R1+0x164] ;  /* 0x0001640001097983 */ /* 0x000ee80000300800 */
[----:B------:R-:W3:Y:S04]  /*34bd0*/  LDL.LU R10, [R1+0x168] ;  /* 0x00016800010a7983 */ /* 0x000ee80000300800 */
[----:B------:R-:W3:Y:S04]  /*34be0*/  LDL.LU R11, [R1+0x16c] ;  /* 0x00016c00010b7983 */ /* 0x000ee80000300800 */
[----:B0-----:R-:W2:Y:S04]  /*34bf0*/  LDL.64 R4, [R1] ;  /* 0x0000000001047983 */ /* 0x001ea80000100a00 */
[----:B--2---:R-:W-:Y:S04]  /*34c00*/  STL.64 [R1+0x1f78], R4 ;  /* 0x001f780401007387 */ /* 0x004fe80000100a00 */
[----:B------:R0:W-:Y:S04]  /*34c10*/  STL.64 [R1+0x1f28], R24 ;  /* 0x001f281801007387 */ /* 0x0001e80000100a00 */
[----:B0-----:R-:W2:Y:S04]  /*34c20*/  LDL.LU R24, [R1+0x100] ;  /* 0x0001000001187983 */ /* 0x001ea80000300800 */
[----:B------:R-:W2:Y:S04]  /*34c30*/  LDL.LU R25, [R1+0x104] ;  /* 0x0001040001197983 */ /* 0x000ea80000300800 */
[----:B------:R-:W4:Y:S04]  /*34c40*/  LDL.LU R26, [R1+0x108] ;  /* 0x00010800011a7983 */ /* 0x000f280000300800 */
[----:B------:R-:W4:Y:S04]  /*34c50*/  LDL.LU R27, [R1+0x10c] ;  /* 0x00010c00011b7983 */ /* 0x000f280000300800 */
[----:B------:R-:W2:Y:S04]  /*34c60*/  LDL.LU R12, [R1+0x150] ;  /* 0x00015000010c7983 */ /* 0x000ea80000300800 */
[----:B------:R-:W3:Y:S04]  /*34c70*/  LDL.LU R13, [R1+0x154] ;  /* 0x00015400010d7983 */ /* 0x000ee80000300800 */
[----:B------:R-:W3:Y:S04]  /*34c80*/  LDL.LU R14, [R1+0x158] ;  /* 0x00015800010e7983 */ /* 0x000ee80000300800 */
[----:B------:R-:W3:Y:S04]  /*34c90*/  LDL.LU R15, [R1+0x15c] ;  /* 0x00015c00010f7983 */ /* 0x000ee80000300800 */
[----:B------:R-:W3:Y:S04]  /*34ca0*/  LDL.64 R4, [R1+0x10] ;  /* 0x0000100001047983 */ /* 0x000ee80000100a00 */
[----:B----4-:R-:W-:Y:S04]  /*34cb0*/  STL.64 [R1+0x1f38], R26 ;  /* 0x001f381a01007387 */ /* 0x010fe80000100a00 */
[----:B--2---:R0:W-:Y:S04]  /*34cc0*/  STL.64 [R1+0x1f30], R24 ;  /* 0x001f301801007387 */ /* 0x0041e80000100a00 */
[----:B0-----:R-:W2:Y:S04]  /*34cd0*/  LDL.64 R24, [R1+0x30] ;  /* 0x0000300001187983 */ /* 0x001ea80000100a00 */
[----:B--2---:R0:W-:Y:S04]  /*34ce0*/  STL.64 [R1+0x1f48], R24 ;  /* 0x001f481801007387 */ /* 0x0041e80000100a00 */
[----:B0-----:R-:W2:Y:S01]  /*34cf0*/  LDL.64 R24, [R1+0x40] ;  /* 0x0000400001187983 */ /* 0x001ea20000100a00 */
[----:B------:R-:W-:Y:S01]  /*34d00*/  MOV R16, R28 ;  /* 0x0000001c00107202 */ /* 0x000fe20000000f00 */
[----:B------:R-:W-:-:S07]  /*34d10*/  IMAD.MOV.U32 R17, RZ, RZ, R3 ;  /* 0x000000ffff117224 */ /* 0x000fce00078e0003 */
[C---:B---3--:R-:W-:Y:S01]  /*34d20*/  HMMA.16816.F32.BF16 R8, R20.reuse, R16, R8 ;  /* 0x000000101408723c */ /* 0x048fe20000041808 */
[----:B--2---:R0:W-:Y:S04]  /*34d30*/  STL.64 [R1+0x1f50], R24 ;  /* 0x001f501801007387 */ /* 0x0041e80000100a00 */
[----:B0-----:R-:W2:Y:S04]  /*34d40*/  LDL.LU R24, [R1+0x130] ;  /* 0x0001300001187983 */ /* 0x001ea80000300800 */
[----:B------:R-:W2:Y:S04]  /*34d50*/  LDL.LU R25, [R1+0x134] ;  /* 0x0001340001197983 */ /* 0x000ea80000300800 */
[----:B------:R-:W3:Y:S04]  /*34d60*/  LDL.LU R26, [R1+0x138] ;  /* 0x00013800011a7983 */ /* 0x000ee80000300800 */
[----:B------:R-:W3:Y:S01]  /*34d70*/  LDL.LU R27, [R1+0x13c] ;  /* 0x00013c00011b7983 */ /* 0x000ee20000300800 */
[----:B------:R-:W-:Y:S03]  /*34d80*/  HMMA.16816.F32.BF16 R12, R20, R4, R12 ;  /* 0x00000004140c723c */ /* 0x000fe6000004180c */
[----:B---3--:R-:W-:Y:S04]  /*34d90*/  STL.64 [R1+0x1f70], R26 ;  /* 0x001f701a01007387 */ /* 0x008fe80000100a00 */
[----:B--2---:R0:W-:Y:S04]  /*34da0*/  STL.64 [R1+0x1f68], R24 ;  /* 0x001f681801007387 */ /* 0x0041e80000100a00 */
[----:B0-----:R-:W2:Y:S04]  /*34db0*/  LDL.LU R24, [R1+0x140] ;  /* 0x0001400001187983 */ /* 0x001ea80000300800 */
[----:B------:R-:W2:Y:S04]  /*34dc0*/  LDL.LU R25, [R1+0x144] ;  /* 0x0001440001197983 */ /* 0x000ea80000300800 */
[----:B------:R-:W2:Y:S04]  /*34dd0*/  LDL.LU R26, [R1+0x148] ;  /* 0x00014800011a7983 */ /* 0x000ea80000300800 */
[----:B------:R-:W2:Y:S04]  /*34de0*/  LDL.LU R27, [R1+0x14c] ;  /* 0x00014c00011b7983 */ /* 0x000ea80000300800 */
[----:B------:R0:W-:Y:S04]  /*34df0*/  STL.64 [R1+0x1f40], R16 ;  /* 0x001f401001007387 */ /* 0x0001e80000100a00 */
[----:B0-----:R-:W3:Y:S04]  /*34e00*/  LDL.LU R16, [R1+0x110] ;  /* 0x0001100001107983 */ /* 0x001ee80000300800 */
[----:B------:R0:W-:Y:S04]  /*34e10*/  STL.64 [R1+0x4c0], R8 ;  /* 0x0004c00801007387 */ /* 0x0001e80000100a00 */
[----:B------:R1:W-:Y:S04]  /*34e20*/  STL.64 [R1+0x4c8], R10 ;  /* 0x0004c80a01007387 */ /* 0x0003e80000100a00 */
[----:B------:R-:W3:Y:S04]  /*34e30*/  LDL.LU R17, [R1+0x114] ;  /* 0x0001140001117983 */ /* 0x000ee80000300800 */
[----:B------:R-:W3:Y:S04]  /*34e40*/  LDL.LU R18, [R1+0x118] ;  /* 0x0001180001127983 */ /* 0x000ee80000300800 */
[----:B------:R-:W3:Y:S04]  /*34e50*/  LDL.LU R19, [R1+0x11c] ;  /* 0x00011c0001137983 */ /* 0x000ee80000300800 */
[----:B0-----:R-:W4:Y:S04]  /*34e60*/  LDL.LU R8, [R1+0x50] ;  /* 0x0000500001087983 */ /* 0x001f280000300800 */
[----:B------:R-:W4:Y:S04]  /*34e70*/  LDL.LU R9, [R1+0x54] ;  /* 0x0000540001097983 */ /* 0x000f280000300800 */
[----:B-1----:R-:W2:Y:S04]  /*34e80*/  LDL.LU R10, [R1+0x58] ;  /* 0x00005800010a7983 */ /* 0x002ea80000300800 */
[----:B------:R-:W2:Y:S01]  /*34e90*/  LDL.LU R11, [R1+0x5c] ;  /* 0x00005c00010b7983 */ /* 0x000ea20000300800 */
[----:B------:R-:W-:-:S03]  /*34ea0*/  IMAD.MOV.U32 R3, RZ, RZ, R5 ;  /* 0x000000ffff037224 */ /* 0x000fc600078e0005 */
[----:B--2---:R-:W-:Y:S04]  /*34eb0*/  STL.64 [R1+0x1e78], R10 ;  /* 0x001e780a01007387 */ /* 0x004fe80000100a00 */
[----:B----4-:R-:W-:Y:S04]  /*34ec0*/  STL.64 [R1+0x1e70], R8 ;  /* 0x001e700801007387 */ /* 0x010fe80000100a00 */
[----:B------:R0:W-:Y:S04]  /*34ed0*/  STL.64 [R1+0x4b0], R12 ;  /* 0x0004b00c01007387 */ /* 0x0001e80000100a00 */
[----:B------:R1:W-:Y:S01]  /*34ee0*/  STL.64 [R1+0x4b8], R14 ;  /* 0x0004b80e01007387 */ /* 0x0003e20000100a00 */
[----:B0-----:R-:W-:-:S03]  /*34ef0*/  MOV R12, R4 ;  /* 0x00000004000c7202 */ /* 0x001fc60000000f00 */
[----:B------:R-:W2:Y:S02]  /*34f00*/  LDL.LU.64 R4, [R1+0x1f78] ;  /* 0x001f780001047983 */ /* 0x000ea40000300a00 */
[C---:B--2---:R-:W-:Y:S01]  /*34f10*/  HMMA.16816.F32.BF16 R24, R20.reuse, R4, R24 ;  /* 0x000000041418723c */ /* 0x044fe20000041818 */
[----:B-1----:R-:W-:Y:S01]  /*34f20*/  MOV R14, R4 ;  /* 0x00000004000e7202 */ /* 0x002fe20000000f00 */
[----:B------:R-:W-:Y:S11]  /*34f30*/  IMAD.MOV.U32 R13, RZ, RZ, R5 ;  /* 0x000000ffff0d7224 */ /* 0x000ff600078e0005 */
[----:B------:R-:W-:Y:S10]  /*34f40*/  @!UPT UIADD3 URZ, URZ, URZ, URZ ;  /* 0x0000003f3f3ff290 */ /* 0x000ff4000fffe03f */
[----:B------:R-:W-:Y:S04]  /*34f50*/  STL.64 [R1+0x490], R24 ;  /* 0x0004901801007387 */ /* 0x000fe80000100a00 */
[----:B------:R0:W-:Y:S04]  /*34f60*/  STL.64 [R1+0x498], R26 ;  /* 0x0004981a01007387 */ /* 0x0001e80000100a00 */
[----:B0-----:R-:W2:Y:S04]  /*34f70*/  LDL.LU.64 R26, [R1+0x1f70] ;  /* 0x001f7000011a7983 */ /* 0x001ea80000300a00 */
[----:B------:R-:W2:Y:S04]  /*34f80*/  LDL.LU.64 R24, [R1+0x1f68] ;  /* 0x001f680001187983 */ /* 0x000ea80000300a00 */
[----:B------:R-:W4:Y:S04]  /*34f90*/  LDL.LU.64 R6, [R1+0x1f60] ;  /* 0x001f600001067983 */ /* 0x000f280000300a00 */
[----:B------:R-:W2:Y:S02]  /*34fa0*/  LDL.LU.64 R4, [R1+0x1f58] ;  /* 0x001f580001047983 */ /* 0x000ea40000300a00 */
[----:B--2---:R-:W-:Y:S11]  /*34fb0*/  HMMA.16816.F32.BF16 R24, R20, R4, R24 ;  /* 0x000000041418723c */ /* 0x004ff60000041818 */
[----:B------:R-:W-:Y:S11]  /*34fc0*/  @!UPT UIADD3 URZ, URZ, URZ, URZ ;  /* 0x0000003f3f3ff290 */ /* 0x000ff6000fffe03f */
[----:B------:R-:W-:Y:S01]  /*34fd0*/  @!UPT UIADD3 URZ, URZ, URZ, URZ ;  /* 0x0000003f3f3ff290 */ /* 0x000fe2000fffe03f */
[----:B------:R0:W-:Y:S04]  /*34fe0*/  STL.64 [R1+0x4a0], R24 ;  /* 0x0004a01801007387 */ /* 0x0001e80000100a00 */
[----:B0-----:R-:W2:Y:S04]  /*34ff0*/  LDL.LU.64 R24, [R1+0x1f50] ;  /* 0x001f500001187983 */ /* 0x001ea80000300a00 */
[----:B----4-:R-:W-:Y:S04]  /*35000*/  STL.64 [R1+0x1ed0], R6 ;  /* 0x001ed00601007387 */ /* 0x010fe80000100a00 */
[----:B------:R0:W-:Y:S04]  /*35010*/  STL.64 [R1+0x1ec8], R4 ;  /* 0x001ec80401007387 */ /* 0x0001e80000100a00 */
[----:B0-----:R-:W4:Y:S04]  /*35020*/  LDL.LU R4, [R1+0x120] ;  /* 0x0001200001047983 */ /* 0x001f280000300800 */
[----:B------:R-:W4:Y:S04]  /*35030*/  LDL.LU R5, [R1+0x124] ;  /* 0x0001240001057983 */ /* 0x000f280000300800 */
[----:B------:R-:W4:Y:S04]  /*35040*/  LDL.LU R6, [R1+0x128] ;  /* 0x0001280001067983 */ /* 0x000f280000300800 */
[----:B------:R-:W4:Y:S01]  /*35050*/  LDL.LU R7, [R1+0x12c] ;  /* 0x00012c0001077983 */ /* 0x000f220000300800 */
[----:B------:R-:W-:Y:S01]  /*35060*/  IMAD.MOV.U32 R9, RZ, RZ, R0 ;  /* 0x000000ffff097224 */ /* 0x000fe200078e0000 */
[----:B------:R-:W-:Y:S01]  /*35070*/  MOV R8, R2 ;  /* 0x0000000200087202 */ /* 0x000fe20000000f00 */
[----:B------:R-:W-:Y:S01]  /*35080*/  IMAD.MOV.U32 R0, RZ, RZ, R27 ;  /* 0x000000ffff007224 */ /* 0x000fe200078e001b */
[----:B------:R-:W-:-:S04]  /*35090*/  MOV R2, R26 ;  /* 0x0000001a00027202 */ /* 0x000fc80000000f00 */
[----:B------:R-:W-:Y:S04]  /*350a0*/  STL [R1+0x1c64], R0 ;  /* 0x001c640001007387 */ /* 0x000fe80000100800 */
[----:B------:R2:W-:Y:S02]  /*350b0*/  STL [R1+0x1c60], R2 ;  /* 0x001c600201007387 */ /* 0x0005e40000100800 */
[----:B--2---:R-:W-:Y:S01]  /*350c0*/  IMAD.MOV.U32 R2, RZ, RZ, R25 ;  /* 0x000000ffff027224 */ /* 0x004fe200078e0019 */
[----:B----4-:R-:W-:Y:S11]  /*350d0*/  HMMA.16816.F32.BF16 R4, R20, R24, R4 ;  /* 0x000000181404723c */ /* 0x010ff60000041804 */
[----:B------:R-:W-:Y:S11]  /*350e0*/  @!UPT UIADD3 URZ, URZ, URZ, URZ ;  /* 0x0000003f3f3ff290 */ /* 0x000ff6000fffe03f */
[----:B------:R-:W-:Y:S01]  /*350f0*/  @!UPT UIADD3 URZ, URZ, URZ, URZ ;  /* 0x0000003f3f3ff290 */ /* 0x000fe2000fffe03f */
[----:B------:R0:W-:Y:S04]  /*35100*/  STL.64 [R1+0x480], R4 ;  /* 0x0004800401007387 */ /* 0x0001e80000100a00 */
[----:B------:R1:W-:Y:S01]  /*35110*/  STL.64 [R1+0x488], R6 ;  /* 0x0004880601007387 */ /* 0x0003e20000100a00 */
[----:B0-----:R-:W-:-:S03]  /*35120*/  MOV R4, R24 ;  /* 0x0000001800047202 */ /* 0x001fc60000000f00 */
[----:B------:R-:W3:Y:S02]  /*35130*/  LDL.LU.64 R24, [R1+0x1f48] ;  /* 0x001f480001187983 */ /* 0x000ee40000300a00 */
[C---:B---3--:R-:W-:Y:S01]  /*35140*/  HMMA.16816.F32.BF16 R16, R20.reuse, R24, R16 ;  /* 0x000000181410723c */ /* 0x048fe20000041810 */
[----:B-1----:R-:W-:Y:S01]  /*35150*/  MOV R6, R24 ;  /* 0x0000001800067202 */ /* 0x002fe20000000f00 */
[----:B------:R-:W-:Y:S11]  /*35160*/  IMAD.MOV.U32 R5, RZ, RZ, R25 ;  /* 0x000000ffff057224 */ /* 0x000ff600078e0019 */
[----:B------:R-:W-:Y:S10]  /*35170*/  @!UPT UIADD3 URZ, URZ, URZ, URZ ;  /* 0x0000003f3f3ff290 */ /* 0x000ff4000fffe03f */
[----:B------:R0:W-:Y:S04]  /*35180*/  STL.64 [R1+0x460], R16 ;  /* 0x0004601001007387 */ /* 0x0001e80000100a00 */
[----:B------:R-:W-:Y:S04]  /*35190*/  STL.64 [R1+0x468], R18 ;  /* 0x0004681201007387 */ /* 0x000fe80000100a00 */
[----:B0-----:R-:W2:Y:S04]  /*351a0*/  LDL.LU.64 R16, [R1+0x1f40] ;  /* 0x001f400001107983 */ /* 0x001ea80000300a00 */
[----:B------:R-:W3:Y:S04]  /*351b0*/  LDL.LU.64 R26, [R1+0x1f38] ;  /* 0x001f3800011a7983 */ /* 0x000ee80000300a00 */
[----:B------:R-:W3:Y:S02]  /*351c0*/  LDL.LU.64 R24, [R1+0x1f30] ;  /* 0x001f300001187983 */ /* 0x000ee40000300a00 */
[----:B---3--:R-:W-:Y:S11]  /*351d0*/  HMMA.16816.F32.BF16 R24, R20, R8, R24 ;  /* 0x000000081418723c */ /* 0x008ff60000041818 */
[----:B------:R-:W-:Y:S11]  /*351e0*/  @!UPT UIADD3 URZ, URZ, URZ, URZ ;  /* 0x0000003f3f3ff290 */ /* 0x000ff6000fffe03f */
[----:B------:R-:W-:Y:S01]  /*351f0*/  @!UPT UIADD3 URZ, URZ, URZ, URZ ;  /* 0x0000003f3f3ff290 */ /* 0x000fe2000fffe03f */
[----:B------:R0:W-:Y:S04]  /*35200*/  STL.64 [R1+0x430], R24 ;  /* 0x0004301801007387 */ /* 0x0001e80000100a00 */
[----:B------:R-:W-:Y:S04]  /*35210*/  STL [R1+0x438], R26 ;  /* 0x0004381a01007387 */ /* 0x000fe80000100800 */
[----:B0-----:R-:W3:Y:S04]  /*35220*/  LDL.LU.64 R24, [R1+0x1f28] ;  /* 0x001f280001187983 */ /* 0x001ee80000300a00 */
[----:B------:R0:W-:Y:S02]  /*35230*/  STL.64 [R1+0x1e90], R8 ;  /* 0x001e900801007387 */ /* 0x0001e40000100a00 */
[----:B0-----:R-:W-:Y:S01]  /*35240*/  IMAD.MOV.U32 R8, RZ, RZ, R6 ;  /* 0x000000ffff087224 */ /* 0x001fe200078e0006 */
[----:B------:R-:W-:-:S05]  /*35250*/  MOV R9, R5 ;  /* 0x0000000500097202 */ /* 0x000fca0000000f00 */
[----:B------:R0:W-:Y:S02]  /*35260*/  STL.64 [R1+0x1ea8], R8 ;  /* 0x001ea80801007387 */ /* 0x0001e40000100a00 */
[----:B0-----:R-:W-:Y:S01]  /*35270*/  IMAD.MOV.U32 R8, RZ, RZ, R4 ;  /* 0x000000ffff087224 */ /* 0x001fe200078e0004 */
[----:B------:R-:W-:-:S05]  /*35280*/  MOV R9, R2 ;  /* 0x0000000200097202 */ /* 0x000fca0000000f00 */
[----:B------:R0:W-:Y:S04]  /*35290*/  STL.64 [R1+0x1ec0], R8 ;  /* 0x001ec00801007387 */ /* 0x0001e80000100a00 */
[----:B0-----:R-:W4:Y:S04]  /*352a0*/  LDL.LU R8, [R1+0xb0] ;  /* 0x0000b00001087983 */ /* 0x001f280000300800 */
[----:B------:R-:W4:Y:S04]  /*352b0*/  LDL.LU R9, [R1+0xb4] ;  /* 0x0000b40001097983 */ /* 0x000f280000300800 */
[----:B------:R-:W2:Y:S04]  /*352c0*/  LDL.LU R10, [R1+0xb8] ;  /* 0x0000b800010a7983 */ /* 0x000ea80000300800 */
[----:B------:R-:W2:Y:S01]  /*352d0*/  LDL.LU R11, [R1+0xbc] ;  /* 0x0000bc00010b7983 */ /* 0x000ea20000300800 */
[----:B------:R-:W-:Y:S01]  /*352e0*/  IMAD.MOV.U32 R4, RZ, RZ, R14 ;  /* 0x000000ffff047224 */ /* 0x000fe200078e000e */
[----:B------:R-:W-:-:S02]  /*352f0*/  MOV R5, R13 ;  /* 0x0000000d00057202 */ /* 0x000fc40000000f00 */
[----:B--2---:R-:W-:Y:S04]  /*35300*/  STL.64 [R1+0x1ee0], R10 ;  /* 0x001ee00a01007387 */ /* 0x004fe80000100a00 */
[----:B----4-:R0:W-:Y:S04]  /*35310*/  STL.64 [R1+0x1ed8], R8 ;  /* 0x001ed80801007387 */ /* 0x0101e80000100a00 */
[----:B------:R1:W-:Y:S04]  /*35320*/  STL.64 [R1+0x1ee8], R4 ;  /* 0x001ee80401007387 */ /* 0x0003e80000100a00 */
[----:B0-----:R-:W2:Y:S04]  /*35330*/  LDL.LU R8, [R1+0xc0] ;  /* 0x0000c00001087983 */ /* 0x001ea80000300800 */
[----:B------:R-:W2:Y:S04]  /*35340*/  LDL.LU R9, [R1+0xc4] ;  /* 0x0000c40001097983 */ /* 0x000ea80000300800 */
[----:B------:R-:W4:Y:S04]  /*35350*/  LDL.LU R10, [R1+0xc8] ;  /* 0x0000c800010a7983 */ /* 0x000f280000300800 */
[----:B------:R-:W4:Y:S01]  /*35360*/  LDL.LU R11, [R1+0xcc] ;  /* 0x0000cc00010b7983 */ /* 0x000f220000300800 */
[----:B-1----:R-:W-:Y:S01]  /*35370*/  IMAD.MOV.U32 R4, RZ, RZ, R12 ;  /* 0x000000ffff047224 */ /* 0x002fe200078e000c */
[----:B------:R-:W-:-:S02]  /*35380*/  MOV R5, R3 ;  /* 0x0000000300057202 */ /* 0x000fc40000000f00 */
[----:B----4-:R-:W-:Y:S04]  /*35390*/  STL.64 [R1+0x1ef8], R10 ;  /* 0x001ef80a01007387 */ /* 0x010fe80000100a00 */
[----:B--2---:R-:W-:Y:S04]  /*353a0*/  STL.64 [R1+0x1ef0], R8 ;  /* 0x001ef00801007387 */ /* 0x004fe80000100a00 */
[----:B------:R0:W-:Y:S04]  /*353b0*/  STL.64 [R1+0x1f00], R4 ;  /* 0x001f000401007387 */ /* 0x0001e80000100a00 */
[----:B0-----:R-:W2:Y:S04]  /*353c0*/  LDL.LU R4, [R1+0xe0] ;  /* 0x0000e00001047983 */ /* 0x001ea80000300800 */
[----:B------:R-:W2:Y:S04]  /*353d0*/  LDL.LU R5, [R1+0xe4] ;  /* 0x0000e40001057983 */ /* 0x000ea80000300800 */
[----:B------:R-:W4:Y:S04]  /*353e0*/  LDL.LU R6, [R1+0xe8] ;  /* 0x0000e80001067983 */ /* 0x000f280000300800 */
[----:B------:R-:W4:Y:S04]  /*353f0*/  LDL.LU R7, [R1+0xec] ;  /* 0x0000ec0001077983 */ /* 0x000f280000300800 */
[----:B----4-:R-:W-:Y:S04]  /*35400*/  STL.64 [R1+0x1f20], R6 ;  /* 0x001f200601007387 */ /* 0x010fe80000100a00 */
[----:B--2---:R0:W-:Y:S04]  /*35410*/  STL.64 [R1+0x1f18], R4 ;  /* 0x001f180401007387 */ /* 0x0041e80000100a00 */
[----:B0-----:R-:W3:Y:S04]  /*35420*/  LDL.LU R4, [R1+0xf0] ;  /* 0x0000f00001047983 */ /* 0x001ee80000300800 */
[----:B------:R-:W3:Y:S04]  /*35430*/  LDL.LU R5, [R1+0xf4] ;  /* 0x0000f40001057983 */ /* 0x000ee80000300800 */
[----:B------:R-:W3:Y:S04]  /*35440*/  LDL.LU R6, [R1+0xf8] ;  /* 0x0000f80001067983 */ /* 0x000ee80000300800 */
[----:B------:R-:W3:Y:S04]  /*35450*/  LDL.LU R7, [R1+0xfc] ;  /* 0x0000fc0001077983 */ /* 0x000ee80000300800 */
[----:B------:R-:W2:Y:S04]  /*35460*/  LDL.LU R8, [R1+0xd0] ;  /* 0x0000d00001087983 */ /* 0x000ea80000300800 */
[----:B------:R-:W2:Y:S04]  /*35470*/  LDL.LU R9, [R1+0xd4] ;  /* 0x0000d40001097983 */ /* 0x000ea80000300800 */
[----:B------:R-:W2:Y:S04]  /*35480*/  LDL.LU R10, [R1+0xd8] ;  /* 0x0000d800010a7983 */ /* 0x000ea80000300800 */
[----:B------:R-:W2:Y:S04]  /*35490*/  LDL.LU R11, [R1+0xdc] ;  /* 0x0000dc00010b7983 */ /* 0x000ea80000300800 */
[----:B------:R-:W4:Y:S04]  /*354a0*/  LDL.LU R12, [R1+0x680] ;  /* 0x00068000010c7983 */ /* 0x000f280000300800 */
        /* <DEDUP_REMOVED lines=9> */
[----:B---3--:R-:W-:Y:S03]  /*35540*/  HMMA.16816.F32.BF16 R20, R20, R24, R4 ;  /* 0x000000181414723c */ /* 0x008fe60000041804 */
[----:B----4-:R-:W-:Y:S04]  /*35550*/  STL.64 [R1+0x1ea0], R14 ;  /* 0x001ea00e01007387 */ /* 0x010fe80000100a00 */
[----:B--2---:R0:W-:Y:S04]  /*35560*/  STL.64 [R1+0x1e98], R12 ;  /* 0x001e980c01007387 */ /* 0x0041e80000100a00 */
[----:B0-----:R-:W2:Y:S04]  /*35570*/  LDL.LU R12, [R1+0x90] ;  /* 0x00009000010c7983 */ /* 0x001ea80000300800 */
[----:B------:R-:W2:Y:S04]  /*35580*/  LDL.LU R13, [R1+0x94] ;  /* 0x00009400010d7983 */ /* 0x000ea80000300800 */
[----:B------:R-:W3:Y:S04]  /*35590*/  LDL.LU R14, [R1+0x98] ;  /* 0x00009800010e7983 */ /* 0x000ee80000300800 */
[----:B------:R-:W3:Y:S01]  /*355a0*/  LDL.LU R15, [R1+0x9c] ;  /* 0x00009c00010f7983 */ /* 0x000ee20000300800 */
[----:B------:R-:W-:Y:S01]  /*355b0*/  MOV R0, R27 ;  /* 0x0000001b00007202 */ /* 0x000fe20000000f00 */
[----:B------:R-:W-:-:S02]  /*355c0*/  IMAD.MOV.U32 R2, RZ, RZ, R24 ;  /* 0x000000ffff027224 */ /* 0x000fc400078e0018 */
[----:B---3--:R-:W-:Y:S04]  /*355d0*/  STL.64 [R1+0x1eb8], R14 ;  /* 0x001eb80e01007387 */ /* 0x008fe80000100a00 */
[----:B--2---:R0:W-:Y:S04]  /*355e0*/  STL.64 [R1+0x1eb0], R12 ;  /* 0x001eb00c01007387 */ /* 0x0041e80000100a00 */
[----:B0-----:R-:W2:Y:S04]  /*355f0*/  LDL.LU R12, [R1+0xa0] ;  /* 0x0000a000010c7983 */ /* 0x001ea80000300800 */
[----:B------:R-:W2:Y:S04]  /*35600*/  LDL.LU R13, [R1+0xa4] ;  /* 0x0000a400010d7983 */ /* 0x000ea80000300800 */
[----:B------:R-:W2:Y:S04]  /*35610*/  LDL.LU R14, [R1+0xa8] ;  /* 0x0000a800010e7983 */ /* 0x000ea80000300800 */
[----:B------:R-:W2:Y:S04]  /*35620*/  LDL.LU R15, [R1+0xac] ;  /* 0x0000ac00010f7983 */ /* 0x000ea80000300800 */
[----:B------:R-:W3:Y:S04]  /*35630*/  LDL.LU R19, [R1+0x690] ;  /* 0x0006900001137983 */ /* 0x000ee80000300800 */
[----:B------:R-:W4:Y:S04]  /*35640*/  LDL.LU R18, [R1+0x694] ;  /* 0x0006940001127983 */ /* 0x000f280000300800 */
[----:B------:R-:W2:Y:S04]  /*35650*/  LDL.LU R3, [R1+0x698] ;  /* 0x0006980001037983 */ /* 0x000ea80000300800 */
[----:B------:R0:W-:Y:S04]  /*35660*/  STL [R1+0x1e0c], R0 ;  /* 0x001e0c0001007387 */ /* 0x0001e80000100800 */
[----:B------:R-:W2:Y:S04]  /*35670*/  LDL.LU.64 R6, [R1+0x1f20] ;  /* 0x001f200001067983 */ /* 0x000ea80000300a00 */
[----:B------:R-:W2:Y:S01]  /*35680*/  LDL.LU.64 R4, [R1+0x1f18] ;  /* 0x001f180001047983 */ /* 0x000ea20000300a00 */
[----:B0-----:R-:W-:-:S03]  /*35690*/  MOV R0, R25 ;  /* 0x0000001900007202 */ /* 0x001fc60000000f00 */
[----:B------:R-:W-:Y:S04]  /*356a0*/  STL.64 [R1+0x400], R20 ;  /* 0x0004001401007387 */ /* 0x000fe80000100a00 */
[----:B------:R-:W-:Y:S04]  /*356b0*/  STL.64 [R1+0x408], R22 ;  /* 0x0004081601007387 */ /* 0x000fe80000100a00 */
[----:B------:R-:W2:Y:S04]  /*356c0*/  LDL.LU.64 R26, [R1+0x1f10] ;  /* 0x001f1000011a7983 */ /* 0x000ea80000300a00 */
[----:B------:R-:W2:Y:S02]  /*356d0*/  LDL.LU.64 R24, [R1+0x1f08] ;  /* 0x001f080001187983 */ /* 0x000ea40000300a00 */
[C---:B--2---:R-:W-:Y:S11]  /*356e0*/  HMMA.16816.F32.BF16 R4, R24.reuse, R16, R4 ;  /* 0x000000101804723c */ /* 0x044ff60000041804 */
[----:B------:R-:W-:Y:S11]  /*356f0*/  @!UPT UIADD3 URZ, URZ, URZ, URZ ;  /* 0x0000003f3f3ff290 */ /* 0x000ff6000fffe03f */
[----:B------:R-:W-:Y:S01]  /*35700*/  @!UPT UIADD3 URZ, URZ, URZ, URZ ;  /* 0x0000003f3f3ff290 */ /* 0x000fe2000fffe03f */
[----:B------:R0:W-:Y:S04]  /*35710*/  STL.64 [R1+0x3e0], R4 ;  /* 0x0003e00401007387 */ /* 0x0001e80000100a00 */
[----:B------:R1:W-:Y:S04]  /*35720*/  STL.64 [R1+0x3e8], R6 ;  /* 0x0003e80601007387 */ /* 0x0003e80000100a00 */
[----:B0-----:R-:W1:Y:S02]  /*35730*/  LDL.LU.64 R4, [R1+0x1f00] ;  /* 0x001f000001047983 */ /* 0x001e640000300a00 */
[C---:B-1----:R-:W-:Y:S02]  /*35740*/  HMMA.16816.F32.BF16 R4, R24.reuse, R4, R8 ;  /* 0x000000041804723c */ /* 0x042fe40000041808 */
[----:B------:R-:W2:Y:S04]  /*35750*/  LDL.LU.64 R10, [R1+0x1ef8] ;  /* 0x001ef800010a7983 */ /* 0x000ea80000300a00 */
[----:B------:R-:W2:Y:S11]  /*35760*/  LDL.LU.64 R8, [R1+0x1ef0] ;  /* 0x001ef00001087983 */ /* 0x000eb60000300a00 */
[----:B------:R-:W-:Y:S06]  /*35770*/  @!UPT UIADD3 URZ, URZ, URZ, URZ ;  /* 0x0000003f3f3ff290 */ /* 0x000fec000fffe03f */
[----:B------:R0:W-:Y:S04]  /*35780*/  STL.64 [R1+0x3c0], R4 ;  /* 0x0003c00401007387 */ /* 0x0001e80000100a00 */
[----:B------:R2:W-:Y:S04]  /*35790*/  STL.64 [R1+0x3c8], R6 ;  /* 0x0003c80601007387 */ /* 0x0005e80000100a00 */
[----:B0-----:R-:W2:Y:S02]  /*357a0*/  LDL.LU.64 R4, [R1+0x1ee8] ;  /* 0x001ee80001047983 */ /* 0x001ea40000300a00 */
        /* <DEDUP_REMOVED lines=8> */
[----:B------:R-:W-:-:S03]  /*35830*/  IMAD.MOV.U32 R20, RZ, RZ, R2 ;  /* 0x000000ffff147224 */ /* 0x000fc600078e0002 */
[----:B------:R-:W3:Y:S01]  /*35840*/  LDL.LU R2, [R1+0x69c] ;  /* 0x00069c0001027983 */ /* 0x000ee20000300800 */
        /* <DEDUP_REMOVED lines=13> */
[C---:B--2---:R-:W-:Y:S02]  /*35920*/  HMMA.16816.F32.BF16 R8, R24.reuse, R8, R12 ;  /* 0x000000081808723c */ /* 0x044fe4000004180c */
        /* <DEDUP_REMOVED lines=14> */
[----:B------:R-:W-:-:S07]  /*35a10*/  MOV R21, R0 ;  /* 0x0000000000157202 */ /* 0x000fce0000000f00 */
[----:B--2---:R-:W-:Y:S01]  /*35a20*/  HMMA.16816.F32.BF16 R20, R24, R20, R8 ;  /* 0x000000141814723c */ /* 0x004fe20000041808 */
[----:B------:R-:W2:Y:S04]  /*35a30*/  LDL.LU.64 R10, [R1+0x1e68] ;  /* 0x001e6800010a7983 */ /* 0x000ea80000300a00 */
[----:B------:R-:W2:Y:S01]  /*35a40*/  LDL.LU.64 R8, [R1+0x1e60] ;  /* 0x001e600001087983 */ /* 0x000ea20000300a00 */
[C---:B------:R-:W-:Y:S02]  /*35a50*/  FMUL R12, R29.reuse, R12 ;  /* 0x0000000c1d0c7220 */ /* 0x040fe40000400000 */
[----:B------:R-:W-:Y:S02]  /*35a60*/  FMUL R13, R29, R13 ;  /* 0x0000000d1d0d7220 */ /* 0x000fe40000400000 */
[----:B------:R-:W-:-:S02]  /*35a70*/  FMUL R14, R6, R14 ;  /* 0x0000000e060e7220 */ /* 0x000fc40000400000 */
[----:B------:R-:W-:-:S11]  /*35a80*/  FMUL R15, R6, R15 ;  /* 0x0000000f060f7220 */ /* 0x000fd60000400000 */
[----:B------:R3:W-:Y:S04]  /*35a90*/  STL.64 [R1+0x230], R20 ;  /* 0x0002301401007387 */ /* 0x0007e80000100a00 */
[----:B------:R-:W-:Y:S01]  /*35aa0*/  STL.64 [R1+0x238], R22 ;  /* 0x0002381601007387 */ /* 0x000fe20000100a00 */
[----:B---3--:R-:W-:Y:S01]  /*35ab0*/  FMUL R20, R29, R19 ;  /* 0x000000131d147220 */ /* 0x008fe20000400000 */
[----:B--2---:R-:W-:Y:S02]  /*35ac0*/  HMMA.16816.F32.BF16 R12, R8, R16, R12 ;  /* 0x00000010080c723c */ /* 0x004fe4000004180c */
[----:B------:R-:W2:Y:S04]  /*35ad0*/  LDL.LU R16, [R1+0x6a0] ;  /* 0x0006a00001107983 */ /* 0x000ea80000300800 */
[----:B------:R-:W3:Y:S11]  /*35ae0*/  LDL.LU R17, [R1+0x6a4] ;  /* 0x0006a40001117983 */ /* 0x000ef60000300800 */
[----:B------:R-:W-:Y:S06]  /*35af0*/  @!UPT UIADD3 URZ, URZ, URZ, URZ ;  /* 0x0000003f3f3ff290 */ /* 0x000fec000fffe03f */
[----:B------:R0:W-:Y:S04]  /*35b00*/  STL.64 [R1+0x220], R12 ;  /* 0x0002200c01007387 */ /* 0x0001e80000100a00 */
[----:B------:R1:W-:Y:S04]  /*35b10*/  STL.64 [R1+0x228], R14 ;  /* 0x0002280e01007387 */ /* 0x0003e80000100a00 */
[----:B------:R-:W2:Y:S04]  /*35b20*/  LDL.LU R0, [R1+0x6a8] ;  /* 0x0006a80001007983 */ /* 0x000ea80000300800 */
[----:B------:R-:W2:Y:S04]  /*35b30*/  LDL.LU R19, [R1+0x6ac] ;  /* 0x0006ac0001137983 */ /* 0x000ea80000300800 */
[----:B0-----:R-:W2:Y:S04]  /*35b40*/  LDL.LU R12, [R1+0x6b0] ;  /* 0x0006b000010c7983 */ /* 0x001ea80000300800 */
[----:B------:R-:W2:Y:S04]  /*35b50*/  LDL.LU R13, [R1+0x6b4] ;  /* 0x0006b400010d7983 */ /* 0x000ea80000300800 */
[----:B-1----:R-:W2:Y:S04]  /*35b60*/  LDL.LU R14, [R1+0x6b8] ;  /* 0x0006b800010e7983 */ /* 0x002ea80000300800 */
[----:B------:R-:W2:Y:S01]  /*35b70*/  LDL.LU R15, [R1+0x6bc] ;  /* 0x0006bc00010f7983 */ /* 0x000ea20000300800 */
[----:B------:R-:W-:-:S02]  /*35b80*/  FMUL R22, R6, R3 ;  /* 0x0000000306167220 */ /* 0x000fc40000400000 */
[C---:B------:R-:W-:Y:S02]  /*35b90*/  FMUL R23, R6.reuse, R2 ;  /* 0x0000000206177220 */ /* 0x040fe40000400000 */
[----:B----4-:R-:W-:Y:S01]  /*35ba0*/  FMUL R21, R29, R18 ;  /* 0x000000121d157220 */ /* 0x010fe20000400000 */
[----:B--2---:R-:W-:Y:S04]  /*35bb0*/  STL.64 [R1+0x1e58], R14 ;  /* 0x001e580e01007387 */ /* 0x004fe80000100a00 */
[----:B------:R0:W-:Y:S04]  /*35bc0*/  STL.64 [R1+0x1e50], R12 ;  /* 0x001e500c01007387 */ /* 0x0001e80000100a00 */
[----:B0-----:R-:W2:Y:S04]  /*35bd0*/  LDL.64 R12, [R1+0x10] ;  /* 0x00001000010c7983 */ /* 0x001ea80000100a00 */
[----:B------:R-:W4:Y:S04]  /*35be0*/  LDL.LU R26, [R1+0x6f0] ;  /* 0x0006f000011a7983 */ /* 0x000f280000300800 */
[----:B------:R-:W3:Y:S04]  /*35bf0*/  LDL.LU R25, [R1+0x6f4] ;  /* 0x0006f40001197983 */ /* 0x000ee80000300800 */
[----:B------:R-:W3:Y:S04]  /*35c00*/  LDL.LU R3, [R1+0x6f8] ;  /* 0x0006f80001037983 */ /* 0x000ee80000300800 */
[----:B------:R-:W3:Y:S04]  /*35c10*/  LDL.LU R2, [R1+0x6fc] ;  /* 0x0006fc0001027983 */ /* 0x000ee80000300800 */
[----:B------:R-:W3:Y:S01]  /*35c20*/  LDL R28, [R1+0x6c4] ;  /* 0x0006c400011c7983 */ /* 0x000ee20000100800 */
[C---:B------:R-:W-:Y:S01]  /*35c30*/  FMUL R18, R6.reuse, R0 ;  /* 0x0000000006127220 */ /* 0x040fe20000400000 */
[----:B--2---:R-:W-:Y:S01]  /*35c40*/  HMMA.16816.F32.BF16 R20, R8, R12, R20 ;  /* 0x0000000c0814723c */ /* 0x004fe20000041814 */
[----:B------:R-:W-:Y:S01]  /*35c50*/  IMAD.MOV.U32 R0, RZ, RZ, R13 ;  /* 0x000000ffff007224 */ /* 0x000fe200078e000d */
[----:B---3--:R0:W-:Y:S04]  /*35c60*/  STL [R1+0x1e30], R28 ;  /* 0x001e301c01007387 */ /* 0x0081e80000100800 */
[----:B0-----:R-:W2:Y:S04]  /*35c70*/  LDL.LU R28, [R1+0x45c] ;  /* 0x00045c00011c7983 */ /* 0x001ea80000300800 */
[----:B------:R-:W3:Y:S11]  /*35c80*/  LDL.LU.64 R14, [R1+0x1e58] ;  /* 0x001e5800010e7983 */ /* 0x000ef60000300a00 */
[----:B------:R-:W-:Y:S02]  /*35c90*/  @!UPT UIADD3 URZ, URZ, URZ, URZ ;  /* 0x0000003f3f3ff290 */ /* 0x000fe4000fffe03f */
[----:B------:R0:W-:Y:S04]  /*35ca0*/  STL.64 [R1+0x210], R20 ;  /* 0x0002101401007387 */ /* 0x0001e80000100a00 */
[----:B------:R1:W-:Y:S04]  /*35cb0*/  STL.64 [R1+0x218], R22 ;  /* 0x0002181601007387 */ /* 0x0003e80000100a00 */
[----:B------:R-:W4:Y:S04]  /*35cc0*/  LDL.LU.64 R12, [R1+0x1e50] ;  /* 0x001e5000010c7983 */ /* 0x000f280000300a00 */
[----:B0-----:R-:W4:Y:S01]  /*35cd0*/  LDL.LU.64 R20, [R1] ;  /* 0x0000000001147983 */ /* 0x001f220000300a00 */
[----:B------:R-:W-:-:S02]  /*35ce0*/  FMUL R19, R6, R19 ;  /* 0x0000001306137220 */ /* 0x000fc40000400000 */
[C---:B-1----:R-:W-:Y:S02]  /*35cf0*/  FMUL R22, R6.reuse, R3 ;  /* 0x0000000306167220 */ /* 0x042fe40000400000 */
[----:B------:R-:W-:Y:S02]  /*35d00*/  FMUL R23, R6, R2 ;  /* 0x0000000206177220 */ /* 0x000fe40000400000 */
[C---:B--2---:R-:W-:Y:S02]  /*35d10*/  FMUL R16, R28.reuse, R16 ;  /* 0x000000101c107220 */ /* 0x044fe40000400000 */
[----:B------:R-:W-:Y:S02]  /*35d20*/  FMUL R17, R28, R17 ;  /* 0x000000111c117220 */ /* 0x000fe40000400000 */
[C---:B---3--:R-:W-:Y:S02]  /*35d30*/  FMUL R14, R6.reuse, R14 ;  /* 0x0000000e060e7220 */ /* 0x048fe40000400000 */
[----:B------:R-:W-:-:S02]  /*35d40*/  FMUL R15, R6, R15 ;  /* 0x0000000f060f7220 */ /* 0x000fc40000400000 */
[C---:B----4-:R-:W-:Y:S02]  /*35d50*/  FMUL R12, R28.reuse, R12 ;  /* 0x0000000c1c0c7220 */ /* 0x050fe40000400000 */
[----:B------:R-:W-:Y:S01]  /*35d60*/  FMUL R13, R28, R13 ;  /* 0x0000000d1c0d7220 */ /* 0x000fe20000400000 */
[C---:B------:R-:W-:Y:S08]  /*35d70*/  HMMA.16816.F32.BF16 R16, R8.reuse, R20, R16 ;  /* 0x000000140810723c */ /* 0x040ff00000041810 */
[----:B------:R-:W-:Y:S11]  /*35d80*/  HMMA.16816.F32.BF16 R12, R8, R4, R12 ;  /* 0x00000004080c723c */ /* 0x000ff6000004180c */
[----:B------:R-:W-:Y:S04]  /*35d90*/  @!UPT UIADD3 URZ, URZ, URZ, URZ ;  /* 0x0000003f3f3ff290 */ /* 0x000fe8000fffe03f */
[----:B------:R0:W-:Y:S04]  /*35da0*/  STL.64 [R1+0x200], R16 ;  /* 0x0002001001007387 */ /* 0x0001e80000100a00 */
[----:B------:R1:W-:Y:S04]  /*35db0*/  STL.64 [R1+0x208], R18 ;  /* 0x0002081201007387 */ /* 0x0003e80000100a00 */
[----:B0-----:R-:W2:Y:S04]  /*35dc0*/  LDL.LU R16, [R1+0x700] ;  /* 0x0007000001107983 */ /* 0x001ea80000300800 */
[----:B------:R-:W-:Y:S04]  /*35dd0*/  STL.64 [R1+0x1f0], R12 ;  /* 0x0001f00c01007387 */ /* 0x000fe80000100a00 */
[----:B------:R-:W-:Y:S04]  /*35de0*/  STL.64 [R1+0x1f8], R14 ;  /* 0x0001f80e01007387 */ /* 0x000fe80000100a00 */
[----:B------:R0:W3:Y:S04]  /*35df0*/  LDSM.16.M88.4 R12, [R7+0x33800] ;  /* 0x03380000070c783b */ /* 0x0000e80000000200 */
[----:B------:R-:W4:Y:S01]  /*35e00*/  LDL.LU R17, [R1+0x704] ;  /* 0x0007040001117983 */ /* 0x000f220000300800 */
[----:B------:R-:W-:-:S03]  /*35e10*/  IMAD.MOV.U32 R29, RZ, RZ, R21 ;  /* 0x000000ffff1d7224 */ /* 0x000fc600078e0015 */
[----:B-1----:R-:W2:Y:S01]  /*35e20*/  LDL.LU R18, [R1+0x708] ;  /* 0x0007080001127983 */ /* 0x002ea20000300800 */
[----:B------:R-:W-:-:S03]  /*35e30*/  FMUL R21, R28, R25 ;  /* 0x000000191c157220 */ /* 0x000fc60000400000 */
[----:B------:R-:W2:Y:S04]  /*35e40*/  LDL.LU R19, [R1+0x70c] ;  /* 0x00070c0001137983 */ /* 0x000ea80000300800 */
[----:B0-----:R-:W2:Y:S04]  /*35e50*/  LDL.LU R7, [R1+0x770] ;  /* 0x0007700001077983 */ /* 0x001ea80000300800 */
[----:B------:R-:W2:Y:S04]  /*35e60*/  LDL.LU R3, [R1+0x774] ;  /* 0x0007740001037983 */ /* 0x000ea80000300800 */
[----:B------:R-:W2:Y:S04]  /*35e70*/  LDL.LU R2, [R1+0x778] ;  /* 0x0007780001027983 */ /* 0x000ea80000300800 */
[----:B------:R-:W2:Y:S04]  /*35e80*/  LDL.LU R25, [R1+0x768] ;  /* 0x0007680001197983 */ /* 0x000ea80000300800 */
[----:B---3--:R0:W-:Y:S04]  /*35e90*/  STL.64 [R1+0x1e18], R14 ;  /* 0x001e180e01007387 */ /* 0x0081e80000100a00 */
[----:B0-----:R-:W3:Y:S04]  /*35ea0*/  LDL.LU R14, [R1+0x760] ;  /* 0x00076000010e7983 */ /* 0x001ee80000300800 */
[----:B------:R-:W3:Y:S04]  /*35eb0*/  LDL.LU R15, [R1+0x764] ;  /* 0x00076400010f7983 */ /* 0x000ee80000300800 */
[----:B------:R0:W-:Y:S04]  /*35ec0*/  STL.64 [R1+0x1e10], R12 ;  /* 0x001e100c01007387 */ /* 0x0001e80000100a00 */
[----:B0-----:R-:W2:Y:S04]  /*35ed0*/  LDL.LU.64 R12, [R1+0x80] ;  /* 0x00008000010c7983 */ /* 0x001ea80000300a00 */
[----:B--2---:R0:W-:Y:S04]  /*35ee0*/  STL.64 [R1+0x1e28], R12 ;  /* 0x001e280c01007387 */ /* 0x0041e80000100a00 */
[----:B0-----:R-:W2:Y:S04]  /*35ef0*/  LDL.LU.64 R12, [R1+0x70] ;  /* 0x00007000010c7983 */ /* 0x001ea80000300a00 */
[----:B---3--:R-:W-:Y:S04]  /*35f00*/  STL.64 [R1+0x1e40], R14 ;  /* 0x001e400e01007387 */ /* 0x008fe80000100a00 */
[----:B--2---:R0:W-:Y:S04]  /*35f10*/  STL.64 [R1+0x1e38], R12 ;  /* 0x001e380c01007387 */ /* 0x0041e80000100a00 */
[----:B0-----:R-:W2:Y:S01]  /*35f20*/  LDL.LU.64 R12, [R1+0x30] ;  /* 0x00003000010c7983 */ /* 0x001ea20000300a00 */
[----:B------:R-:W-:Y:S01]  /*35f30*/  MOV R24, R20 ;  /* 0x0000001400187202 */ /* 0x000fe20000000f00 */
[----:B------:R-:W-:-:S02]  /*35f40*/  FMUL R20, R28, R26 ;  /* 0x0000001a1c147220 */ /* 0x000fc40000400000 */
[----:B--2---:R0:W-:Y:S04]  /*35f50*/  STL.64 [R1+0x1e48], R12 ;  /* 0x001e480c01007387 */ /* 0x0041e80000100a00 */
[----:B0-----:R-:W2:Y:S02]  /*35f60*/  LDL.LU.64 R12, [R1+0x40] ;  /* 0x00004000010c7983 */ /* 0x001ea40000300a00 */
[----:B--2---:R-:W-:Y:S01]  /*35f70*/  HMMA.16816.F32.BF16 R20, R8, R12, R20 ;  /* 0x0000000c0814723c */ /* 0x004fe20000041814 */
[----:B------:R-:W-:Y:S01]  /*35f80*/  MOV R27, R12 ;  /* 0x0000000c001b7202 */ /* 0x000fe20000000f00 */
[----:B------:R-:W-:Y:S11]  /*35f90*/  IMAD.MOV.U32 R26, RZ, RZ, R13 ;  /* 0x000000ffff1a7224 */ /* 0x000ff600078e000d */
[----:B------:R-:W-:Y:S10]  /*35fa0*/  @!UPT UIADD3 URZ, URZ, URZ, URZ ;  /* 0x0000003f3f3ff290 */ /* 0x000ff4000fffe03f */
[----:B------:R-:W-:Y:S04]  /*35fb0*/  STL.64 [R1+0x1e0], R20 ;  /* 0x0001e01401007387 */ /* 0x000fe80000100a00 */
[----:B------:R0:W-:Y:S04]  /*35fc0*/  STL.64 [R1+0x1e8], R22 ;  /* 0x0001e81601007387 */ /* 0x0001e80000100a00 */
[----:B------:R-:W2:Y:S01]  /*35fd0*/  LDL.LU.64 R12, [R1+0x1e48] ;  /* 0x001e4800010c7983 */ /* 0x000ea20000300a00 */
[C---:B------:R-:W-:Y:S02]  /*35fe0*/  FMUL R16, R28.reuse, R16 ;  /* 0x000000101c107220 */ /* 0x040fe40000400000 */
[----:B----4-:R-:W-:-:S02]  /*35ff0*/  FMUL R17, R28, R17 ;  /* 0x000000111c117220 */ /* 0x010fc40000400000 */
[C---:B------:R-:W-:Y:S02]  /*36000*/  FMUL R18, R6.reuse, R18 ;  /* 0x0000001206127220 */ /* 0x040fe40000400000 */
[----:B------:R-:W-:Y:S01]  /*36010*/  FMUL R19, R6, R19 ;  /* 0x0000001306137220 */ /* 0x000fe20000400000 */
[----:B0-----:R-:W3:Y:S01]  /*36020*/  LDL.LU R23, [R1+0x77c] ;  /* 0x00077c0001177983 */ /* 0x001ee20000300800 */
[----:B------:R-:W-:Y:S02]  /*36030*/  FMUL R21, R28, R3 ;  /* 0x000000031c157220 */ /* 0x000fe40000400000 */
[----:B------:R-:W-:-:S03]  /*36040*/  FMUL R22, R6, R2 ;  /* 0x0000000206167220 */ /* 0x000fc60000400000 */
[----:B--2---:R-:W-:Y:S01]  /*36050*/  HMMA.16816.F32.BF16 R16, R8, R12, R16 ;  /* 0x0000000c0810723c */ /* 0x004fe20000041810 */
[----:B------:R-:W-:Y:S01]  /*36060*/  MOV R3, R12 ;  /* 0x0000000c00037202 */ /* 0x000fe20000000f00 */
[----:B------:R-:W-:Y:S11]  /*36070*/  IMAD.MOV.U32 R2, RZ, RZ, R13 ;  /* 0x000000ffff027224 */ /* 0x000ff600078e000d */
[----:B------:R-:W-:Y:S10]  /*36080*/  @!UPT UIADD3 URZ, URZ, URZ, URZ ;  /* 0x0000003f3f3ff290 */ /* 0x000ff4000fffe03f */
[----:B------:R-:W-:Y:S04]  /*36090*/  STL.64 [R1+0x1d0], R16 ;  /* 0x0001d01001007387 */ /* 0x000fe80000100a00 */
[----:B------:R0:W-:Y:S04]  /*360a0*/  STL.64 [R1+0x1d8], R18 ;  /* 0x0001d81201007387 */ /* 0x0001e80000100a00 */
[----:B------:R-:W2:Y:S04]  /*360b0*/  LDL.LU.64 R14, [R1+0x1e40] ;  /* 0x001e4000010e7983 */ /* 0x000ea80000300a00 */
[----:B------:R-:W4:Y:S01]  /*360c0*/  LDL.LU.64 R12, [R1+0x1e38] ;  /* 0x001e3800010c7983 */ /* 0x000f220000300a00 */
[----:B------:R-:W-:-:S02]  /*360d0*/  FMUL R20, R28, R7 ;  /* 0x000000071c147220 */ /* 0x000fc40000400000 */
[C---:B---3--:R-:W-:Y:S01]  /*360e0*/  FMUL R23, R6.reuse, R23 ;  /* 0x0000001706177220 */ /* 0x048fe20000400000 */
[----:B------:R-:W3:Y:S01]  /*360f0*/  LDL.LU R7, [R1+0x76c] ;  /* 0x00076c0001077983 */ /* 0x000ee20000300800 */
[----:B0-----:R-:W-:-:S05]  /*36100*/  FMUL R18, R6, R25 ;  /* 0x0000001906127220 */ /* 0x001fca0000400000 */
[----:B----4-:R-:W-:Y:S01]  /*36110*/  HMMA.16816.F32.BF16 R20, R8, R12, R20 ;  /* 0x0000000c0814723c */ /* 0x010fe20000041814 */
[C---:B--2---:R-:W-:Y:S02]  /*36120*/  FMUL R16, R28.reuse, R14 ;  /* 0x0000000e1c107220 */ /* 0x044fe40000400000 */
[----:B------:R-:W-:Y:S02]  /*36130*/  FMUL R17, R28, R15 ;  /* 0x0000000f1c117220 */ /* 0x000fe40000400000 */
[----:B------:R-:W2:Y:S01]  /*36140*/  LDL.LU R28, [R1+0x1e30] ;  /* 0x001e3000011c7983 */ /* 0x000ea20000300800 */
[----:B------:R-:W-:Y:S11]  /*36150*/  MOV R25, R12 ;  /* 0x0000000c00197202 */ /* 0x000ff60000000f00 */
[----:B------:R-:W-:Y:S06]  /*36160*/  @!UPT UIADD3 URZ, URZ, URZ, URZ ;  /* 0x0000003f3f3ff290 */ /* 0x000fec000fffe03f */
[----:B------:R-:W-:Y:S04]  /*36170*/  STL.64 [R1+0x1c0], R20 ;  /* 0x0001c01401007387 */ /* 0x000fe80000100a00 */
[----:B------:R0:W-:Y:S02]  /*36180*/  STL.64 [R1+0x1c8], R22 ;  /* 0x0001c81601007387 */ /* 0x0001e40000100a00 */
[----:B0-----:R-:W-:Y:S02]  /*36190*/  IMAD.MOV.U32 R23, RZ, RZ, R13 ;  /* 0x000000ffff177224 */ /* 0x001fe400078e000d */
[----:B------:R-:W4:Y:S01]  /*361a0*/  LDL.LU.64 R12, [R1+0x1e28] ;  /* 0x001e2800010c7983 */ /* 0x000f220000300a00 */
[----:B---3--:R-:W-:-:S03]  /*361b0*/  FMUL R19, R6, R7 ;  /* 0x0000000706137220 */ /* 0x008fc60000400000 */
[----:B------:R-:W-:Y:S04]  /*361c0*/  STL [R1+0x1e08], R23 ;  /* 0x001e081701007387 */ /* 0x000fe80000100800 */
[----:B------:R-:W3:Y:S04]  /*361d0*/  LDL.LU R20, [R1+0x20] ;  /* 0x0000200001147983 */ /* 0x000ee80000300800 */
[----:B------:R-:W3:Y:S04]  /*361e0*/  LDL.LU R21, [R1+0x24] ;  /* 0x0000240001157983 */ /* 0x000ee80000300800 */
[----:B------:R-:W-:Y:S04]  /*361f0*/  STL.64 [R1+0x1df0], R26 ;  /* 0x001df01a01007387 */ /* 0x000fe80000100a00 */
[----:B------:R0:W-:Y:S02]  /*36200*/  STL [R1+0x1dec], R25 ;  /* 0x001dec1901007387 */ /* 0x0001e40000100800 */
[----:B0-----:R-:W-:-:S02]  /*36210*/  MOV R25, R29 ;  /* 0x0000001d00197202 */ /* 0x001fc40000000f00 */
[----:B------:R-:W2:Y:S01]  /*36220*/  LDL.LU R29, [R1+0x1e20] ;  /* 0x001e2000011d7983 */ /* 0x000ea20000300800 */
[----:B----4-:R-:W-:Y:S01]  /*36230*/  HMMA.16816.F32.BF16 R8, R8, R12, R16 ;  /* 0x0000000c0808723c */ /* 0x010fe20000041810 */
[----:B------:R-:W-:Y:S01]  /*36240*/  IMAD.MOV.U32 R6, RZ, RZ, R12 ;  /* 0x000000ffff067224 */ /* 0x000fe200078e000c */
[----:B------:R-:W-:Y:S11]  /*36250*/  MOV R7, R13 ;  /* 0x0000000d00077202 */ /* 0x000ff60000000f00 */
[----:B------:R-:W-:Y:S10]  /*36260*/  @!UPT UIADD3 URZ, URZ, URZ, URZ ;  /* 0x0000003f3f3ff290 */ /* 0x000ff4000fffe03f */
[----:B------:R-:W-:Y:S04]  /*36270*/  STL.64 [R1+0x130], R8 ;  /* 0x0001300801007387 */ /* 0x000fe80000100a00 */
[----:B------:R0:W-:Y:S04]  /*36280*/  STL.64 [R1+0x138], R10 ;  /* 0x0001380a01007387 */ /* 0x0001e80000100a00 */
[----:B------:R-:W3:Y:S04]  /*36290*/  LDL.LU.64 R14, [R1+0x1e18] ;  /* 0x001e1800010e7983 */ /* 0x000ee80000300a00 */
[----:B------:R-:W3:Y:S04]  /*362a0*/  LDL.LU.64 R12, [R1+0x1e10] ;  /* 0x001e1000010c7983 */ /* 0x000ee80000300a00 */
[----:B0-----:R-:W2:Y:S04]  /*362b0*/  LDL.LU R10, [R1+0x750] ;  /* 0x00075000010a7983 */ /* 0x001ea80000300800 */
[----:B------:R-:W4:Y:S04]  /*362c0*/  LDL.LU R11, [R1+0x754] ;  /* 0x00075400010b7983 */ /* 0x000f280000300800 */
[----:B------:R-:W3:Y:S04]  /*362d0*/  LDL.LU R23, [R1+0x758] ;  /* 0x0007580001177983 */ /* 0x000ee80000300800 */
[----:B------:R-:W3:Y:S04]  /*362e0*/  LDL.LU R22, [R1+0x75c] ;  /* 0x00075c0001167983 */ /* 0x000ee80000300800 */
[----:B------:R-:W3:Y:S04]  /*362f0*/  LDL.LU R27, [R1+0x748] ;  /* 0x00074800011b7983 */ /* 0x000ee80000300800 */
[----:B------:R-:W3:Y:S04]  /*36300*/  LDL.LU R16, [R1+0x74c] ;  /* 0x00074c0001107983 */ /* 0x000ee80000300800 */
[----:B------:R0:W-:Y:S04]  /*36310*/  STL.64 [R1+0x1e00], R6 ;  /* 0x001e000601007387 */ /* 0x0001e80000100a00 */
[----:B0-----:R-:W3:Y:S04]  /*36320*/  LDL.LU R6, [R1+0x740] ;  /* 0x0007400001067983 */ /* 0x001ee80000300800 */
[----:B------:R-:W3:Y:S04]  /*36330*/  LDL.LU R7, [R1+0x744] ;  /* 0x0007440001077983 */ /* 0x000ee80000300800 */
[----:B------:R0:W-:Y:S04]  /*36340*/  STL.64 [R1+0x1df8], R4 ;  /* 0x001df80401007387 */ /* 0x0001e80000100a00 */
[----:B0-----:R-:W3:Y:S01]  /*36350*/  LDL.LU R4, [R1+0x10] ;  /* 0x0000100001047983 */ /* 0x001ee20000300800 */
[----:B------:R-:W-:-:S03]  /*36360*/  IMAD.MOV.U32 R5, RZ, RZ, R0 ;  /* 0x000000ffff057224 */ /* 0x000fc600078e0000 */
[----:B------:R-:W3:Y:S04]  /*36370*/  LDL.LU R0, [R1+0x1e0c] ;  /* 0x001e0c0001007983 */ /* 0x000ee80000300800 */
[----:B------:R-:W3:Y:S04]  /*36380*/  LDL.LU R26, [R1+0x730] ;  /* 0x00073000011a7983 */ /* 0x000ee80000300800 */
[----:B------:R-:W3:Y:S04]  /*36390*/  LDL.LU R19, [R1+0x734] ;  /* 0x0007340001137983 */ /* 0x000ee80000300800 */
[----:B------:R-:W3:Y:S04]  /*363a0*/  LDL.LU R18, [R1+0x738] ;  /* 0x0007380001127983 */ /* 0x000ee80000300800 */
[----:B------:R-:W3:Y:S01]  /*363b0*/  LDL.LU R17, [R1+0x73c] ;  /* 0x00073c0001117983 */ /* 0x000ee20000300800 */
[----:B--2---:R-:W-:-:S02]  /*363c0*/  FMUL R8, R28, R10 ;  /* 0x0000000a1c087220 */ /* 0x004fc40000400000 */
[----:B----4-:R-:W-:Y:S02]  /*363d0*/  FMUL R9, R28, R11 ;  /* 0x0000000b1c097220 */ /* 0x010fe40000400000 */
[C---:B---3--:R-:W-:Y:S02]  /*363e0*/  FMUL R10, R29.reuse, R23 ;  /* 0x000000171d0a7220 */ /* 0x048fe40000400000 */
[----:B------:R-:W2:Y:S01]  /*363f0*/  LDL.LU R23, [R1+0x1e08] ;  /* 0x001e080001177983 */ /* 0x000ea20000300800 */
[----:B------:R-:W-:-:S03]  /*36400*/  FMUL R11, R29, R22 ;  /* 0x000000161d0b7220 */ /* 0x000fc60000400000 */
[----:B------:R-:W3:Y:S04]  /*36410*/  LDL.LU R22, [R1+0x724] ;  /* 0x0007240001167983 */ /* 0x000ee80000300800 */
[----:B------:R-:W-:Y:S01]  /*36420*/  HMMA.16816.F32.BF16 R8, R12, R20, R8 ;  /* 0x000000140c08723c */ /* 0x000fe20000041808 */
[----:B------:R-:W4:Y:S11]  /*36430*/  LDL.LU R21, [R1+0x728] ;  /* 0x0007280001157983 */ /* 0x000f360000300800 */
[----:B------:R-:W-:Y:S11]  /*36440*/  @!UPT UIADD3 URZ, URZ, URZ, URZ ;  /* 0x0000003f3f3ff290 */ /* 0x000ff6000fffe03f */
[----:B------:R0:W-:Y:S04]  /*36450*/  STL.64 [R1+0x100], R8 ;  /* 0x0001000801007387 */ /* 0x0001e80000100a00 */
[----:B------:R1:W-:Y:S04]  /*36460*/  STL.64 [R1+0x108], R10 ;  /* 0x0001080a01007387 */ /* 0x0003e80000100a00 */
[----:B------:R-:W2:Y:S01]  /*36470*/  LDL.LU R20, [R1+0x72c] ;  /* 0x00072c0001147983 */ /* 0x000ea20000300800 */
[C---:B0-----:R-:W-:Y:S02]  /*36480*/  FMUL R8, R28.reuse, R6 ;  /* 0x000000061c087220 */ /* 0x041fe40000400000 */
[----:B------:R-:W-:-:S02]  /*36490*/  FMUL R9, R28, R7 ;  /* 0x000000071c097220 */ /* 0x000fc40000400000 */
[C---:B-1----:R-:W-:Y:S02]  /*364a0*/  FMUL R10, R29.reuse, R27 ;  /* 0x0000001b1d0a7220 */ /* 0x042fe40000400000 */
[C---:B------:R-:W-:Y:S02]  /*364b0*/  FMUL R11, R29.reuse, R16 ;  /* 0x000000101d0b7220 */ /* 0x040fe40000400000 */
[----:B------:R-:W2:Y:S04]  /*364c0*/  LDL.LU R16, [R1+0x710] ;  /* 0x0007100001107983 */ /* 0x000ea80000300800 */
[----:B------:R-:W2:Y:S01]  /*364d0*/  LDL.LU.64 R6, [R1+0x1e00] ;  /* 0x001e000001067983 */ /* 0x000ea20000300a00 */
[----:B------:R-:W-:Y:S03]  /*364e0*/  HMMA.16816.F32.BF16 R8, R12, R4, R8 ;  /* 0x000000040c08723c */ /* 0x000fe60000041808 */
[----:B------:R-:W2:Y:S11]  /*364f0*/  LDL.LU.64 R4, [R1+0x1df8] ;  /* 0x001df80001047983 */ /* 0x000eb60000300a00 */
[----:B------:R-:W-:Y:S09]  /*36500*/  @!UPT UIADD3 URZ, URZ, URZ, URZ ;  /* 0x0000003f3f3ff290 */ /* 0x000ff2000fffe03f */
[----:B------:R0:W-:Y:S04]  /*36510*/  STL.64 [R1+0xe0], R8 ;  /* 0x0000e00801007387 */ /* 0x0001e80000100a00 */
[----:B------:R1:W-:Y:S01]  /*36520*/  STL.64 [R1+0xe8], R10 ;  /* 0x0000e80a01007387 */ /* 0x0003e20000100a00 */
[C---:B0-----:R-:W-:Y:S02]  /*36530*/  FMUL R8, R28.reuse, R26 ;  /* 0x0000001a1c087220 */ /* 0x041fe40000400000 */
[----:B------:R-:W-:Y:S01]  /*36540*/  FMUL R9, R28, R19 ;  /* 0x000000131c097220 */ /* 0x000fe20000400000 */
[----:B------:R-:W2:Y:S01]  /*36550*/  LDL.LU.64 R26, [R1+0x1df0] ;  /* 0x001df000011a7983 */ /* 0x000ea20000300a00 */
[C---:B-1----:R-:W-:Y:S02]  /*36560*/  FMUL R10, R29.reuse, R18 ;  /* 0x000000121d0a7220 */ /* 0x042fe40000400000 */
[----:B------:R-:W-:-:S07]  /*36570*/  FMUL R11, R29, R17 ;  /* 0x000000111d0b7220 */ /* 0x000fce0000400000 */
[----:B------:R-:W-:Y:S01]  /*36580*/  HMMA.16816.F32.BF16 R8, R12, R24, R8 ;  /* 0x000000180c08723c */ /* 0x000fe20000041808 */
[----:B------:R-:W2:Y:S11]  /*36590*/  LDL.LU R25, [R1+0x1dec] ;  /* 0x001dec0001197983 */ /* 0x000eb60000300800 */
[----:B------:R-:W-:Y:S11]  /*365a0*/  @!UPT UIADD3 URZ, URZ, URZ, URZ ;  /* 0x0000003f3f3ff290 */ /* 0x000ff6000fffe03f */
[----:B------:R-:W-:Y:S04]  /*365b0*/  STL.64 [R1+0x60], R8 ;  /* 0x0000600801007387 */ /* 0x000fe80000100a00 */
[----:B------:R0:W-:Y:S04]  /*365c0*/  STL.64 [R1+0x68], R10 ;  /* 0x0000680a01007387 */ /* 0x0001e80000100a00 */
[----:B0-----:R-:W2:Y:S04]  /*365d0*/  LDL.LU R11, [R1+0x720] ;  /* 0x00072000010b7983 */ /* 0x001ea80000300800 */
[----:B------:R-:W0:Y:S04]  /*365e0*/  S2R R24, SR_TID.X ;  /* 0x0000000000187919 */ /* 0x000e280000002100 */
[----:B------:R-:W2:Y:S04]  /*365f0*/  LDL.LU R17, [R1+0x714] ;  /* 0x0007140001117983 */ /* 0x000ea80000300800 */
[----:B------:R-:W2:Y:S04]  /*36600*/  LDL.LU R18, [R1+0x718] ;  /* 0x0007180001127983 */ /* 0x000ea80000300800 */
[----:B------:R-:W2:Y:S01]  /*36610*/  LDL.LU R19, [R1+0x71c] ;  /* 0x00071c0001137983 */ /* 0x000ea20000300800 */
[----:B0-----:R-:W-:-:S04]  /*36620*/  LOP3.LUT R24, R24, 0x7, RZ, 0xc0, !PT ;  /* 0x0000000718187812 */ /* 0x001fc800078ec0ff */
[----:B------:R-:W-:Y:S01]  /*36630*/  SHF.L.U32 R24, R24, 0x4, RZ ;  /* 0x0000000418187819 */ /* 0x000fe200000006ff */
[----:B---3--:R-:W-:Y:S02]  /*36640*/  FMUL R9, R28, R22 ;  /* 0x000000161c097220 */ /* 0x008fe40000400000 */
[----:B------:R-:W0:Y:S01]  /*36650*/  S2R R22, SR_TID.X ;  /* 0x0000000000167919 */ /* 0x000e220000002100 */
[----:B----4-:R-:W-:Y:S02]  /*36660*/  FMUL R10, R29, R21 ;  /* 0x000000151d0a7220 */ /* 0x010fe40000400000 */
[----:B0-----:R-:W-:-:S05]  /*36670*/  IMAD.SHL.U32 R21, R22, 0x80, RZ ;  /* 0x0000008016157824 */ /* 0x001fca00078e00ff */
[----:B------:R-:W-:-:S04]  /*36680*/  LOP3.LUT R24, R24, 0x780, R21, 0xf8, !PT ;  /* 0x0000078018187812 */ /* 0x000fc800078ef815 */
[----:B------:R-:W-:Y:S01]  /*36690*/  LOP3.LUT R24, R24, 0x10, R22, 0x78, !PT ;  /* 0x0000001018187812 */ /* 0x000fe200078e7816 */
[----:B--2---:R-:W-:Y:S02]  /*366a0*/  FMUL R8, R28, R11 ;  /* 0x0000000b1c087220 */ /* 0x004fe40000400000 */
[----:B------:R-:W-:-:S07]  /*366b0*/  FMUL R11, R29, R20 ;  /* 0x000000141d0b7220 */ /* 0x000fce0000400000 */
[----:B------:R-:W-:Y:S11]  /*366c0*/  HMMA.16816.F32.BF16 R8, R12, R4, R8 ;  /* 0x000000040c08723c */ /* 0x000ff60000041808 */
[----:B------:R-:W-:Y:S11]  /*366d0*/  @!UPT UIADD3 URZ, URZ, URZ, URZ ;  /* 0x0000003f3f3ff290 */ /* 0x000ff6000fffe03f */
[----:B------:R-:W-:Y:S01]  /*366e0*/  @!UPT UIADD3 URZ, URZ, URZ, URZ ;  /* 0x0000003f3f3ff290 */ /* 0x000fe2000fffe03f */
[----:B------:R-:W-:Y:S04]  /*366f0*/  STL.64 [R1+0x50], R8 ;  /* 0x0000500801007387 */ /* 0x000fe80000100a00 */
[----:B------:R-:W-:Y:S04]  /*36700*/  STL.64 [R1+0x58], R10 ;  /* 0x0000580a01007387 */ /* 0x000fe80000100a00 */
[----:B------:R-:W2:Y:S04]  /*36710*/  LDL.LU R20, [R1+0x790] ;  /* 0x0007900001147983 */ /* 0x000ea80000300800 */
[----:B------:R-:W2:Y:S04]  /*36720*/  LDL.LU R21, [R1+0x794] ;  /* 0x0007940001157983 */ /* 0x000ea80000300800 */
[----:B------:R-:W3:Y:S01]  /*36730*/  LDL.LU R22, [R1+0x798] ;  /* 0x0007980001167983 */ /* 0x000ee20000300800 */
[----:B------:R-:W-:-:S05]  /*36740*/  LOP3.LUT R24, R24, 0x20, RZ, 0x3c, !PT ;  /* 0x0000002018187812 */ /* 0x000fca00078e3cff */
[----:B------:R-:W0:Y:S01]  /*36750*/  LDSM.16.M88.4 R8, [R24+0x30000] ;  /* 0x030000001808783b */ /* 0x000e220000000200 */
[C---:B------:R-:W-:Y:S02]  /*36760*/  FMUL R16, R28.reuse, R16 ;  /* 0x000000101c107220 */ /* 0x040fe40000400000 */
[----:B------:R-:W-:Y:S02]  /*36770*/  FMUL R17, R28, R17 ;  /* 0x000000111c117220 */ /* 0x000fe40000400000 */
[C---:B------:R-:W-:Y:S02]  /*36780*/  FMUL R18, R29.reuse, R18 ;  /* 0x000000121d127220 */ /* 0x040fe40000400000 */
[----:B------:R-:W-:Y:S01]  /*36790*/  FMUL R19, R29, R19 ;  /* 0x000000131d137220 */ /* 0x000fe20000400000 */
[----:B---3--:R-:W-:Y:S04]  /*367a0*/  STL [R1+0x1de8], R22 ;  /* 0x001de81601007387 */ /* 0x008fe80000100800 */
[----:B--2---:R1:W-:Y:S04]  /*367b0*/  STL.64 [R1+0x1de0], R20 ;  /* 0x001de01401007387 */ /* 0x0043e80000100a00 */
[----:B------:R-:W2:Y:S01]  /*367c0*/  LDL.LU R5, [R1+0x79c] ;  /* 0x00079c0001057983 */ /* 0x000ea20000300800 */
[----:B-1----:R-:W-:Y:S01]  /*367d0*/  MOV R20, R27 ;  /* 0x0000001b00147202 */ /* 0x002fe20000000f00 */
[----:B------:R-:W-:-:S07]  /*367e0*/  IMAD.MOV.U32 R21, RZ, RZ, R26 ;  /* 0x000000ffff157224 */ /* 0x000fce00078e001a */
[----:B------:R-:W-:Y:S01]  /*367f0*/  HMMA.16816.F32.BF16 R16, R12, R20, R16 ;  /* 0x000000140c10723c */ /* 0x000fe20000041810 */
[----:B0-----:R-:W-:Y:S04]  /*36800*/  STL.64 [R1+0x1db8], R10 ;  /* 0x001db80a01007387 */ /* 0x001fe80000100a00 */
[----:B------:R-:W-:Y:S04]  /*36810*/  STL.64 [R1+0x1db0], R8 ;  /* 0x001db00801007387 */ /* 0x000fe80000100a00 */
[----:B------:R-:W3:Y:S04]  /*36820*/  LDL.LU R22, [R1+0x1de8] ;  /* 0x001de80001167983 */ /* 0x000ee80000300800 */
[----:B------:R-:W4:Y:S10]  /*36830*/  LDL.LU.64 R20, [R1+0x1de0] ;  /* 0x001de00001147983 */ /* 0x000f340000300a00 */
[----:B------:R-:W-:Y:S01]  /*36840*/  STL.64 [R1+0xb0], R16 ;  /* 0x0000b01001007387 */ /* 0x000fe20000100a00 */
[----:B------:R-:W-:-:S03]  /*36850*/  MOV R4, R19 ;  /* 0x0000001300047202 */ /* 0x000fc60000000f00 */
[----:B------:R-:W-:Y:S04]  /*36860*/  STL [R1+0xb8], R18 ;  /* 0x0000b81201007387 */ /* 0x000fe80000100800 */
[----:B------:R-:W0:Y:S04]  /*36870*/  LDSM.16.M88.4 R16, [R24+0x30800] ;  /* 0x030800001810783b */ /* 0x000e280000000200 */
[----:B------:R-:W-:Y:S04]  /*36880*/  STL [R1+0x1a48], R4 ;  /* 0x001a480401007387 */ /* 0x000fe80000100800 */
[----:B0-----:R0:W-:Y:S04]  /*36890*/  STL.64 [R1+0x1d28], R18 ;  /* 0x001d281201007387 */ /* 0x0011e80000100a00 */
[----:B------:R-:W-:Y:S04]  /*368a0*/  STL.64 [R1+0x1d20], R16 ;  /* 0x001d201001007387 */ /* 0x000fe80000100a00 */
[----:B0-----:R-:W4:Y:S04]  /*368b0*/  LDL.LU R19, [R1+0x7a0] ;  /* 0x0007a00001137983 */ /* 0x001f280000300800 */
[----:B------:R-:W4:Y:S04]  /*368c0*/  LDL.LU R18, [R1+0x7a4] ;  /* 0x0007a40001127983 */ /* 0x000f280000300800 */
[----:B------:R-:W4:Y:S04]  /*368d0*/  LDL.LU R11, [R1+0x7a8] ;  /* 0x0007a800010b7983 */ /* 0x000f280000300800 */
[----:B------:R-:W4:Y:S01]  /*368e0*/  LDL.LU R10, [R1+0x7ac] ;  /* 0x0007ac00010a7983 */ /* 0x000f220000300800 */
[----:B------:R-:W-:-:S03]  /*368f0*/  MOV R8, R25 ;  /* 0x0000001900087202 */ /* 0x000fc60000000f00 */
[----:B------:R-:W0:Y:S01]  /*36900*/  LDSM.16.M88.4 R24, [R24+0x31000] ;  /* 0x031000001818783b */ /* 0x000e220000000200 */
[----:B------:R-:W-:Y:S02]  /*36910*/  IMAD.MOV.U32 R9, RZ, RZ, R23 ;  /* 0x000000ffff097224 */ /* 0x000fe400078e0017 */
[C---:B--2---:R-:W-:Y:S02]  /*36920*/  FMUL R23, R29.reuse, R5 ;  /* 0x000000051d177220 */ /* 0x044fe40000400000 */
[----:B---3--:R-:W-:Y:S02]  /*36930*/  FMUL R22, R29, R22 ;  /* 0x000000161d167220 */ /* 0x008fe40000400000 */
[C---:B----4-:R-:W-:Y:S02]  /*36940*/  FMUL R20, R28.reuse, R20 ;  /* 0x000000141c147220 */ /* 0x050fe40000400000 */
[----:B------:R-:W-:Y:S01]  /*36950*/  FMUL R21, R28, R21 ;  /* 0x000000151c157220 */ /* 0x000fe20000400000 */
[----:B------:R-:W-:Y:S04]  /*36960*/  STL.64 [R1+0x1dc8], R10 ;  /* 0x001dc80a01007387 */ /* 0x000fe80000100a00 */
[----:B------:R1:W-:Y:S02]  /*36970*/  STL.64 [R1+0x1dc0], R8 ;  /* 0x001dc00801007387 */ /* 0x0003e40000100a00 */
[----:B-1----:R-:W-:-:S02]  /*36980*/  IMAD.MOV.U32 R8, RZ, RZ, R3 ;  /* 0x000000ffff087224 */ /* 0x002fc400078e0003 */
[----:B------:R-:W2:Y:S01]  /*36990*/  LDL.LU R3, [R1+0x1dd8] ;  /* 0x001dd80001037983 */ /* 0x000ea20000300800 */
[----:B------:R-:W-:-:S03]  /*369a0*/  MOV R9, R2 ;  /* 0x0000000200097202 */ /* 0x000fc60000000f00 */
[----:B------:R-:W3:Y:S04]  /*369b0*/  LDL.LU R17, [R1+0x780] ;  /* 0x0007800001117983 */ /* 0x000ee80000300800 */
[----:B------:R-:W4:Y:S04]  /*369c0*/  LDL.LU R16, [R1+0x784] ;  /* 0x0007840001107983 */ /* 0x000f280000300800 */
[----:B------:R-:W2:Y:S04]  /*369d0*/  LDL.LU R4, [R1+0x788] ;  /* 0x0007880001047983 */ /* 0x000ea80000300800 */
[----:B------:R-:W2:Y:S04]  /*369e0*/  LDL.LU R2, [R1+0x78c] ;  /* 0x00078c0001027983 */ /* 0x000ea80000300800 */
[----:B0-----:R-:W-:Y:S04]  /*369f0*/  STL.64 [R1+0x1cb8], R26 ;  /* 0x001cb81a01007387 */ /* 0x001fe80000100a00 */
[----:B------:R0:W-:Y:S01]  /*36a00*/  STL.64 [R1+0x1cb0], R24 ;  /* 0x001cb01801007387 */ /* 0x0001e20000100a00 */
[----:B------:R-:W-:Y:S01]  /*36a10*/  HMMA.16816.F32.BF16 R20, R12, R8, R20 ;  /* 0x000000080c14723c */ /* 0x000fe20000041814 */
[----:B0-----:R-:W-:Y:S01]  /*36a20*/  IMAD.MOV.U32 R24, RZ, RZ, R6 ;  /* 0x000000ffff187224 */ /* 0x001fe200078e0006 */
[----:B------:R-:W-:Y:S01]  /*36a30*/  MOV R25, R7 ;  /* 0x0000000700197202 */ /* 0x000fe20000000f00 */
[----:B------:R-:W2:Y:S04]  /*36a40*/  LDL.LU R6, [R1+0x1dd4] ;  /* 0x001dd40001067983 */ /* 0x000ea80000300800 */
[----:B------:R-:W2:Y:S04]  /*36a50*/  LDL.LU R7, [R1+0x1dd0] ;  /* 0x001dd00001077983 */ /* 0x000ea80000300800 */
[----:B------:R-:W2:Y:S04]  /*36a60*/  LDL R26, [R1+0x88] ;  /* 0x00008800011a7983 */ /* 0x000ea80000100800 */
[----:B------:R-:W2:Y:S04]  /*36a70*/  LDL R27, [R1+0x8c] ;  /* 0x00008c00011b7983 */ /* 0x000ea80000100800 */
[----:B------:R-:W2:Y:S04]  /*36a80*/  LDL.LU.64 R10, [R1+0x1dc8] ;  /* 0x001dc800010a7983 */ /* 0x000ea80000300a00 */
[----:B------:R-:W3:Y:S01]  /*36a90*/  LDL.LU.64 R8, [R1+0x1dc0] ;  /* 0x001dc00001087983 */ /* 0x000ee20000300a00 */
[----:B------:R-:W-:-:S03]  /*36aa0*/  IMAD.MOV.U32 R5, RZ, RZ, R20 ;  /* 0x000000ffff057224 */ /* 0x000fc600078e0014 */
[----:B------:R0:W-:Y:S01]  /*36ab0*/  STL [R1+0xa4], R21 ;  /* 0x0000a41501007387 */ /* 0x0001e20000100800 */
[----:B------:R-:W-:-:S03]  /*36ac0*/  FMUL R20, R28, R19 ;  /* 0x000000131c147220 */ /* 0x000fc60000400000 */
[----:B------:R2:W-:Y:S01]  /*36ad0*/  STL.64 [R1+0xa8], R22 ;  /* 0x0000a81601007387 */ /* 0x0005e20000100a00 */
[----:B0-----:R-:W-:-:S03]  /*36ae0*/  FMUL R21, R28, R18 ;  /* 0x000000121c157220 */ /* 0x001fc60000400000 */
[----:B------:R-:W-:Y:S01]  /*36af0*/  STL [R1+0x1a4c], R5 ;  /* 0x001a4c0501007387 */ /* 0x000fe20000100800 */
[C---:B--2---:R-:W-:Y:S02]  /*36b00*/  FMUL R22, R29.reuse, R11 ;  /* 0x0000000b1d167220 */ /* 0x044fe40000400000 */
[----:B------:R-:W-:-:S07]  /*36b10*/  FMUL R23, R29, R10 ;  /* 0x0000000a1d177220 */ /* 0x000fce0000400000 */
[----:B---3--:R-:W-:Y:S01]  /*36b20*/  HMMA.16816.F32.BF16 R20, R12, R8, R20 ;  /* 0x000000080c14723c */ /* 0x008fe20000041814 */
[----:B------:R-:W-:Y:S04]  /*36b30*/  STL.64 [R1+0x1da8], R6 ;  /* 0x001da80601007387 */ /* 0x000fe80000100a00 */
[----:B------:R-:W2:Y:S04]  /*36b40*/  LDL.LU.64 R10, [R1+0x1db8] ;  /* 0x001db800010a7983 */ /* 0x000ea80000300a00 */
[----:B------:R-:W2:Y:S11]  /*36b50*/  LDL.LU.64 R8, [R1+0x1db0] ;  /* 0x001db00001087983 */ /* 0x000eb60000300a00 */
[----:B------:R-:W-:Y:S03]  /*36b60*/  @!UPT UIADD3 URZ, URZ, URZ, URZ ;  /* 0x0000003f3f3ff290 */ /* 0x000fe6000fffe03f */
[----:B------:R0:W-:Y:S04]  /*36b70*/  STL.64 [R1+0xd0], R20 ;  /* 0x0000d01401007387 */ /* 0x0001e80000100a00 */
[----:B------:R1:W-:Y:S01]  /*36b80*/  STL.64 [R1+0xd8], R22 ;  /* 0x0000d81601007387 */ /* 0x0003e20000100a00 */
[C---:B0-----:R-:W-:Y:S02]  /*36b90*/  FMUL R20, R28.reuse, R17 ;  /* 0x000000111c147220 */ /* 0x041fe40000400000 */
[----:B----4-:R-:W-:Y:S02]  /*36ba0*/  FMUL R21, R28, R16 ;  /* 0x000000101c157220 */ /* 0x010fe40000400000 */
[C---:B-1----:R-:W-:Y:S02]  /*36bb0*/  FMUL R22, R29.reuse, R4 ;  /* 0x000000041d167220 */ /* 0x042fe40000400000 */
[----:B------:R-:W-:-:S07]  /*36bc0*/  FMUL R23, R29, R2 ;  /* 0x000000021d177220 */ /* 0x000fce0000400000 */
[----:B------:R-:W-:Y:S01]  /*36bd0*/  HMMA.16816.F32.BF16 R4, R12, R24, R20 ;  /* 0x000000180c04723c */ /* 0x000fe20000041814 */
[----:B------:R-:W-:Y:S11]  /*36be0*/  STL [R1+0x12b0], R29 ;  /* 0x0012b01d01007387 */ /* 0x000ff60000100800 */
[----:B------:R-:W-:Y:S11]  /*36bf0*/  @!UPT UIADD3 URZ, URZ, URZ, URZ ;  /* 0x0000003f3f3ff290 */ /* 0x000ff6000fffe03f */
[----:B------:R-:W-:Y:S04]  /*36c00*/  STL.64 [R1+0x90], R4 ;  /* 0x0000900401007387 */ /* 0x000fe80000100a00 */
[----:B------:R-:W-:Y:S04]  /*36c10*/  STL [R1+0x98], R6 ;  /* 0x0000980601007387 */ /* 0x000fe80000100800 */
[----:B------:R-:W3:Y:S04]  /*36c20*/  LDL.LU R20, [R1+0x350] ;  /* 0x0003500001147983 */ /* 0x000ee80000300800 */
[----:B------:R-:W3:Y:S04]  /*36c30*/  LDL.LU R21, [R1+0x354] ;  /* 0x0003540001157983 */ /* 0x000ee80000300800 */
[----:B------:R-:W4:Y:S04]  /*36c40*/  LDL.LU R22, [R1+0x358] ;  /* 0x0003580001167983 */ /* 0x000f280000300800 */
[----:B------:R-:W4:Y:S04]  /*36c50*/  LDL.LU R23, [R1+0x35c] ;  /* 0x00035c0001177983 */ /* 0x000f280000300800 */
[----:B----4-:R0:W-:Y:S04]  /*36c60*/  STL.64 [R1+0x1d50], R22 ;  /* 0x001d501601007387 */ /* 0x0101e80000100a00 */
[----:B---3--:R1:W-:Y:S04]  /*36c70*/  STL.64 [R1+0x1d48], R20 ;  /* 0x001d481401007387 */ /* 0x0083e80000100a00 */
[----:B0-----:R-:W3:Y:S04]  /*36c80*/  LDL.64 R22, [R1+0x48] ;  /* 0x0000480001167983 */ /* 0x001ee80000100a00 */
[----:B---3--:R0:W-:Y:S04]  /*36c90*/  STL.64 [R1+0x1d60], R22 ;  /* 0x001d601601007387 */ /* 0x0081e80000100a00 */
[----:B-1----:R-:W3:Y:S04]  /*36ca0*/  LDL.LU R20, [R1+0x1a0] ;  /* 0x0001a00001147983 */ /* 0x002ee80000300800 */
[----:B------:R-:W3:Y:S04]  /*36cb0*/  LDL.LU R21, [R1+0x1a4] ;  /* 0x0001a40001157983 */ /* 0x000ee80000300800 */
[----:B0-----:R-:W4:Y:S04]  /*36cc0*/  LDL.LU R22, [R1+0x1a8] ;  /* 0x0001a80001167983 */ /* 0x001f280000300800 */
[----:B------:R-:W4:Y:S04]  /*36cd0*/  LDL.LU R23, [R1+0x1ac] ;  /* 0x0001ac0001177983 */ /* 0x000f280000300800 */
[----:B----4-:R0:W-:Y:S04]  /*36ce0*/  STL.64 [R1+0x1d70], R22 ;  /* 0x001d701601007387 */ /* 0x0101e80000100a00 */
[----:B---3--:R-:W-:Y:S04]  /*36cf0*/  STL.64 [R1+0x1d68], R20 ;  /* 0x001d681401007387 */ /* 0x008fe80000100a00 */
[----:B0-----:R-:W3:Y:S04]  /*36d00*/  LDL R22, [R1+0x8] ;  /* 0x0000080001167983 */ /* 0x001ee80000100800 */
[----:B------:R-:W3:Y:S01]  /*36d10*/  LDL R23, [R1+0xc] ;  /* 0x00000c0001177983 */ /* 0x000ee20000100800 */
[----:B------:R-:W-:-:S03]  /*36d20*/  MOV R28, R7 ;  /* 0x00000007001c7202 */ /* 0x000fc60000000f00 */
[----:B------:R-:W2:Y:S04]  /*36d30*/  LDL.64 R6, [R1+0x28] ;  /* 0x0000280001067983 */ /* 0x000ea80000100a00 */
[----:B---3--:R0:W-:Y:S04]  /*36d40*/  STL.64 [R1+0x1d88], R22 ;  /* 0x001d881601007387 */ /* 0x0081e80000100a00 */
[----:B0-----:R-:W3:Y:S04]  /*36d50*/  LDL.64 R22, [R1+0x18] ;  /* 0x0000180001167983 */ /* 0x001ee80000100a00 */
[----:B---3--:R0:W-:Y:S04]  /*36d60*/  STL.64 [R1+0x1da0], R22 ;  /* 0x001da01601007387 */ /* 0x0081e80000100a00 */
[----:B------:R-:W2:Y:S04]  /*36d70*/  LDL.LU R20, [R1+0x180] ;  /* 0x0001800001147983 */ /* 0x000ea80000300800 */
[----:B------:R-:W2:Y:S04]  /*36d80*/  LDL.LU R21, [R1+0x184] ;  /* 0x0001840001157983 */ /* 0x000ea80000300800 */
[----:B0-----:R-:W2:Y:S04]  /*36d90*/  LDL.LU R22, [R1+0x188] ;  /* 0x0001880001167983 */ /* 0x001ea80000300800 */
[----:B------:R-:W2:Y:S04]  /*36da0*/  LDL.LU R23, [R1+0x18c] ;  /* 0x00018c0001177983 */ /* 0x000ea80000300800 */
[----:B------:R0:W-:Y:S04]  /*36db0*/  STL.64 [R1+0x1d30], R26 ;  /* 0x001d301a01007387 */ /* 0x0001e80000100a00 */
[----:B------:R-:W3:Y:S04]  /*36dc0*/  LDL.LU R16, [R1+0x340] ;  /* 0x0003400001107983 */ /* 0x000ee80000300800 */
[----:B------:R-:W3:Y:S04]  /*36dd0*/  LDL.LU R17, [R1+0x344] ;  /* 0x0003440001117983 */ /* 0x000ee80000300800 */
[----:B------:R-:W4:Y:S04]  /*36de0*/  LDL.LU R18, [R1+0x348] ;  /* 0x0003480001127983 */ /* 0x000f280000300800 */
[----:B------:R-:W4:Y:S04]  /*36df0*/  LDL.LU R19, [R1+0x34c] ;  /* 0x00034c0001137983 */ /* 0x000f280000300800 */
[----:B----4-:R-:W-:Y:S04]  /*36e00*/  STL.64 [R1+0x1d40], R18 ;  /* 0x001d401201007387 */ /* 0x010fe80000100a00 */
[----:B---3--:R-:W-:Y:S04]  /*36e10*/  STL.64 [R1+0x1d38], R16 ;  /* 0x001d381001007387 */ /* 0x008fe80000100a00 */
[----:B0-----:R-:W3:Y:S04]  /*36e20*/  LDL R26, [R1+0x78] ;  /* 0x00007800011a7983 */ /* 0x001ee80000100800 */
[----:B------:R-:W3:Y:S04]  /*36e30*/  LDL R27, [R1+0x7c] ;  /* 0x00007c00011b7983 */ /* 0x000ee80000100800 */
[----:B---3--:R0:W-:Y:S04]  /*36e40*/  STL.64 [R1+0x1d58], R26 ;  /* 0x001d581a01007387 */ /* 0x0081e80000100a00 */
[----:B------:R-:W3:Y:S04]  /*36e50*/  LDL.LU R24, [R1+0x1b0] ;  /* 0x0001b00001187983 */ /* 0x000ee80000300800 */
[----:B------:R-:W3:Y:S04]  /*36e60*/  LDL.LU R25, [R1+0x1b4] ;  /* 0x0001b40001197983 */ /* 0x000ee80000300800 */
[----:B0-----:R-:W4:Y:S04]  /*36e70*/  LDL.LU R26, [R1+0x1b8] ;  /* 0x0001b800011a7983 */ /* 0x001f280000300800 */
[----:B------:R-:W4:Y:S01]  /*36e80*/  LDL.LU R27, [R1+0x1bc] ;  /* 0x0001bc00011b7983 */ /* 0x000f220000300800 */
[----:B--2---:R-:W-:Y:S03]  /*36e90*/  HMMA.16816.F32.BF16 R20, R8, R6, R20 ;  /* 0x000000060814723c */ /* 0x004fe60000041814 */
[----:B----4-:R-:W-:Y:S04]  /*36ea0*/  STL.64 [R1+0x1d80], R26 ;  /* 0x001d801a01007387 */ /* 0x010fe80000100a00 */
[----:B---3--:R0:W-:Y:S04]  /*36eb0*/  STL.64 [R1+0x1d78], R24 ;  /* 0x001d781801007387 */ /* 0x0081e80000100a00 */
[----:B0-----:R-:W2:Y:S04]  /*36ec0*/  LDL.LU R24, [R1+0x190] ;  /* 0x0001900001187983 */ /* 0x001ea80000300800 */
[----:B------:R-:W2:Y:S04]  /*36ed0*/  LDL.LU R25, [R1+0x194] ;  /* 0x0001940001197983 */ /* 0x000ea80000300800 */
[----:B------:R-:W3:Y:S04]  /*36ee0*/  LDL.LU R26, [R1+0x198] ;  /* 0x00019800011a7983 */ /* 0x000ee80000300800 */
[----:B------:R-:W3:Y:S01]  /*36ef0*/  LDL.LU R27, [R1+0x19c] ;  /* 0x00019c00011b7983 */ /* 0x000ee20000300800 */
[----:B------:R-:W-:Y:S01]  /*36f00*/  MOV R12, R6 ;  /* 0x00000006000c7202 */ /* 0x000fe20000000f00 */
[----:B------:R-:W-:Y:S01]  /*36f10*/  IMAD.MOV.U32 R5, RZ, RZ, R7 ;  /* 0x000000ffff057224 */ /* 0x000fe200078e0007 */
[----:B------:R-:W-:Y:S01]  /*36f20*/  MOV R29, R22 ;  /* 0x00000016001d7202 */ /* 0x000fe20000000f00 */
[----:B------:R-:W-:-:S02]  /*36f30*/  IMAD.MOV.U32 R19, RZ, RZ, R3 ;  /* 0x000000ffff137224 */ /* 0x000fc400078e0003 */
[----:B------:R-:W-:Y:S01]  /*36f40*/  IMAD.MOV.U32 R3, RZ, RZ, R23 ;  /* 0x000000ffff037224 */ /* 0x000fe200078e0017 */
[----:B---3--:R-:W-:Y:S04]  /*36f50*/  STL.64 [R1+0x1d98], R26 ;  /* 0x001d981a01007387 */ /* 0x008fe80000100a00 */
        /* <DEDUP_REMOVED lines=8> */
[----:B------:R-:W4:Y:S04]  /*36fe0*/  LDL.64 R14, [R1+0x38] ;  /* 0x00003800010e7983 */ /* 0x000f280000100a00 */
[----:B------:R-:W-:Y:S04]  /*36ff0*/  STL [R1+0x1b50], R28 ;  /* 0x001b501c01007387 */ /* 0x000fe80000100800 */
[----:B------:R-:W2:Y:S04]  /*37000*/  LDL.LU.64 R6, [R1+0x1da8] ;  /* 0x001da80001067983 */ /* 0x000ea80000300a00 */
[----:B------:R-:W-:Y:S04]  /*37010*/  STL.64 [R1+0xc0], R20 ;  /* 0x0000c01401007387 */ /* 0x000fe80000100a00 */
[----:B------:R-:W2:Y:S04]  /*37020*/  LDL.LU.64 R22, [R1+0x1da0] ;  /* 0x001da00001167983 */ /* 0x000ea80000300a00 */
[----:B------:R-:W-:Y:S01]  /*37030*/  STL [R1+0x1b54], R29 ;  /* 0x001b541d01007387 */ /* 0x000fe20000100800 */
[C---:B--2---:R-:W-:Y:S01]  /*37040*/  HMMA.16816.F32.BF16 R24, R8.reuse, R22, R24 ;  /* 0x000000160818723c */ /* 0x044fe20000041818 */
[----:B------:R-:W-:Y:S01]  /*37050*/  MOV R4, R22 ;  /* 0x0000001600047202 */ /* 0x000fe20000000f00 */
[----:B------:R-:W-:Y:S11]  /*37060*/  IMAD.MOV.U32 R2, RZ, RZ, R23 ;  /* 0x000000ffff027224 */ /* 0x000ff600078e0017 */
[----:B------:R-:W-:Y:S10]  /*37070*/  @!UPT UIADD3 URZ, URZ, URZ, URZ ;  /* 0x0000003f3f3ff290 */ /* 0x000ff4000fffe03f */
[----:B------:R-:W-:Y:S04]  /*37080*/  STL.64 [R1+0xf0], R24 ;  /* 0x0000f01801007387 */ /* 0x000fe80000100a00 */
[----:B------:R0:W-:Y:S04]  /*37090*/  STL.64 [R1+0xf8], R26 ;  /* 0x0000f81a01007387 */ /* 0x0001e80000100a00 */
[----:B0-----:R-:W2:Y:S04]  /*370a0*/  LDL.LU.64 R26, [R1+0x1d98] ;  /* 0x001d9800011a7983 */ /* 0x001ea80000300a00 */
[----:B------:R-:W2:Y:S04]  /*370b0*/  LDL.LU.64 R24, [R1+0x1d90] ;  /* 0x001d900001187983 */ /* 0x000ea80000300a00 */
[----:B------:R-:W2:Y:S02]  /*370c0*/  LDL.LU.64 R22, [R1+0x1d88] ;  /* 0x001d880001167983 */ /* 0x000ea40000300a00 */
[C---:B--2---:R-:W-:Y:S02]  /*370d0*/  HMMA.16816.F32.BF16 R20, R8.reuse, R22, R24 ;  /* 0x000000160814723c */ /* 0x044fe40000041818 */
[----:B------:R-:W2:Y:S04]  /*370e0*/  LDL.LU.64 R26, [R1+0x1d80] ;  /* 0x001d8000011a7983 */ /* 0x000ea80000300a00 */
[----:B------:R-:W2:Y:S11]  /*370f0*/  LDL.LU.64 R24, [R1+0x1d78] ;  /* 0x001d780001187983 */ /* 0x000eb60000300a00 */
[----:B------:R-:W-:Y:S06]  /*37100*/  @!UPT UIADD3 URZ, URZ, URZ, URZ ;  /* 0x0000003f3f3ff290 */ /* 0x000fec000fffe03f */
[----:B------:R-:W-:Y:S04]  /*37110*/  STL.64 [R1+0x120], R20 ;  /* 0x0001201401007387 */ /* 0x000fe80000100a00 */
[----:B------:R0:W-:Y:S04]  /*37120*/  STL.64 [R1+0x128], R22 ;  /* 0x0001281601007387 */ /* 0x0001e80000100a00 */
[----:B0-----:R-:W2:Y:S04]  /*37130*/  LDL.LU.64 R22, [R1+0x1d70] ;  /* 0x001d700001167983 */ /* 0x001ea80000300a00 */
[----:B------:R-:W2:Y:S02]  /*37140*/  LDL.LU.64 R20, [R1+0x1d68] ;  /* 0x001d680001147983 */ /* 0x000ea40000300a00 */
[C---:B--2---:R-:W-:Y:S11]  /*37150*/  HMMA.16816.F32.BF16 R20, R8.reuse, R6, R20 ;  /* 0x000000060814723c */ /* 0x044ff60000041814 */
[----:B------:R-:W-:Y:S11]  /*37160*/  @!UPT UIADD3 URZ, URZ, URZ, URZ ;  /* 0x0000003f3f3ff290 */ /* 0x000ff6000fffe03f */
[----:B------:R-:W-:Y:S01]  /*37170*/  @!UPT UIADD3 URZ, URZ, URZ, URZ ;  /* 0x0000003f3f3ff290 */ /* 0x000fe2000fffe03f */
[----:B------:R-:W-:Y:S04]  /*37180*/  STL.64 [R1+0x110], R20 ;  /* 0x0001101401007387 */ /* 0x000fe80000100a00 */
[----:B------:R0:W-:Y:S04]  /*37190*/  STL.64 [R1+0x118], R22 ;  /* 0x0001181601007387 */ /* 0x0001e80000100a00 */
[----:B0-----:R-:W2:Y:S04]  /*371a0*/  LDL.LU.64 R22, [R1+0x1d60] ;  /* 0x001d600001167983 */ /* 0x001ea80000300a00 */
[----:B------:R0:W-:Y:S02]  /*371b0*/  STL.64 [R1+0x1d10], R6 ;  /* 0x001d100601007387 */ /* 0x0001e40000100a00 */
[----:B0-----:R-:W-:Y:S01]  /*371c0*/  MOV R6, R12 ;  /* 0x0000000c00067202 */ /* 0x001fe20000000f00 */
[----:B------:R-:W-:Y:S01]  /*371d0*/  IMAD.MOV.U32 R7, RZ, RZ, R5 ;  /* 0x000000ffff077224 */ /* 0x000fe200078e0005 */
[C---:B--2---:R-:W-:Y:S01]  /*371e0*/  HMMA.16816.F32.BF16 R24, R8.reuse, R22, R24 ;  /* 0x000000160818723c */ /* 0x044fe20000041818 */
[----:B------:R-:W-:Y:S01]  /*371f0*/  MOV R12, R22 ;  /* 0x00000016000c7202 */ /* 0x000fe20000000f00 */
[----:B------:R-:W-:Y:S11]  /*37200*/  IMAD.MOV.U32 R5, RZ, RZ, R23 ;  /* 0x000000ffff057224 */ /* 0x000ff600078e0017 */
[----:B------:R-:W-:Y:S10]  /*37210*/  @!UPT UIADD3 URZ, URZ, URZ, URZ ;  /* 0x0000003f3f3ff290 */ /* 0x000ff4000fffe03f */
[----:B------:R-:W-:Y:S04]  /*37220*/  STL.64 [R1+0x140], R24 ;  /* 0x0001401801007387 */ /* 0x000fe80000100a00 */
[----:B------:R0:W-:Y:S04]  /*37230*/  STL.64 [R1+0x148], R26 ;  /* 0x0001481a01007387 */ /* 0x0001e80000100a00 */
[----:B0-----:R-:W3:Y:S04]  /*37240*/  LDL.LU.64 R26, [R1+0x1d58] ;  /* 0x001d5800011a7983 */ /* 0x001ee80000300a00 */
[----:B------:R-:W2:Y:S04]  /*37250*/  LDL.LU.64 R22, [R1+0x1d50] ;  /* 0x001d500001167983 */ /* 0x000ea80000300a00 */
[----:B------:R-:W2:Y:S04]  /*37260*/  LDL.LU.64 R20, [R1+0x1d48] ;  /* 0x001d480001147983 */ /* 0x000ea80000300a00 */
[----:B----4-:R-:W-:Y:S01]  /*37270*/  STL.64 [R1+0x1cf0], R14 ;  /* 0x001cf00e01007387 */ /* 0x010fe20000100a00 */
[C---:B--2---:R-:W-:Y:S11]  /*37280*/  HMMA.16816.F32.BF16 R20, R8.reuse, R14, R20 ;  /* 0x0000000e0814723c */ /* 0x044ff60000041814 */
[----:B------:R-:W-:Y:S11]  /*37290*/  @!UPT UIADD3 URZ, URZ, URZ, URZ ;  /* 0x0000003f3f3ff290 */ /* 0x000ff6000fffe03f */
[----:B------:R-:W-:Y:S01]  /*372a0*/  @!UPT UIADD3 URZ, URZ, URZ, URZ ;  /* 0x0000003f3f3ff290 */ /* 0x000fe2000fffe03f */
[----:B------:R0:W-:Y:S04]  /*372b0*/  STL.64 [R1+0x1b0], R20 ;  /* 0x0001b01401007387 */ /* 0x0001e80000100a00 */
[----:B------:R1:W-:Y:S04]  /*372c0*/  STL.64 [R1+0x1b8], R22 ;  /* 0x0001b81601007387 */ /* 0x0003e80000100a00 */
[----:B0-----:R-:W2:Y:S04]  /*372d0*/  LDL.LU R20, [R1+0x270] ;  /* 0x0002700001147983 */ /* 0x001ea80000300800 */
[----:B------:R-:W2:Y:S04]  /*372e0*/  LDL.LU R21, [R1+0x274] ;  /* 0x0002740001157983 */ /* 0x000ea80000300800 */
[----:B-1----:R-:W4:Y:S04]  /*372f0*/  LDL.LU R22, [R1+0x278] ;  /* 0x0002780001167983 */ /* 0x002f280000300800 */
[----:B------:R-:W4:Y:S01]  /*37300*/  LDL.LU R23, [R1+0x27c] ;  /* 0x00027c0001177983 */ /* 0x000f220000300800 */
[C---:B---3--:R-:W-:Y:S03]  /*37310*/  HMMA.16816.F32.BF16 R24, R8.reuse, R26, R16 ;  /* 0x0000001a0818723c */ /* 0x048fe60000041810 */
[----:B----4-:R0:W-:Y:S04]  /*37320*/  STL.64 [R1+0x1c78], R22 ;  /* 0x001c781601007387 */ /* 0x0101e80000100a00 */
[----:B--2---:R1:W-:Y:S04]  /*37330*/  STL.64 [R1+0x1c70], R20 ;  /* 0x001c701401007387 */ /* 0x0043e80000100a00 */
[----:B0-----:R-:W2:Y:S04]  /*37340*/  LDL.64 R22, [R1+0x8] ;  /* 0x0000080001167983 */ /* 0x001ea80000100a00 */
[----:B--2---:R0:W-:Y:S04]  /*37350*/  STL.64 [R1+0x1d18], R22 ;  /* 0x001d181601007387 */ /* 0x0041e80000100a00 */
[----:B-1----:R-:W2:Y:S04]  /*37360*/  LDL.LU R20, [R1+0x330] ;  /* 0x0003300001147983 */ /* 0x002ea80000300800 */
[----:B------:R-:W2:Y:S04]  /*37370*/  LDL.LU R21, [R1+0x334] ;  /* 0x0003340001157983 */ /* 0x000ea80000300800 */
[----:B0-----:R-:W2:Y:S04]  /*37380*/  LDL.LU R22, [R1+0x338] ;  /* 0x0003380001167983 */ /* 0x001ea80000300800 */
[----:B------:R-:W2:Y:S04]  /*37390*/  LDL.LU R23, [R1+0x33c] ;  /* 0x00033c0001177983 */ /* 0x000ea80000300800 */
[----:B------:R-:W3:Y:S04]  /*373a0*/  LDL.LU.64 R18, [R1+0x1d40] ;  /* 0x001d400001127983 */ /* 0x000ee80000300a00 */
[----:B------:R-:W3:Y:S04]  /*373b0*/  LDL.LU.64 R16, [R1+0x1d38] ;  /* 0x001d380001107983 */ /* 0x000ee80000300a00 */
[----:B------:R-:W-:Y:S04]  /*373c0*/  STL.64 [R1+0x350], R24 ;  /* 0x0003501801007387 */ /* 0x000fe80000100a00 */
[----:B------:R0:W-:Y:S04]  /*373d0*/  STL.64 [R1+0x358], R26 ;  /* 0x0003581a01007387 */ /* 0x0001e80000100a00 */
[----:B0-----:R-:W3:Y:S01]  /*373e0*/  LDL.LU.64 R26, [R1+0x1d30] ;  /* 0x001d3000011a7983 */ /* 0x001ee20000300a00 */
[----:B------:R-:W-:Y:S01]  /*373f0*/  MOV R14, R12 ;  /* 0x0000000c000e7202 */ /* 0x000fe20000000f00 */
[----:B------:R-:W-:Y:S01]  /*37400*/  IMAD.MOV.U32 R15, RZ, RZ, R5 ;  /* 0x000000ffff0f7224 */ /* 0x000fe200078e0005 */
[----:B---3--:R-:W-:Y:S01]  /*37410*/  HMMA.16816.F32.BF16 R8, R8, R26, R16 ;  /* 0x0000001a0808723c */ /* 0x008fe20000041810 */
[----:B------:R-:W2:Y:S04]  /*37420*/  LDL.LU.64 R18, [R1+0x1d28] ;  /* 0x001d280001127983 */ /* 0x000ea80000300a00 */
[----:B------:R-:W2:Y:S11]  /*37430*/  LDL.LU.64 R16, [R1+0x1d20] ;  /* 0x001d200001107983 */ /* 0x000eb60000300a00 */
[----:B------:R-:W-:Y:S07]  /*37440*/  @!UPT UIADD3 URZ, URZ, URZ, URZ ;  /* 0x0000003f3f3ff290 */ /* 0x000fee000fffe03f */
[----:B------:R0:W-:Y:S04]  /*37450*/  STL.64 [R1+0x340], R8 ;  /* 0x0003400801007387 */ /* 0x0001e80000100a00 */
[----:B------:R1:W-:Y:S04]  /*37460*/  STL.64 [R1+0x348], R10 ;  /* 0x0003480a01007387 */ /* 0x0003e80000100a00 */
[----:B0-----:R-:W3:Y:S04]  /*37470*/  LDL.LU R8, [R1+0x310] ;  /* 0x0003100001087983 */ /* 0x001ee80000300800 */
[----:B------:R-:W3:Y:S04]  /*37480*/  LDL.LU R9, [R1+0x314] ;  /* 0x0003140001097983 */ /* 0x000ee80000300800 */
[----:B-1----:R-:W3:Y:S04]  /*37490*/  LDL.LU R10, [R1+0x318] ;  /* 0x00031800010a7983 */ /* 0x002ee80000300800 */
[----:B------:R-:W3:Y:S04]  /*374a0*/  LDL.LU R11, [R1+0x31c] ;  /* 0x00031c00010b7983 */ /* 0x000ee80000300800 */
[----:B------:R0:W-:Y:S04]  /*374b0*/  STL.64 [R1+0x1d08], R14 ;  /* 0x001d080e01007387 */ /* 0x0001e80000100a00 */
[----:B------:R1:W-:Y:S04]  /*374c0*/  STL.64 [R1+0x1cd0], R26 ;  /* 0x001cd01a01007387 */ /* 0x0003e80000100a00 */
[----:B------:R-:W4:Y:S04]  /*374d0*/  LDL.LU R24, [R1+0x320] ;  /* 0x0003200001187983 */ /* 0x000f280000300800 */
[----:B------:R-:W4:Y:S01]  /*374e0*/  LDL.LU R25, [R1+0x324] ;  /* 0x0003240001197983 */ /* 0x000f220000300800 */
[----:B0-----:R-:W-:-:S03]  /*374f0*/  MOV R14, R4 ;  /* 0x00000004000e7202 */ /* 0x001fc60000000f00 */
[----:B-1----:R-:W4:Y:S04]  /*37500*/  LDL.LU R26, [R1+0x328] ;  /* 0x00032800011a7983 */ /* 0x002f280000300800 */
[----:B------:R-:W4:Y:S01]  /*37510*/  LDL.LU R27, [R1+0x32c] ;  /* 0x00032c00011b7983 */ /* 0x000f220000300800 */
[C---:B--2---:R-:W-:Y:S03]  /*37520*/  HMMA.16816.F32.BF16 R4, R16.reuse, R6, R20 ;  /* 0x000000061004723c */ /* 0x044fe60000041814 */
[----:B------:R-:W3:Y:S01]  /*37530*/  LDL.LU.64 R22, [R1+0x1d18] ;  /* 0x001d180001167983 */ /* 0x000ee20000300a00 */
[----:B------:R-:W-:Y:S11]  /*37540*/  IMAD.MOV.U32 R15, RZ, RZ, R2 ;  /* 0x000000ffff0f7224 */ /* 0x000ff600078e0002 */
[----:B------:R-:W-:Y:S08]  /*37550*/  @!UPT UIADD3 URZ, URZ, URZ, URZ ;  /* 0x0000003f3f3ff290 */ /* 0x000ff0000fffe03f */
[----:B------:R-:W-:Y:S04]  /*37560*/  STL.64 [R1+0x6b0], R4 ;  /* 0x0006b00401007387 */ /* 0x000fe80000100a00 */
[----:B------:R0:W-:Y:S04]  /*37570*/  STL.64 [R1+0x6b8], R6 ;  /* 0x0006b80601007387 */ /* 0x0001e80000100a00 */
[----:B0-----:R-:W2:Y:S04]  /*37580*/  LDL.LU.64 R6, [R1+0x1d10] ;  /* 0x001d100001067983 */ /* 0x001ea80000300a00 */
[----:B------:R-:W2:Y:S01]  /*37590*/  LDL.LU R12, [R1+0x300] ;  /* 0x00030000010c7983 */ /* 0x000ea20000300800 */
[C---:B----4-:R-:W-:Y:S11]  /*375a0*/  HMMA.16816.F32.BF16 R24, R16.reuse, R14, R24 ;  /* 0x0000000e1018723c */ /* 0x050ff60000041818 */
[----:B------:R-:W-:Y:S11]  /*375b0*/  @!UPT UIADD3 URZ, URZ, URZ, URZ ;  /* 0x0000003f3f3ff290 */ /* 0x000ff6000fffe03f */
[----:B------:R-:W-:Y:S01]  /*375c0*/  @!UPT UIADD3 URZ, URZ, URZ, URZ ;  /* 0x0000003f3f3ff290 */ /* 0x000fe2000fffe03f */
[----:B------:R-:W-:Y:S04]  /*375d0*/  STL.64 [R1+0x6a0], R24 ;  /* 0x0006a01801007387 */ /* 0x000fe80000100a00 */
[----:B------:R-:W-:Y:S01]  /*375e0*/  STL.64 [R1+0x6a8], R26 ;  /* 0x0006a81a01007387 */ /* 0x000fe20000100a00 */
[C---:B---3--:R-:W-:Y:S11]  /*375f0*/  HMMA.16816.F32.BF16 R8, R16.reuse, R22, R8 ;  /* 0x000000161008723c */ /* 0x048ff60000041808 */
[----:B------:R-:W-:Y:S11]  /*37600*/  @!UPT UIADD3 URZ, URZ, URZ, URZ ;  /* 0x0000003f3f3ff290 */ /* 0x000ff6000fffe03f */
[----:B------:R-:W-:Y:S01]  /*37610*/  @!UPT UIADD3 URZ, URZ, URZ, URZ ;  /* 0x0000003f3f3ff290 */ /* 0x000fe2000fffe03f */
[----:B------:R0:W-:Y:S04]  /*37620*/  STL.64 [R1+0x380], R8 ;  /* 0x0003800801007387 */ /* 0x0001e80000100a00 */
[----:B------:R1:W-:Y:S04]  /*37630*/  STL.64 [R1+0x388], R10 ;  /* 0x0003880a01007387 */ /* 0x0003e80000100a00 */
[----:B------:R-:W2:Y:S04]  /*37640*/  LDL.LU R13, [R1+0x304] ;  /* 0x00030400010d7983 */ /* 0x000ea80000300800 */
[----:B------:R-:W2:Y:S04]  /*37650*/  LDL.LU R14, [R1+0x308] ;  /* 0x00030800010e7983 */ /* 0x000ea80000300800 */
[----:B------:R-:W2:Y:S04]  /*37660*/  LDL.LU R15, [R1+0x30c] ;  /* 0x00030c00010f7983 */ /* 0x000ea80000300800 */
[----:B0-----:R-:W3:Y:S04]  /*37670*/  LDL.LU R8, [R1+0x2a0] ;  /* 0x0002a00001087983 */ /* 0x001ee80000300800 */
[----:B------:R-:W3:Y:S04]  /*37680*/  LDL.LU R9, [R1+0x2a4] ;  /* 0x0002a40001097983 */ /* 0x000ee80000300800 */
[----:B-1----:R-:W4:Y:S04]  /*37690*/  LDL.LU R10, [R1+0x2a8] ;  /* 0x0002a800010a7983 */ /* 0x002f280000300800 */
[----:B------:R-:W4:Y:S04]  /*376a0*/  LDL.LU R11, [R1+0x2ac] ;  /* 0x0002ac00010b7983 */ /* 0x000f280000300800 */
[----:B------:R-:W2:Y:S04]  /*376b0*/  LDL.64 R26, [R1+0x78] ;  /* 0x00007800011a7983 */ /* 0x000ea80000100a00 */
[----:B--2---:R0:W-:Y:S04]  /*376c0*/  STL.64 [R1+0x1ce8], R26 ;  /* 0x001ce81a01007387 */ /* 0x0041e80000100a00 */
[----:B------:R-:W2:Y:S04]  /*376d0*/  LDL.LU R24, [R1+0x2e0] ;  /* 0x0002e00001187983 */ /* 0x000ea80000300800 */
[----:B------:R-:W2:Y:S04]  /*376e0*/  LDL.LU R25, [R1+0x2e4] ;  /* 0x0002e40001197983 */ /* 0x000ea80000300800 */
[----:B0-----:R-:W2:Y:S04]  /*376f0*/  LDL.LU R26, [R1+0x2e8] ;  /* 0x0002e800011a7983 */ /* 0x001ea80000300800 */
[----:B------:R-:W2:Y:S04]  /*37700*/  LDL.LU R27, [R1+0x2ec] ;  /* 0x0002ec00011b7983 */ /* 0x000ea80000300800 */
[----:B--2---:R-:W-:Y:S04]  /*37710*/  STL.64 [R1+0x1d00], R26 ;  /* 0x001d001a01007387 */ /* 0x004fe80000100a00 */
[----:B------:R0:W-:Y:S04]  /*37720*/  STL.64 [R1+0x1cf8], R24 ;  /* 0x001cf81801007387 */ /* 0x0001e80000100a00 */
[----:B0-----:R-:W2:Y:S04]  /*37730*/  LDL.LU R24, [R1+0x2f0] ;  /* 0x0002f00001187983 */ /* 0x001ea80000300800 */
[----:B------:R-:W2:Y:S04]  /*37740*/  LDL.LU R25, [R1+0x2f4] ;  /* 0x0002f40001197983 */ /* 0x000ea80000300800 */
[----:B------:R-:W2:Y:S04]  /*37750*/  LDL.LU R26, [R1+0x2f8] ;  /* 0x0002f800011a7983 */ /* 0x000ea80000300800 */
[----:B------:R-:W2:Y:S04]  /*37760*/  LDL.LU R27, [R1+0x2fc] ;  /* 0x0002fc00011b7983 */ /* 0x000ea80000300800 */
[----:B----4-:R-:W-:Y:S04]  /*37770*/  STL.64 [R1+0x1cc8], R10 ;  /* 0x001cc80a01007387 */ /* 0x010fe80000100a00 */
[----:B---3--:R0:W-:Y:S04]  /*37780*/  STL.64 [R1+0x1cc0], R8 ;  /* 0x001cc00801007387 */ /* 0x0081e80000100a00 */
[----:B0-----:R-:W3:Y:S04]  /*37790*/  LDL.LU R8, [R1+0x2b0] ;  /* 0x0002b00001087983 */ /* 0x001ee80000300800 */
[----:B------:R-:W3:Y:S04]  /*377a0*/  LDL.LU R9, [R1+0x2b4] ;  /* 0x0002b40001097983 */ /* 0x000ee80000300800 */
[----:B------:R-:W4:Y:S04]  /*377b0*/  LDL.LU R10, [R1+0x2b8] ;  /* 0x0002b800010a7983 */ /* 0x000f280000300800 */
[----:B------:R-:W4:Y:S01]  /*377c0*/  LDL.LU R11, [R1+0x2bc] ;  /* 0x0002bc00010b7983 */ /* 0x000f220000300800 */
[C---:B------:R-:W-:Y:S03]  /*377d0*/  HMMA.16816.F32.BF16 R12, R16.reuse, R6, R12 ;  /* 0x00000006100c723c */ /* 0x040fe6000004180c */
[----:B----4-:R-:W-:Y:S04]  /*377e0*/  STL.64 [R1+0x1ce0], R10 ;  /* 0x001ce00a01007387 */ /* 0x010fe80000100a00 */
[----:B---3--:R0:W-:Y:S04]  /*377f0*/  STL.64 [R1+0x1cd8], R8 ;  /* 0x001cd80801007387 */ /* 0x0081e80000100a00 */
[----:B0-----:R-:W3:Y:S04]  /*37800*/  LDL.LU R8, [R1+0x2d0] ;  /* 0x0002d00001087983 */ /* 0x001ee80000300800 */
[----:B------:R-:W3:Y:S04]  /*37810*/  LDL.LU R9, [R1+0x2d4] ;  /* 0x0002d40001097983 */ /* 0x000ee80000300800 */
[----:B------:R-:W3:Y:S04]  /*37820*/  LDL.LU R10, [R1+0x2d8] ;  /* 0x0002d800010a7983 */ /* 0x000ee80000300800 */
[----:B------:R-:W3:Y:S04]  /*37830*/  LDL.LU R11, [R1+0x2dc] ;  /* 0x0002dc00010b7983 */ /* 0x000ee80000300800 */
[----:B------:R0:W-:Y:S04]  /*37840*/  STL.64 [R1+0x1c90], R22 ;  /* 0x001c901601007387 */ /* 0x0001e80000100a00 */
[----:B0-----:R-:W4:Y:S04]  /*37850*/  LDL.64 R22, [R1+0x18] ;  /* 0x0000180001167983 */ /* 0x001f280000100a00 */
[----:B----4-:R0:W-:Y:S04]  /*37860*/  STL.64 [R1+0x1ca8], R22 ;  /* 0x001ca81601007387 */ /* 0x0101e80000100a00 */
[----:B0-----:R-:W4:Y:S04]  /*37870*/  LDL.64 R22, [R1+0x28] ;  /* 0x0000280001167983 */ /* 0x001f280000100a00 */
[----:B------:R-:W-:Y:S04]  /*37880*/  STL.64 [R1+0x690], R12 ;  /* 0x0006900c01007387 */ /* 0x000fe80000100a00 */
        /* <DEDUP_REMOVED lines=8> */
[----:B0-----:R-:W2:Y:S02]  /*37910*/  LDL.LU.64 R14, [R1+0x1cf0] ;  /* 0x001cf000010e7983 */ /* 0x001ea40000300a00 */
[C---:B--2---:R-:W-:Y:S11]  /*37920*/  HMMA.16816.F32.BF16 R24, R16.reuse, R14, R24 ;  /* 0x0000000e1018723c */ /* 0x044ff60000041818 */
[----:B------:R-:W-:Y:S11]  /*37930*/  @!UPT UIADD3 URZ, URZ, URZ, URZ ;  /* 0x0000003f3f3ff290 */ /* 0x000ff6000fffe03f */
[----:B------:R-:W-:Y:S01]  /*37940*/  @!UPT UIADD3 URZ, URZ, URZ, URZ ;  /* 0x0000003f3f3ff290 */ /* 0x000fe2000fffe03f */
[----:B------:R-:W-:Y:S04]  /*37950*/  STL.64 [R1+0x330], R24 ;  /* 0x0003301801007387 */ /* 0x000fe80000100a00 */
[----:B------:R0:W-:Y:S04]  /*37960*/  STL.64 [R1+0x338], R26 ;  /* 0x0003381a01007387 */ /* 0x0001e80000100a00 */
[----:B0-----:R-:W3:Y:S04]  /*37970*/  LDL.LU.64 R26, [R1+0x1ce8] ;  /* 0x001ce800011a7983 */ /* 0x001ee80000300a00 */
[----:B------:R0:W-:Y:S04]  /*37980*/  STL.64 [R1+0x1c68], R14 ;  /* 0x001c680e01007387 */ /* 0x0001e80000100a00 */
        /* <DEDUP_REMOVED lines=9> */
[----:B------:R-:W2:Y:S01]  /*37a20*/  LDL.LU R15, [R1+0x28c] ;  /* 0x00028c00010f7983 */ /* 0x000ea20000300800 */
[C---:B---3--:R-:W-:Y:S01]  /*37a30*/  HMMA.16816.F32.BF16 R8, R16.reuse, R26, R8 ;  /* 0x0000001a1008723c */ /* 0x048fe20000041808 */
[----:B------:R-:W-:Y:S01]  /*37a40*/  MOV R5, R26 ;  /* 0x0000001a00057202 */ /* 0x000fe20000000f00 */
[----:B------:R-:W-:Y:S01]  /*37a50*/  IMAD.MOV.U32 R4, RZ, RZ, R27 ;  /* 0x000000ffff047224 */ /* 0x000fe200078e001b */
[----:B--2---:R-:W-:Y:S04]  /*37a60*/  STL.64 [R1+0x1ca0], R14 ;  /* 0x001ca00e01007387 */ /* 0x004fe80000100a00 */
[----:B------:R0:W-:Y:S04]  /*37a70*/  STL.64 [R1+0x1c98], R12 ;  /* 0x001c980c01007387 */ /* 0x0001e80000100a00 */
[----:B0-----:R-:W2:Y:S04]  /*37a80*/  LDL.LU R12, [R1+0x290] ;  /* 0x00029000010c7983 */ /* 0x001ea80000300800 */
[----:B------:R-:W2:Y:S04]  /*37a90*/  LDL.LU R13, [R1+0x294] ;  /* 0x00029400010d7983 */ /* 0x000ea80000300800 */
[----:B------:R-:W2:Y:S04]  /*37aa0*/  LDL.LU R14, [R1+0x298] ;  /* 0x00029800010e7983 */ /* 0x000ea80000300800 */
[----:B------:R-:W2:Y:S04]  /*37ab0*/  LDL.LU R15, [R1+0x29c] ;  /* 0x00029c00010f7983 */ /* 0x000ea80000300800 */
[----:B------:R-:W-:Y:S04]  /*37ac0*/  STL.64 [R1+0x320], R8 ;  /* 0x0003200801007387 */ /* 0x000fe80000100a00 */
[----:B------:R0:W-:Y:S04]  /*37ad0*/  STL.64 [R1+0x328], R10 ;  /* 0x0003280a01007387 */ /* 0x0001e80000100a00 */
[----:B0-----:R-:W3:Y:S04]  /*37ae0*/  LDL.LU.64 R10, [R1+0x1ce0] ;  /* 0x001ce000010a7983 */ /* 0x001ee80000300a00 */
[----:B------:R-:W3:Y:S04]  /*37af0*/  LDL.LU.64 R8, [R1+0x1cd8] ;  /* 0x001cd80001087983 */ /* 0x000ee80000300a00 */
[----:B------:R-:W3:Y:S02]  /*37b00*/  LDL.LU.64 R26, [R1+0x1cd0] ;  /* 0x001cd000011a7983 */ /* 0x000ee40000300a00 */
[----:B---3--:R-:W-:Y:S02]  /*37b10*/  HMMA.16816.F32.BF16 R16, R16, R26, R8 ;  /* 0x0000001a1010723c */ /* 0x008fe40000041808 */
[----:B------:R-:W4:Y:S04]  /*37b20*/  LDL.LU.64 R10, [R1+0x1cc8] ;  /* 0x001cc800010a7983 */ /* 0x000f280000300a00 */
[----:B------:R-:W4:Y:S04]  /*37b30*/  LDL.LU.64 R8, [R1+0x1cc0] ;  /* 0x001cc00001087983 */ /* 0x000f280000300a00 */
[----:B------:R-:W4:Y:S04]  /*37b40*/  LDL.LU.64 R26, [R1+0x1cb8] ;  /* 0x001cb800011a7983 */ /* 0x000f280000300a00 */
[----:B------:R-:W4:Y:S09]  /*37b50*/  LDL.LU.64 R24, [R1+0x1cb0] ;  /* 0x001cb00001187983 */ /* 0x000f320000300a00 */
[----:B------:R-:W-:Y:S04]  /*37b60*/  STL.64 [R1+0x310], R16 ;  /* 0x0003101001007387 */ /* 0x000fe80000100a00 */
[----:B------:R0:W-:Y:S04]  /*37b70*/  STL.64 [R1+0x318], R18 ;  /* 0x0003181201007387 */ /* 0x0001e80000100a00 */
[----:B0-----:R-:W3:Y:S01]  /*37b80*/  LDL.64 R18, [R1+0x48] ;  /* 0x0000480001127983 */ /* 0x001ee20000100a00 */
[C---:B----4-:R-:W-:Y:S11]  /*37b90*/  HMMA.16816.F32.BF16 R8, R24.reuse, R22, R8 ;  /* 0x000000161808723c */ /* 0x050ff60000041808 */
[----:B------:R-:W-:Y:S11]  /*37ba0*/  @!UPT UIADD3 URZ, URZ, URZ, URZ ;  /* 0x0000003f3f3ff290 */ /* 0x000ff6000fffe03f */
[----:B------:R-:W-:Y:S01]  /*37bb0*/  @!UPT UIADD3 URZ, URZ, URZ, URZ ;  /* 0x0000003f3f3ff290 */ /* 0x000fe2000fffe03f */
[----:B------:R0:W-:Y:S04]  /*37bc0*/  STL.64 [R1+0x300], R8 ;  /* 0x0003000801007387 */ /* 0x0001e80000100a00 */
[----:B------:R1:W-:Y:S01]  /*37bd0*/  STL.64 [R1+0x308], R10 ;  /* 0x0003080a01007387 */ /* 0x0003e20000100a00 */
[----:B0-----:R-:W-:Y:S01]  /*37be0*/  MOV R9, R22 ;  /* 0x0000001600097202 */ /* 0x001fe20000000f00 */
[----:B------:R-:W-:Y:S02]  /*37bf0*/  IMAD.MOV.U32 R8, RZ, RZ, R23 ;  /* 0x000000ffff087224 */ /* 0x000fe400078e0017 */
[----:B------:R-:W2:Y:S02]  /*37c00*/  LDL.LU.64 R22, [R1+0x1ca8] ;  /* 0x001ca80001167983 */ /* 0x000ea40000300a00 */
[----:B--2---:R-:W-:Y:S01]  /*37c10*/  HMMA.16816.F32.BF16 R12, R24, R22, R12 ;  /* 0x00000016180c723c */ /* 0x004fe2000004180c */
[----:B-1----:R-:W-:Y:S01]  /*37c20*/  MOV R11, R22 ;  /* 0x00000016000b7202 */ /* 0x002fe20000000f00 */
[----:B------:R-:W-:Y:S11]  /*37c30*/  IMAD.MOV.U32 R10, RZ, RZ, R23 ;  /* 0x000000ffff0a7224 */ /* 0x000ff600078e0017 */
[----:B------:R-:W-:Y:S10]  /*37c40*/  @!UPT UIADD3 URZ, URZ, URZ, URZ ;  /* 0x0000003f3f3ff290 */ /* 0x000ff4000fffe03f */
[----:B------:R-:W-:Y:S04]  /*37c50*/  STL.64 [R1+0x2f0], R12 ;  /* 0x0002f00c01007387 */ /* 0x000fe80000100a00 */
[----:B------:R0:W-:Y:S04]  /*37c60*/  STL.64 [R1+0x2f8], R14 ;  /* 0x0002f80e01007387 */ /* 0x0001e80000100a00 */
[----:B0-----:R-:W2:Y:S04]  /*37c70*/  LDL.LU.64 R14, [R1+0x1ca0] ;  /* 0x001ca000010e7983 */ /* 0x001ea80000300a00 */
[----:B------:R-:W2:Y:S04]  /*37c80*/  LDL.LU.64 R12, [R1+0x1c98] ;  /* 0x001c9800010c7983 */ /* 0x000ea80000300a00 */
[----:B------:R-:W2:Y:S04]  /*37c90*/  LDL.LU.64 R22, [R1+0x1c90] ;  /* 0x001c900001167983 */ /* 0x000ea80000300a00 */
[----:B------:R-:W0:Y:S04]  /*37ca0*/  S2R R2, SR_TID.X ;  /* 0x0000000000027919 */ /* 0x000e280000002100 */
[----:B------:R-:W1:Y:S01]  /*37cb0*/  S2R R29, SR_TID.X ;  /* 0x00000000001d7919 */ /* 0x000e620000002100 */
[----:B0-----:R-:W-:Y:S01]  /*37cc0*/  LOP3.LUT R28, R2, 0x7, RZ, 0xc0, !PT ;  /* 0x00000007021c7812 */ /* 0x001fe200078ec0ff */
[----:B-1----:R-:W-:-:S03]  /*37cd0*/  IMAD.SHL.U32 R29, R29, 0x80, RZ ;  /* 0x000000801d1d7824 */ /* 0x002fc600078e00ff */
[----:B------:R-:W-:-:S04]  /*37ce0*/  SHF.L.U32 R28, R28, 0x4, RZ ;  /* 0x000000041c1c7819 */ /* 0x000fc800000006ff */
[----:B------:R-:W-:-:S04]  /*37cf0*/  LOP3.LUT R28, R28, 0x780, R29, 0xf8, !PT ;  /* 0x000007801c1c7812 */ /* 0x000fc800078ef81d */
[----:B------:R-:W-:Y:S01]  /*37d00*/  LOP3.LUT R28, R28, 0x10, R2, 0x78, !PT ;  /* 0x000000101c1c7812 */ /* 0x000fe200078e7802 */
[C---:B--2---:R-:W-:Y:S01]  /*37d10*/  HMMA.16816.F32.BF16 R12, R24.reuse, R22, R12 ;  /* 0x00000016180c723c */ /* 0x044fe2000004180c */
[----:B------:R-:W-:Y:S01]  /*37d20*/  MOV R2, R22 ;  /* 0x0000001600027202 */ /* 0x000fe20000000f00 */
[----:B------:R-:W-:Y:S11]  /*37d30*/  IMAD.MOV.U32 R29, RZ, RZ, R23 ;  /* 0x000000ffff1d7224 */ /* 0x000ff600078e0017 */
[----:B------:R-:W-:Y:S10]  /*37d40*/  @!UPT UIADD3 URZ, URZ, URZ, URZ ;  /* 0x0000003f3f3ff290 */ /* 0x000ff4000fffe03f */
[----:B------:R-:W-:Y:S04]  /*37d50*/  STL.64 [R1+0x2e0], R12 ;  /* 0x0002e00c01007387 */ /* 0x000fe80000100a00 */
[----:B------:R0:W-:Y:S04]  /*37d60*/  STL.64 [R1+0x2e8], R14 ;  /* 0x0002e80e01007387 */ /* 0x0001e80000100a00 */
[----:B0-----:R-:W3:Y:S04]  /*37d70*/  LDL.LU.64 R14, [R1+0x1c88] ;  /* 0x001c8800010e7983 */ /* 0x001ee80000300a00 */
[----:B------:R-:W3:Y:S04]  /*37d80*/  LDL.LU.64 R12, [R1+0x1c80] ;  /* 0x001c8000010c7983 */ /* 0x000ee80000300a00 */
[----:B------:R-:W2:Y:S04]  /*37d90*/  LDL.LU.64 R22, [R1+0x1c78] ;  /* 0x001c780001167983 */ /* 0x000ea80000300a00 */
[----:B------:R-:W2:Y:S01]  /*37da0*/  LDL.LU.64 R20, [R1+0x1c70] ;  /* 0x001c700001147983 */ /* 0x000ea20000300a00 */
[----:B------:R-:W-:Y:S01]  /*37db0*/  LOP3.LUT R28, R28, 0x20, RZ, 0x3c, !PT ;  /* 0x000000201c1c7812 */ /* 0x000fe200078e3cff */
[C---:B--2---:R-:W-:Y:S11]  /*37dc0*/  HMMA.16816.F32.BF16 R20, R24.reuse, R6, R20 ;  /* 0x000000061814723c */ /* 0x044ff60000041814 */
[----:B------:R-:W-:Y:S11]  /*37dd0*/  @!UPT UIADD3 URZ, URZ, URZ, URZ ;  /* 0x0000003f3f3ff290 */ /* 0x000ff6000fffe03f */
[----:B------:R-:W-:Y:S01]  /*37de0*/  @!UPT UIADD3 URZ, URZ, URZ, URZ ;  /* 0x0000003f3f3ff290 */ /* 0x000fe2000fffe03f */
[----:B------:R-:W-:Y:S04]  /*37df0*/  STL.64 [R1+0x2d0], R20 ;  /* 0x0002d01401007387 */ /* 0x000fe80000100a00 */
[----:B------:R-:W-:Y:S04]  /*37e00*/  STL.64 [R1+0x2d8], R22 ;  /* 0x0002d81601007387 */ /* 0x000fe80000100a00 */
[----:B------:R-:W0:Y:S01]  /*37e10*/  LDSM.16.M88.4 R20, [R28+0x31800] ;  /* 0x031800001c14783b */ /* 0x000e220000000200 */
[C---:B---3--:R-:W-:Y:S03]  /*37e20*/  HMMA.16816.F32.BF16 R12, R24.reuse, R18, R12 ;  /* 0x00000012180c723c */ /* 0x048fe6000004180c */
[----:B0-----:R0:W-:Y:S04]  /*37e30*/  STL.64 [R1+0x1c58], R22 ;  /* 0x001c581601007387 */ /* 0x0011e80000100a00 */
[----:B------:R-:W-:Y:S11]  /*37e40*/  STL.64 [R1+0x1c50], R20 ;  /* 0x001c501401007387 */ /* 0x000ff60000100a00 */
[----:B------:R-:W-:Y:S05]  /*37e50*/  @!UPT UIADD3 URZ, URZ, URZ, URZ ;  /* 0x0000003f3f3ff290 */ /* 0x000fea000fffe03f */
[----:B------:R-:W-:Y:S01]  /*37e60*/  STL.64 [R1+0x2b0], R12 ;  /* 0x0002b00c01007387 */ /* 0x000fe20000100a00 */
[----:B0-----:R-:W-:Y:S01]  /*37e70*/  MOV R22, R5 ;  /* 0x0000000500167202 */ /* 0x001fe20000000f00 */
[----:B------:R-:W-:Y:S01]  /*37e80*/  IMAD.MOV.U32 R23, RZ, RZ, R4 ;  /* 0x000000ffff177224 */ /* 0x000fe200078e0004 */
[----:B------:R-:W-:Y:S01]  /*37e90*/  MOV R5, R18 ;  /* 0x0000001200057202 */ /* 0x000fe20000000f00 */
[----:B------:R-:W-:Y:S01]  /*37ea0*/  IMAD.MOV.U32 R4, RZ, RZ, R19 ;  /* 0x000000ffff047224 */ /* 0x000fe200078e0013 */
[----:B------:R0:W-:Y:S04]  /*37eb0*/  STL.64 [R1+0x2b8], R14 ;  /* 0x0002b80e01007387 */ /* 0x0001e80000100a00 */
[----:B------:R-:W1:Y:S04]  /*37ec0*/  LDSM.16.M88.4 R16, [R28+0x32000] ;  /* 0x032000001c10783b */ /* 0x000e680000000200 */
[----:B0-----:R-:W2:Y:S04]  /*37ed0*/  LDL.LU.64 R14, [R1+0x1c68] ;  /* 0x001c6800010e7983 */ /* 0x001ea80000300a00 */
[----:B------:R-:W-:Y:S04]  /*37ee0*/  STL.64 [R1+0x1c28], R6 ;  /* 0x001c280601007387 */ /* 0x000fe80000100a00 */
[----:B------:R0:W-:Y:S04]  /*37ef0*/  STL.64 [R1+0x1c20], R4 ;  /* 0x001c200401007387 */ /* 0x0001e80000100a00 */
[----:B0-----:R-:W2:Y:S04]  /*37f00*/  LDL.LU R4, [R1+0x370] ;  /* 0x0003700001047983 */ /* 0x001ea80000300800 */
[----:B------:R-:W2:Y:S04]  /*37f10*/  LDL.LU R5, [R1+0x374] ;  /* 0x0003740001057983 */ /* 0x000ea80000300800 */
[----:B------:R-:W2:Y:S04]  /*37f20*/  LDL.LU R6, [R1+0x378] ;  /* 0x0003780001067983 */ /* 0x000ea80000300800 */
[----:B------:R-:W2:Y:S04]  /*37f30*/  LDL.LU R7, [R1+0x37c] ;  /* 0x00037c0001077983 */ /* 0x000ea80000300800 */
[----:B-1----:R-:W-:Y:S04]  /*37f40*/  STL.64 [R1+0x1be8], R18 ;  /* 0x001be81201007387 */ /* 0x002fe80000100a00 */
[----:B------:R0:W-:Y:S04]  /*37f50*/  STL.64 [R1+0x1be0], R16 ;  /* 0x001be01001007387 */ /* 0x0001e80000100a00 */
[----:B0-----:R-:W3:Y:S04]  /*37f60*/  LDL.LU R16, [R1+0x3a0] ;  /* 0x0003a00001107983 */ /* 0x001ee80000300800 */
[----:B------:R-:W3:Y:S04]  /*37f70*/  LDL.LU R17, [R1+0x3a4] ;  /* 0x0003a40001117983 */ /* 0x000ee80000300800 */
[----:B------:R-:W3:Y:S04]  /*37f80*/  LDL.LU R18, [R1+0x3a8] ;  /* 0x0003a80001127983 */ /* 0x000ee80000300800 */
[----:B------:R-:W3:Y:S01]  /*37f90*/  LDL.LU R19, [R1+0x3ac] ;  /* 0x0003ac0001137983 */ /* 0x000ee20000300800 */
[C---:B--2---:R-:W-:Y:S11]  /*37fa0*/  HMMA.16816.F32.BF16 R4, R24.reuse, R14, R4 ;  /* 0x0000000e1804723c */ /* 0x044ff60000041804 */
[----:B------:R-:W-:Y:S11]  /*37fb0*/  @!UPT UIADD3 URZ, URZ, URZ, URZ ;  /* 0x0000003f3f3ff290 */ /* 0x000ff6000fffe03f */
[----:B------:R-:W-:Y:S01]  /*37fc0*/  @!UPT UIADD3 URZ, URZ, URZ, URZ ;  /* 0x0000003f3f3ff290 */ /* 0x000fe2000fffe03f */
[----:B------:R0:W-:Y:S02]  /*37fd0*/  STL.64 [R1+0x2a0], R4 ;  /* 0x0002a00401007387 */ /* 0x0001e40000100a00 */
[----:B0-----:R-:W-:Y:S01]  /*37fe0*/  MOV R5, R14 ;  /* 0x0000000e00057202 */ /* 0x001fe20000000f00 */
[----:B------:R-:W-:Y:S02]  /*37ff0*/  IMAD.MOV.U32 R4, RZ, RZ, R15 ;  /* 0x000000ffff047224 */ /* 0x000fe400078e000f */
[----:B------:R-:W0:Y:S01]  /*38000*/  LDSM.16.M88.4 R12, [R28+0x32800] ;  /* 0x032800001c0c783b */ /* 0x000e220000000200 */
[----:B---3--:R-:W-:Y:S03]  /*38010*/  HMMA.16816.F32.BF16 R16, R24, R22, R16 ;  /* 0x000000161810723c */ /* 0x008fe60000041810 */
[----:B------:R1:W-:Y:S02]  /*38020*/  STL.64 [R1+0x2a8], R6 ;  /* 0x0002a80601007387 */ /* 0x0003e40000100a00 */
[----:B-1----:R-:W-:Y:S01]  /*38030*/  IMAD.MOV.U32 R6, RZ, RZ, R11 ;  /* 0x000000ffff067224 */ /* 0x002fe200078e000b */
[----:B------:R-:W-:Y:S01]  /*38040*/  MOV R7, R10 ;  /* 0x0000000a00077202 */ /* 0x000fe20000000f00 */
[----:B0-----:R-:W-:Y:S04]  /*38050*/  STL.64 [R1+0x1b60], R14 ;  /* 0x001b600e01007387 */ /* 0x001fe80000100a00 */
[----:B------:R0:W-:Y:S04]  /*38060*/  STL.64 [R1+0x1b58], R12 ;  /* 0x001b580c01007387 */ /* 0x0001e80000100a00 */
[----:B0-----:R-:W2:Y:S08]  /*38070*/  LDL.LU R12, [R1+0x430] ;  /* 0x00043000010c7983 */ /* 0x001eb00000300800 */
[----:B------:R-:W-:Y:S01]  /*38080*/  STL.64 [R1+0x290], R16 ;  /* 0x0002901001007387 */ /* 0x000fe20000100a00 */
[----:B------:R-:W-:-:S03]  /*38090*/  MOV R15, R0 ;  /* 0x00000000000f7202 */ /* 0x000fc60000000f00 */
[----:B------:R0:W-:Y:S04]  /*380a0*/  STL.64 [R1+0x298], R18 ;  /* 0x0002981201007387 */ /* 0x0001e80000100a00 */
[----:B------:R-:W2:Y:S04]  /*380b0*/  LDL.LU R13, [R1+0x434] ;  /* 0x00043400010d7983 */ /* 0x000ea80000300800 */
[----:B------:R-:W3:Y:S01]  /*380c0*/  LDL.LU R14, [R1+0x438] ;  /* 0x00043800010e7983 */ /* 0x000ee20000300800 */
[----:B0-----:R-:W-:Y:S01]  /*380d0*/  IMAD.MOV.U32 R18, RZ, RZ, R2 ;  /* 0x000000ffff127224 */ /* 0x001fe200078e0002 */
[----:B------:R-:W-:-:S02]  /*380e0*/  MOV R19, R29 ;  /* 0x0000001d00137202 */ /* 0x000fc40000000f00 */
[----:B------:R-:W4:Y:S04]  /*380f0*/  LDL.LU R0, [R1+0x1c64] ;  /* 0x001c640001007983 */ /* 0x000f280000300800 */
[----:B------:R-:W2:Y:S04]  /*38100*/  LDL.LU R2, [R1+0x1c60] ;  /* 0x001c600001027983 */ /* 0x000ea80000300800 */
[----:B------:R0:W-:Y:S04]  /*38110*/  STL.64 [R1+0x1c30], R18 ;  /* 0x001c301201007387 */ /* 0x0001e80000100a00 */
[----:B------:R-:W2:Y:S04]  /*38120*/  LDL.LU R20, [R1+0x390] ;  /* 0x0003900001147983 */ /* 0x000ea80000300800 */
[----:B------:R-:W2:Y:S04]  /*38130*/  LDL.LU R21, [R1+0x394] ;  /* 0x0003940001157983 */ /* 0x000ea80000300800 */
[----:B------:R-:W2:Y:S04]  /*38140*/  LDL.LU R22, [R1+0x398] ;  /* 0x0003980001167983 */ /* 0x000ea80000300800 */
[----:B------:R-:W2:Y:S04]  /*38150*/  LDL.LU R23, [R1+0x39c] ;  /* 0x00039c0001177983 */ /* 0x000ea80000300800 */
[----:B------:R1:W-:Y:S04]  /*38160*/  STL.64 [R1+0x1c38], R6 ;  /* 0x001c380601007387 */ /* 0x0003e80000100a00 */
[----:B------:R-:W2:Y:S04]  /*38170*/  LDL.LU R16, [R1+0x3f0] ;  /* 0x0003f00001107983 */ /* 0x000ea80000300800 */
[----:B------:R-:W2:Y:S04]  /*38180*/  LDL.LU R17, [R1+0x3f4] ;  /* 0x0003f40001117983 */ /* 0x000ea80000300800 */
[----:B0-----:R-:W2:Y:S04]  /*38190*/  LDL.LU R18, [R1+0x3f8] ;  /* 0x0003f80001127983 */ /* 0x001ea80000300800 */
[----:B------:R-:W2:Y:S01]  /*381a0*/  LDL.LU R19, [R1+0x3fc] ;  /* 0x0003fc0001137983 */ /* 0x000ea20000300800 */
[----:B-1----:R-:W-:Y:S01]  /*381b0*/  IMAD.MOV.U32 R6, RZ, RZ, R9 ;  /* 0x000000ffff067224 */ /* 0x002fe200078e0009 */
[----:B------:R-:W-:-:S02]  /*381c0*/  MOV R7, R8 ;  /* 0x0000000800077202 */ /* 0x000fc40000000f00 */
[----:B------:R-:W0:Y:S04]  /*381d0*/  LDSM.16.M88.4 R8, [R28+0x33000] ;  /* 0x033000001c08783b */ /* 0x000e280000000200 */
[----:B--2---:R-:W-:Y:S04]  /*381e0*/  STL.64 [R1+0x1c48], R18 ;  /* 0x001c481201007387 */ /* 0x004fe80000100a00 */
[----:B------:R1:W-:Y:S04]  /*381f0*/  STL.64 [R1+0x1c40], R16 ;  /* 0x001c401001007387 */ /* 0x0003e80000100a00 */
[----:B-1----:R-:W2:Y:S04]  /*38200*/  LDL.LU R16, [R1+0x3d0] ;  /* 0x0003d00001107983 */ /* 0x002ea80000300800 */
[----:B------:R-:W2:Y:S04]  /*38210*/  LDL.LU R17, [R1+0x3d4] ;  /* 0x0003d40001117983 */ /* 0x000ea80000300800 */
[----:B------:R-:W2:Y:S04]  /*38220*/  LDL.LU R18, [R1+0x3d8] ;  /* 0x0003d80001127983 */ /* 0x000ea80000300800 */
[----:B------:R-:W2:Y:S04]  /*38230*/  LDL.LU R19, [R1+0x3dc] ;  /* 0x0003dc0001137983 */ /* 0x000ea80000300800 */
[----:B---3--:R1:W-:Y:S04]  /*38240*/  STL.64 [R1+0x1b70], R14 ;  /* 0x001b700e01007387 */ /* 0x0083e80000100a00 */
[----:B------:R3:W-:Y:S01]  /*38250*/  STL.64 [R1+0x1b68], R12 ;  /* 0x001b680c01007387 */ /* 0x0007e20000100a00 */
[----:B-1----:R-:W-:Y:S01]  /*38260*/  IMAD.MOV.U32 R14, RZ, RZ, R5 ;  /* 0x000000ffff0e7224 */ /* 0x002fe200078e0005 */
[----:B------:R-:W-:-:S05]  /*38270*/  MOV R15, R4 ;  /* 0x00000004000f7202 */ /* 0x000fca0000000f00 */
[----:B------:R1:W-:Y:S04]  /*38280*/  STL.64 [R1+0x1c08], R14 ;  /* 0x001c080e01007387 */ /* 0x0003e80000100a00 */
[----:B---3--:R-:W3:Y:S04]  /*38290*/  LDL.LU R12, [R1+0x440] ;  /* 0x00044000010c7983 */ /* 0x008ee80000300800 */
[----:B------:R-:W3:Y:S04]  /*382a0*/  LDL.LU R13, [R1+0x444] ;  /* 0x00044400010d7983 */ /* 0x000ee80000300800 */
[----:B-1----:R-:W2:Y:S04]  /*382b0*/  LDL.LU R14, [R1+0x448] ;  /* 0x00044800010e7983 */ /* 0x002ea80000300800 */
[----:B------:R-:W2:Y:S04]  /*382c0*/  LDL.LU R15, [R1+0x44c] ;  /* 0x00044c00010f7983 */ /* 0x000ea80000300800 */
[----:B--2---:R-:W-:Y:S04]  /*382d0*/  STL.64 [R1+0x1c18], R14 ;  /* 0x001c180e01007387 */ /* 0x004fe80000100a00 */
[----:B---3--:R1:W-:Y:S04]  /*382e0*/  STL.64 [R1+0x1c10], R12 ;  /* 0x001c100c01007387 */ /* 0x0083e80000100a00 */
[----:B-1----:R-:W2:Y:S04]  /*382f0*/  LDL.LU R12, [R1+0x420] ;  /* 0x00042000010c7983 */ /* 0x002ea80000300800 */
[----:B------:R-:W2:Y:S04]  /*38300*/  LDL.LU R13, [R1+0x424] ;  /* 0x00042400010d7983 */ /* 0x000ea80000300800 */
[----:B------:R-:W2:Y:S04]  /*38310*/  LDL.LU R14, [R1+0x428] ;  /* 0x00042800010e7983 */ /* 0x000ea80000300800 */
[----:B------:R-:W2:Y:S04]  /*38320*/  LDL.LU R15, [R1+0x42c] ;  /* 0x00042c00010f7983 */ /* 0x000ea80000300800 */
[----:B0-----:R0:W-:Y:S04]  /*38330*/  STL.64 [R1+0x1ae0], R10 ;  /* 0x001ae00a01007387 */ /* 0x0011e80000100a00 */
[----:B------:R1:W-:Y:S04]  /*38340*/  STL.64 [R1+0x1ad8], R8 ;  /* 0x001ad80801007387 */ /* 0x0003e80000100a00 */
[----:B0-----:R-:W3:Y:S02]  /*38350*/  LDL.LU.64 R10, [R1+0x88] ;  /* 0x00008800010a7983 */ /* 0x001ee40000300a00 */
[----:B---3--:R-:W-:Y:S02]  /*38360*/  HMMA.16816.F32.BF16 R24, R24, R10, R20 ;  /* 0x0000000a1818723c */ /* 0x008fe40000041814 */
[----:B------:R-:W3:Y:S04]  /*38370*/  LDL.LU.64 R22, [R1+0x1c58] ;  /* 0x001c580001167983 */ /* 0x000ee80000300a00 */
[----:B------:R-:W3:Y:S04]  /*38380*/  LDL.LU.64 R20, [R1+0x1c50] ;  /* 0x001c500001147983 */ /* 0x000ee80000300a00 */
[----:B------:R0:W-:Y:S04]  /*38390*/  STL.64 [R1+0x1bf0], R10 ;  /* 0x001bf00a01007387 */ /* 0x0001e80000100a00 */
[----:B-1----:R-:W2:Y:S09]  /*383a0*/  LDL.LU R8, [R1+0x410] ;  /* 0x0004100001087983 */ /* 0x002eb20000300800 */
[----:B------:R-:W-:Y:S04]  /*383b0*/  STL.64 [R1+0x1a0], R24 ;  /* 0x0001a01801007387 */ /* 0x000fe80000100a00 */
[----:B------:R-:W-:Y:S04]  /*383c0*/  STL.64 [R1+0x1a8], R26 ;  /* 0x0001a81a01007387 */ /* 0x000fe80000100a00 */
[----:B------:R-:W1:Y:S04]  /*383d0*/  LDSM.16.M88.4 R24, [R28+0x33800] ;  /* 0x033800001c18783b */ /* 0x000e680000000200 */
[----:B------:R-:W2:Y:S04]  /*383e0*/  LDL.LU R9, [R1+0x414] ;  /* 0x0004140001097983 */ /* 0x000ea80000300800 */
[----:B0-----:R-:W2:Y:S04]  /*383f0*/  LDL.LU R10, [R1+0x418] ;  /* 0x00041800010a7983 */ /* 0x001ea80000300800 */
[----:B------:R-:W2:Y:S04]  /*38400*/  LDL.LU R11, [R1+0x41c] ;  /* 0x00041c00010b7983 */ /* 0x000ea80000300800 */
[----:B-1----:R-:W-:Y:S04]  /*38410*/  STL.64 [R1+0x1a58], R26 ;  /* 0x001a581a01007387 */ /* 0x002fe80000100a00 */
[----:B------:R0:W-:Y:S04]  /*38420*/  STL.64 [R1+0x1a50], R24 ;  /* 0x001a501801007387 */ /* 0x0001e80000100a00 */
[----:B0-----:R-:W2:Y:S04]  /*38430*/  LDL.LU R24, [R1+0x470] ;  /* 0x0004700001187983 */ /* 0x001ea80000300800 */
[----:B------:R-:W2:Y:S04]  /*38440*/  LDL.LU R25, [R1+0x474] ;  /* 0x0004740001197983 */ /* 0x000ea80000300800 */
[----:B------:R-:W2:Y:S04]  /*38450*/  LDL.LU R26, [R1+0x478] ;  /* 0x00047800011a7983 */ /* 0x000ea80000300800 */
[----:B------:R-:W2:Y:S01]  /*38460*/  LDL.LU R27, [R1+0x47c] ;  /* 0x00047c00011b7983 */ /* 0x000ea20000300800 */
[C---:B---3--:R-:W-:Y:S03]  /*38470*/  HMMA.16816.F32.BF16 R4, R20.reuse, R6, R16 ;  /* 0x000000061404723c */ /* 0x048fe60000041810 */
[----:B------:R-:W3:Y:S04]  /*38480*/  LDL.LU.64 R18, [R1+0x1c48] ;  /* 0x001c480001127983 */ /* 0x000ee80000300a00 */
[----:B------:R-:W3:Y:S11]  /*38490*/  LDL.LU.64 R16, [R1+0x1c40] ;  /* 0x001c400001107983 */ /* 0x000ef60000300a00 */
[----:B------:R-:W-:Y:S05]  /*384a0*/  @!UPT UIADD3 URZ, URZ, URZ, URZ ;  /* 0x0000003f3f3ff290 */ /* 0x000fea000fffe03f */
[----:B------:R-:W-:Y:S04]  /*384b0*/  STL.64 [R1+0x190], R4 ;  /* 0x0001900401007387 */ /* 0x000fe80000100a00 */
[----:B------:R0:W-:Y:S04]  /*384c0*/  STL.64 [R1+0x198], R6 ;  /* 0x0001980601007387 */ /* 0x0001e80000100a00 */
[----:B0-----:R-:W3:Y:S02]  /*384d0*/  LDL.LU.64 R6, [R1+0x1c38] ;  /* 0x001c380001067983 */ /* 0x001ee40000300a00 */
[C---:B---3--:R-:W-:Y:S02]  /*384e0*/  HMMA.16816.F32.BF16 R4, R20.reuse, R6, R16 ;  /* 0x000000061404723c */ /* 0x048fe40000041810 */
[----:B------:R-:W2:Y:S11]  /*384f0*/  LDL.LU.64 R18, [R1+0x1c30] ;  /* 0x001c300001127983 */ /* 0x000eb60000300a00 */
[----:B------:R-:W-:Y:S10]  /*38500*/  @!UPT UIADD3 URZ, URZ, URZ, URZ ;  /* 0x0000003f3f3ff290 */ /* 0x000ff4000fffe03f */
[----:B------:R-:W-:Y:S04]  /*38510*/  STL.64 [R1+0x180], R4 ;  /* 0x0001800401007387 */ /* 0x000fe80000100a00 */
[----:B------:R0:W-:Y:S04]  /*38520*/  STL.64 [R1+0x188], R6 ;  /* 0x0001880601007387 */ /* 0x0001e80000100a00 */
[----:B0-----:R-:W3:Y:S04]  /*38530*/  LDL.LU.64 R6, [R1+0x1c28] ;  /* 0x001c280001067983 */ /* 0x001ee80000300a00 */
[----:B------:R-:W3:Y:S01]  /*38540*/  LDL.LU.64 R4, [R1+0x1c20] ;  /* 0x001c200001047983 */ /* 0x000ee20000300a00 */
[C---:B--2---:R-:W-:Y:S03]  /*38550*/  HMMA.16816.F32.BF16 R16, R20.reuse, R18, R8 ;  /* 0x000000121410723c */ /* 0x044fe60000041808 */
[----:B------:R-:W2:Y:S11]  /*38560*/  LDL.LU.64 R10, [R1+0x78] ;  /* 0x00007800010a7983 */ /* 0x000eb60000300a00 */
[----:B------:R-:W-:Y:S09]  /*38570*/  @!UPT UIADD3 URZ, URZ, URZ, URZ ;  /* 0x0000003f3f3ff290 */ /* 0x000ff2000fffe03f */
[----:B------:R0:W-:Y:S04]  /*38580*/  STL.64 [R1+0x170], R16 ;  /* 0x0001701001007387 */ /* 0x0001e80000100a00 */
[----:B------:R1:W-:Y:S04]  /*38590*/  STL.64 [R1+0x178], R18 ;  /* 0x0001781201007387 */ /* 0x0003e80000100a00 */
[----:B0-----:R-:W2:Y:S04]  /*385a0*/  LDL.LU R16, [R1+0x4d0] ;  /* 0x0004d00001107983 */ /* 0x001ea80000300800 */
[----:B------:R-:W2:Y:S04]  /*385b0*/  LDL.LU R17, [R1+0x4d4] ;  /* 0x0004d40001117983 */ /* 0x000ea80000300800 */
[----:B-1----:R-:W2:Y:S04]  /*385c0*/  LDL.LU R18, [R1+0x4d8] ;  /* 0x0004d80001127983 */ /* 0x002ea80000300800 */
[----:B------:R-:W2:Y:S01]  /*385d0*/  LDL.LU R19, [R1+0x4dc] ;  /* 0x0004dc0001137983 */ /* 0x000ea20000300800 */
[----:B---3--:R-:W-:Y:S03]  /*385e0*/  HMMA.16816.F32.BF16 R12, R20, R6, R12 ;  /* 0x00000006140c723c */ /* 0x008fe6000004180c */
        /* <DEDUP_REMOVED lines=10> */
[----:B------:R0:W-:Y:S02]  /*38690*/  STL.64 [R1+0x1bc8], R6 ;  /* 0x001bc80601007387 */ /* 0x0001e40000100a00 */
[----:B0-----:R-:W-:Y:S01]  /*386a0*/  IMAD.MOV.U32 R6, RZ, RZ, R5 ;  /* 0x000000ffff067224 */ /* 0x001fe200078e0005 */
[----:B------:R-:W-:-:S07]  /*386b0*/  MOV R7, R4 ;  /* 0x0000000400077202 */ /* 0x000fce0000000f00 */
[C---:B---3--:R-:W-:Y:S01]  /*386c0*/  HMMA.16816.F32.BF16 R4, R20.reuse, R6, R12 ;  /* 0x000000061404723c */ /* 0x048fe2000004180c */
[----:B------:R-:W3:Y:S11]  /*386d0*/  LDL.LU.64 R14, [R1+0x1c08] ;  /* 0x001c0800010e7983 */ /* 0x000ef60000300a00 */
[----:B------:R-:W-:Y:S11]  /*386e0*/  @!UPT UIADD3 URZ, URZ, URZ, URZ ;  /* 0x0000003f3f3ff290 */ /* 0x000ff6000fffe03f */
[----:B------:R0:W-:Y:S04]  /*386f0*/  STL.64 [R1+0x150], R4 ;  /* 0x0001500401007387 */ /* 0x0001e80000100a00 */
[----:B------:R1:W-:Y:S04]  /*38700*/  STL.64 [R1+0x158], R6 ;  /* 0x0001580601007387 */ /* 0x0003e80000100a00 */
[----:B0-----:R-:W2:Y:S01]  /*38710*/  LDL.LU R4, [R1+0x4b0] ;  /* 0x0004b00001047983 */ /* 0x001ea20000300800 */
[----:B---3--:R-:W-:Y:S11]  /*38720*/  HMMA.16816.F32.BF16 R24, R20, R14, R24 ;  /* 0x0000000e1418723c */ /* 0x008ff60000041818 */
[----:B------:R-:W-:Y:S11]  /*38730*/  @!UPT UIADD3 URZ, URZ, URZ, URZ ;  /* 0x0000003f3f3ff290 */ /* 0x000ff6000fffe03f */
[----:B------:R-:W-:Y:S01]  /*38740*/  @!UPT UIADD3 URZ, URZ, URZ, URZ ;  /* 0x0000003f3f3ff290 */ /* 0x000fe2000fffe03f */
[----:B------:R0:W-:Y:S04]  /*38750*/  STL.64 [R1+0x270], R24 ;  /* 0x0002701801007387 */ /* 0x0001e80000100a00 */
[----:B------:R3:W-:Y:S04]  /*38760*/  STL.64 [R1+0x278], R26 ;  /* 0x0002781a01007387 */ /* 0x0007e80000100a00 */
[----:B------:R-:W2:Y:S04]  /*38770*/  LDL.LU R5, [R1+0x4b4] ;  /* 0x0004b40001057983 */ /* 0x000ea80000300800 */
[----:B-1----:R-:W2:Y:S04]  /*38780*/  LDL.LU R6, [R1+0x4b8] ;  /* 0x0004b80001067983 */ /* 0x002ea80000300800 */
[----:B------:R-:W2:Y:S04]  /*38790*/  LDL.LU R7, [R1+0x4bc] ;  /* 0x0004bc0001077983 */ /* 0x000ea80000300800 */
[----:B0-----:R-:W4:Y:S04]  /*387a0*/  LDL.LU R24, [R1+0x4c0] ;  /* 0x0004c00001187983 */ /* 0x001f280000300800 */
[----:B------:R-:W4:Y:S04]  /*387b0*/  LDL.LU R25, [R1+0x4c4] ;  /* 0x0004c40001197983 */ /* 0x000f280000300800 */
[----:B---3--:R-:W3:Y:S04]  /*387c0*/  LDL.LU R26, [R1+0x4c8] ;  /* 0x0004c800011a7983 */ /* 0x008ee80000300800 */
[----:B------:R-:W3:Y:S04]  /*387d0*/  LDL.LU R27, [R1+0x4cc] ;  /* 0x0004cc00011b7983 */ /* 0x000ee80000300800 */
[----:B--2---:R0:W-:Y:S04]  /*387e0*/  STL.64 [R1+0x1bd8], R6 ;  /* 0x001bd80601007387 */ /* 0x0041e80000100a00 */
[----:B------:R-:W-:Y:S04]  /*387f0*/  STL.64 [R1+0x1bd0], R4 ;  /* 0x001bd00401007387 */ /* 0x000fe80000100a00 */
[----:B0-----:R-:W3:Y:S04]  /*38800*/  LDL.64 R6, [R1+0x28] ;  /* 0x0000280001067983 */ /* 0x001ee80000100a00 */
[----:B------:R0:W-:Y:S04]  /*38810*/  STL.64 [R1+0x1b80], R14 ;  /* 0x001b800e01007387 */ /* 0x0001e80000100a00 */
[----:B0-----:R-:W2:Y:S04]  /*38820*/  LDL.64 R14, [R1+0x48] ;  /* 0x00004800010e7983 */ /* 0x001ea80000100a00 */
[----:B--2---:R0:W-:Y:S04]  /*38830*/  STL.64 [R1+0x1b98], R14 ;  /* 0x001b980e01007387 */ /* 0x0041e80000100a00 */
[----:B------:R-:W2:Y:S04]  /*38840*/  LDL.LU R12, [R1+0x4a0] ;  /* 0x0004a000010c7983 */ /* 0x000ea80000300800 */
[----:B------:R-:W2:Y:S01]  /*38850*/  LDL.LU R13, [R1+0x4a4] ;  /* 0x0004a400010d7983 */ /* 0x000ea20000300800 */
[----:B0-----:R-:W-:Y:S01]  /*38860*/  IMAD.MOV.U32 R14, RZ, RZ, R2 ;  /* 0x000000ffff0e7224 */ /* 0x001fe200078e0002 */
[----:B----4-:R-:W-:-:S05]  /*38870*/  MOV R15, R0 ;  /* 0x00000000000f7202 */ /* 0x010fca0000000f00 */
[----:B------:R0:W-:Y:S01]  /*38880*/  STL.64 [R1+0x1ba8], R14 ;  /* 0x001ba80e01007387 */ /* 0x0001e20000100a00 */
[----:B------:R-:W-:Y:S03]  /*38890*/  HMMA.16816.F32.BF16 R16, R20, R10, R16 ;  /* 0x0000000a1410723c */ /* 0x000fe60000041810 */
[----:B--2---:R-:W-:Y:S04]  /*388a0*/  STL.64 [R1+0x1ba0], R12 ;  /* 0x001ba00c01007387 */ /* 0x004fe80000100a00 */
[----:B0-----:R-:W2:Y:S01]  /*388b0*/  LDL.64 R14, [R1+0x8] ;  /* 0x00000800010e7983 */ /* 0x001ea20000100a00 */
[----:B------:R-:W-:Y:S01]  /*388c0*/  IMAD.MOV.U32 R2, RZ, RZ, R10 ;  /* 0x000000ffff027224 */ /* 0x000fe200078e000a */
[----:B------:R-:W-:-:S02]  /*388d0*/  MOV R0, R11 ;  /* 0x0000000b00007202 */ /* 0x000fc40000000f00 */
[----:B--2---:R0:W-:Y:S04]  /*388e0*/  STL.64 [R1+0x1bc0], R14 ;  /* 0x001bc00e01007387 */ /* 0x0041e80000100a00 */
[----:B0-----:R-:W2:Y:S08]  /*388f0*/  LDL.64 R14, [R1+0x18] ;  /* 0x00001800010e7983 */ /* 0x001eb00000100a00 */
[----:B------:R-:W-:Y:S04]  /*38900*/  STL.64 [R1+0x280], R16 ;  /* 0x0002801001007387 */ /* 0x000fe80000100a00 */
[----:B------:R0:W-:Y:S04]  /*38910*/  STL.64 [R1+0x288], R18 ;  /* 0x0002881201007387 */ /* 0x0001e80000100a00 */
[----:B0-----:R-:W4:Y:S04]  /*38920*/  LDL.LU.64 R18, [R1+0x1c00] ;  /* 0x001c000001127983 */ /* 0x001f280000300a00 */
[----:B------:R-:W4:Y:S04]  /*38930*/  LDL.LU.64 R16, [R1+0x1bf8] ;  /* 0x001bf80001107983 */ /* 0x000f280000300a00 */
[----:B------:R-:W4:Y:S02]  /*38940*/  LDL.LU.64 R10, [R1+0x1bf0] ;  /* 0x001bf000010a7983 */ /* 0x000f240000300a00 */
[----:B----4-:R-:W-:Y:S02]  /*38950*/  HMMA.16816.F32.BF16 R20, R20, R10, R16 ;  /* 0x0000000a1414723c */ /* 0x010fe40000041810 */
[----:B------:R-:W3:Y:S04]  /*38960*/  LDL.LU.64 R18, [R1+0x1be8] ;  /* 0x001be80001127983 */ /* 0x000ee80000300a00 */
[----:B------:R-:W3:Y:S04]  /*38970*/  LDL.LU.64 R16, [R1+0x1be0] ;  /* 0x001be00001107983 */ /* 0x000ee80000300a00 */
[----:B------:R0:W-:Y:S04]  /*38980*/  STL.64 [R1+0x1b78], R10 ;  /* 0x001b780a01007387 */ /* 0x0001e80000100a00 */
[----:B------:R-:W4:Y:S09]  /*38990*/  LDL.LU R8, [R1+0x460] ;  /* 0x0004600001087983 */ /* 0x000f320000300800 */
[----:B------:R-:W-:Y:S04]  /*389a0*/  STL.64 [R1+0x410], R20 ;  /* 0x0004101401007387 */ /* 0x000fe80000100a00 */
[----:B------:R-:W-:Y:S04]  /*389b0*/  STL.64 [R1+0x418], R22 ;  /* 0x0004181601007387 */ /* 0x000fe80000100a00 */
[----:B------:R-:W4:Y:S04]  /*389c0*/  LDL.LU R9, [R1+0x464] ;  /* 0x0004640001097983 */ /* 0x000f280000300800 */
[----:B0-----:R-:W2:Y:S04]  /*389d0*/  LDL.LU R10, [R1+0x468] ;  /* 0x00046800010a7983 */ /* 0x001ea80000300800 */
        /* <DEDUP_REMOVED lines=12> */
[----:B------:R-:W2:Y:S04]  /*38aa0*/  LDL.LU R10, [R1+0x498] ;  /* 0x00049800010a7983 */ /* 0x000ea80000300800 */
[----:B------:R-:W2:Y:S04]  /*38ab0*/  LDL.LU R11, [R1+0x49c] ;  /* 0x00049c00010b7983 */ /* 0x000ea80000300800 */
[----:B------:R0:W-:Y:S04]  /*38ac0*/  STL.64 [R1+0x440], R24 ;  /* 0x0004401801007387 */ /* 0x0001e80000100a00 */
[----:B------:R-:W-:Y:S01]  /*38ad0*/  STL.64 [R1+0x448], R26 ;  /* 0x0004481a01007387 */ /* 0x000fe20000100a00 */
[----:B0-----:R-:W-:Y:S01]  /*38ae0*/  IMAD.MOV.U32 R25, RZ, RZ, R6 ;  /* 0x000000ffff197224 */ /* 0x001fe200078e0006 */
[----:B------:R-:W-:-:S02]  /*38af0*/  MOV R24, R7 ;  /* 0x0000000700187202 */ /* 0x000fc40000000f00 */
[----:B------:R-:W3:Y:S04]  /*38b00*/  LDL.LU.64 R6, [R1+0x1bd8] ;  /* 0x001bd80001067983 */ /* 0x000ee80000300a00 */
[----:B------:R-:W3:Y:S02]  /*38b10*/  LDL.LU.64 R4, [R1+0x1bd0] ;  /* 0x001bd00001047983 */ /* 0x000ee40000300a00 */
[C---:B---3--:R-:W-:Y:S11]  /*38b20*/  HMMA.16816.F32.BF16 R4, R16.reuse, R14, R4 ;  /* 0x0000000e1004723c */ /* 0x048ff60000041804 */
[----:B------:R-:W-:Y:S11]  /*38b30*/  @!UPT UIADD3 URZ, URZ, URZ, URZ ;  /* 0x0000003f3f3ff290 */ /* 0x000ff6000fffe03f */
[----:B------:R-:W-:Y:S01]  /*38b40*/  @!UPT UIADD3 URZ, URZ, URZ, URZ ;  /* 0x0000003f3f3ff290 */ /* 0x000fe2000fffe03f */
[----:B------:R0:W-:Y:S04]  /*38b50*/  STL.64 [R1+0x470], R4 ;  /* 0x0004700401007387 */ /* 0x0001e80000100a00 */
[----:B------:R1:W-:Y:S01]  /*38b60*/  STL.64 [R1+0x478], R6 ;  /* 0x0004780601007387 */ /* 0x0003e20000100a00 */
[----:B0-----:R-:W-:Y:S01]  /*38b70*/  IMAD.MOV.U32 R5, RZ, RZ, R14 ;  /* 0x000000ffff057224 */ /* 0x001fe200078e000e */
[----:B------:R-:W-:Y:S02]  /*38b80*/  MOV R4, R15 ;  /* 0x0000000f00047202 */ /* 0x000fe40000000f00 */
[----:B-1----:R-:W3:Y:S04]  /*38b90*/  LDL.LU.64 R6, [R1+0x1bc8] ;  /* 0x001bc80001067983 */ /* 0x002ee80000300a00 */
[----:B------:R-:W2:Y:S01]  /*38ba0*/  LDL.LU.64 R14, [R1+0x1bc0] ;  /* 0x001bc000010e7983 */ /* 0x000ea20000300a00 */
[----:B------:R-:W-:Y:S01]  /*38bb0*/  IMAD.MOV.U32 R22, RZ, RZ, R2 ;  /* 0x000000ffff167224 */ /* 0x000fe200078e0002 */
[----:B------:R-:W-:Y:S01]  /*38bc0*/  MOV R23, R0 ;  /* 0x0000000000177202 */ /* 0x000fe20000000f00 */
[C---:B--2---:R-:W-:Y:S01]  /*38bd0*/  HMMA.16816.F32.BF16 R8, R16.reuse, R14, R8 ;  /* 0x0000000e1008723c */ /* 0x044fe20000041808 */
[----:B------:R-:W-:Y:S01]  /*38be0*/  IMAD.MOV.U32 R2, RZ, RZ, R14 ;  /* 0x000000ffff027224 */ /* 0x000fe200078e000e */
[----:B------:R-:W-:Y:S11]  /*38bf0*/  MOV R0, R15 ;  /* 0x0000000f00007202 */ /* 0x000ff60000000f00 */
[----:B------:R-:W-:Y:S10]  /*38c00*/  @!UPT UIADD3 URZ, URZ, URZ, URZ ;  /* 0x0000003f3f3ff290 */ /* 0x000ff4000fffe03f */
[----:B------:R-:W-:Y:S04]  /*38c10*/  STL.64 [R1+0x490], R8 ;  /* 0x0004900801007387 */ /* 0x000fe80000100a00 */
[----:B------:R0:W-:Y:S04]  /*38c20*/  STL.64 [R1+0x498], R10 ;  /* 0x0004980a01007387 */ /* 0x0001e80000100a00 */
[----:B0-----:R-:W2:Y:S04]  /*38c30*/  LDL.LU.64 R10, [R1+0x1bb8] ;  /* 0x001bb800010a7983 */ /* 0x001ea80000300a00 */
[----:B------:R-:W2:Y:S04]  /*38c40*/  LDL.LU.64 R8, [R1+0x1bb0] ;  /* 0x001bb00001087983 */ /* 0x000ea80000300a00 */
[----:B------:R-:W3:Y:S04]  /*38c50*/  LDL.LU.64 R14, [R1+0x1ba8] ;  /* 0x001ba800010e7983 */ /* 0x000ee80000300a00 */
[----:B------:R-:W3:Y:S02]  /*38c60*/  LDL.LU.64 R12, [R1+0x1ba0] ;  /* 0x001ba000010c7983 */ /* 0x000ee40000300a00 */
[C---:B---3--:R-:W-:Y:S11]  /*38c70*/  HMMA.16816.F32.BF16 R12, R16.reuse, R6, R12 ;  /* 0x00000006100c723c */ /* 0x048ff6000004180c */
[----:B------:R-:W-:Y:S11]  /*38c80*/  @!UPT UIADD3 URZ, URZ, URZ, URZ ;  /* 0x0000003f3f3ff290 */ /* 0x000ff6000fffe03f */
[----:B------:R-:W-:Y:S01]  /*38c90*/  @!UPT UIADD3 URZ, URZ, URZ, URZ ;  /* 0x0000003f3f3ff290 */ /* 0x000fe2000fffe03f */
[----:B------:R-:W-:Y:S04]  /*38ca0*/  STL.64 [R1+0x4c0], R12 ;  /* 0x0004c00c01007387 */ /* 0x000fe80000100a00 */
[----:B------:R0:W-:Y:S04]  /*38cb0*/  STL.64 [R1+0x4c8], R14 ;  /* 0x0004c80e01007387 */ /* 0x0001e80000100a00 */
[----:B0-----:R-:W2:Y:S04]  /*38cc0*/  LDL.LU.64 R14, [R1+0x1b98] ;  /* 0x001b9800010e7983 */ /* 0x001ea80000300a00 */
[----:B------:R-:W-:Y:S01]  /*38cd0*/  STL.64 [R1+0x1b10], R6 ;  /* 0x001b100601007387 */ /* 0x000fe20000100a00 */
        /* <DEDUP_REMOVED lines=8> */
[----:B------:R-:W2:Y:S02]  /*38d60*/  LDL.LU.64 R14, [R1+0x1b80] ;  /* 0x001b8000010e7983 */ /* 0x000ea40000300a00 */
[C---:B--2---:R-:W-:Y:S02]  /*38d70*/  HMMA.16816.F32.BF16 R12, R16.reuse, R14, R8 ;  /* 0x0000000e100c723c */ /* 0x044fe40000041808 */
[----:B------:R-:W2:Y:S11]  /*38d80*/  LDL.LU.64 R10, [R1+0x1b78] ;  /* 0x001b7800010a7983 */ /* 0x000eb60000300a00 */
[----:B------:R-:W-:Y:S10]  /*38d90*/  @!UPT UIADD3 URZ, URZ, URZ, URZ ;  /* 0x0000003f3f3ff290 */ /* 0x000ff4000fffe03f */
[----:B------:R-:W-:Y:S04]  /*38da0*/  STL.64 [R1+0x5a0], R12 ;  /* 0x0005a00c01007387 */ /* 0x000fe80000100a00 */
[----:B------:R0:W-:Y:S04]  /*38db0*/  STL.64 [R1+0x5a8], R14 ;  /* 0x0005a80e01007387 */ /* 0x0001e80000100a00 */
[----:B0-----:R-:W3:Y:S04]  /*38dc0*/  LDL.LU.64 R14, [R1+0x1b70] ;  /* 0x001b7000010e7983 */ /* 0x001ee80000300a00 */
[----:B------:R-:W3:Y:S02]  /*38dd0*/  LDL.LU.64 R12, [R1+0x1b68] ;  /* 0x001b6800010c7983 */ /* 0x000ee40000300a00 */
[C---:B---3--:R-:W-:Y:S11]  /*38de0*/  HMMA.16816.F32.BF16 R12, R16.reuse, R22, R12 ;  /* 0x00000016100c723c */ /* 0x048ff6000004180c */
[----:B------:R-:W-:Y:S11]  /*38df0*/  @!UPT UIADD3 URZ, URZ, URZ, URZ ;  /* 0x0000003f3f3ff290 */ /* 0x000ff6000fffe03f */
[----:B------:R-:W-:Y:S01]  /*38e00*/  @!UPT UIADD3 URZ, URZ, URZ, URZ ;  /* 0x0000003f3f3ff290 */ /* 0x000fe2000fffe03f */
[----:B------:R-:W-:Y:S04]  /*38e10*/  STL.64 [R1+0x590], R12 ;  /* 0x0005900c01007387 */ /* 0x000fe80000100a00 */
[----:B------:R0:W-:Y:S04]  /*38e20*/  STL.64 [R1+0x598], R14 ;  /* 0x0005980e01007387 */ /* 0x0001e80000100a00 */
[----:B0-----:R-:W3:Y:S04]  /*38e30*/  LDL.LU.64 R14, [R1+0x1b60] ;  /* 0x001b6000010e7983 */ /* 0x001ee80000300a00 */
[----:B------:R-:W3:Y:S04]  /*38e40*/  LDL.LU.64 R12, [R1+0x1b58] ;  /* 0x001b5800010c7983 */ /* 0x000ee80000300a00 */
[----:B------:R0:W-:Y:S04]  /*38e50*/  STL.64 [R1+0x1af0], R22 ;  /* 0x001af01601007387 */ /* 0x0001e80000100a00 */
[----:B------:R-:W2:Y:S04]  /*38e60*/  LDL.LU R20, [R1+0x400] ;  /* 0x0004000001147983 */ /* 0x000ea80000300800 */
[----:B------:R-:W2:Y:S04]  /*38e70*/  LDL.LU R21, [R1+0x404] ;  /* 0x0004040001157983 */ /* 0x000ea80000300800 */
[----:B0-----:R-:W2:Y:S04]  /*38e80*/  LDL.LU R22, [R1+0x408] ;  /* 0x0004080001167983 */ /* 0x001ea80000300800 */
[----:B------:R-:W2:Y:S02]  /*38e90*/  LDL.LU R23, [R1+0x40c] ;  /* 0x00040c0001177983 */ /* 0x000ea40000300800 */
[----:B--2---:R-:W-:Y:S07]  /*38ea0*/  HMMA.16816.F32.BF16 R16, R16, R10, R20 ;  /* 0x0000000a1010723c */ /* 0x004fee0000041814 */
[----:B------:R-:W-:Y:S01]  /*38eb0*/  MOV R20, R10 ;  /* 0x0000000a00147202 */ /* 0x000fe20000000f00 */
[----:B------:R-:W-:Y:S11]  /*38ec0*/  IMAD.MOV.U32 R21, RZ, RZ, R11 ;  /* 0x000000ffff157224 */ /* 0x000ff600078e000b */
[----:B------:R-:W-:Y:S04]  /*38ed0*/  @!UPT UIADD3 URZ, URZ, URZ, URZ ;  /* 0x0000003f3f3ff290 */ /* 0x000fe8000fffe03f */
[----:B------:R-:W-:Y:S04]  /*38ee0*/  STL.64 [R1+0x560], R16 ;  /* 0x0005601001007387 */ /* 0x000fe80000100a00 */
[----:B------:R-:W-:Y:S04]  /*38ef0*/  STL.64 [R1+0x568], R18 ;  /* 0x0005681201007387 */ /* 0x000fe80000100a00 */
[----:B------:R-:W2:Y:S04]  /*38f00*/  LDL.LU R8, [R1+0x360] ;  /* 0x0003600001087983 */ /* 0x000ea80000300800 */
[----:B------:R-:W2:Y:S04]  /*38f10*/  LDL.LU R9, [R1+0x364] ;  /* 0x0003640001097983 */ /* 0x000ea80000300800 */
[----:B------:R-:W4:Y:S04]  /*38f20*/  LDL.LU R10, [R1+0x368] ;  /* 0x00036800010a7983 */ /* 0x000f280000300800 */
[----:B------:R-:W4:Y:S04]  /*38f30*/  LDL.LU R11, [R1+0x36c] ;  /* 0x00036c00010b7983 */ /* 0x000f280000300800 */
[----:B----4-:R0:W-:Y:S04]  /*38f40*/  STL.64 [R1+0x1b20], R10 ;  /* 0x001b200a01007387 */ /* 0x0101e80000100a00 */
[----:B--2---:R-:W-:Y:S01]  /*38f50*/  STL.64 [R1+0x1b18], R8 ;  /* 0x001b180801007387 */ /* 0x004fe20000100a00 */
[----:B0-----:R-:W-:Y:S01]  /*38f60*/  IMAD.MOV.U32 R10, RZ, RZ, R5 ;  /* 0x000000ffff0a7224 */ /* 0x001fe200078e0005 */
[----:B------:R-:W-:-:S05]  /*38f70*/  MOV R11, R4 ;  /* 0x00000004000b7202 */ /* 0x000fca0000000f00 */
[----:B------:R-:W-:Y:S04]  /*38f80*/  STL.64 [R1+0x1b38], R10 ;  /* 0x001b380a01007387 */ /* 0x000fe80000100a00 */
[----:B------:R-:W2:Y:S04]  /*38f90*/  LDL.LU R4, [R1+0x3b0] ;  /* 0x0003b00001047983 */ /* 0x000ea80000300800 */
        /* <DEDUP_REMOVED lines=9> */
[----:B------:R-:W-:Y:S01]  /*39030*/  MOV R11, R24 ;  /* 0x00000018000b7202 */ /* 0x000fe20000000f00 */
[----:B------:R-:W-:Y:S01]  /*39040*/  IMAD.MOV.U32 R10, RZ, RZ, R25 ;  /* 0x000000ffff0a7224 */ /* 0x000fe200078e0019 */
[----:B------:R-:W-:Y:S01]  /*39050*/  MOV R18, R20 ;  /* 0x0000001400127202 */ /* 0x000fe20000000f00 */
[----:B------:R-:W-:Y:S01]  /*39060*/  IMAD.MOV.U32 R19, RZ, RZ, R21 ;  /* 0x000000ffff137224 */ /* 0x000fe200078e0015 */
        /* <DEDUP_REMOVED lines=8> */
[----:B------:R-:W4:Y:S04]  /*390f0*/  LDL.LU R26, [R1+0x1c8] ;  /* 0x0001c800011a7983 */ /* 0x000f280000300800 */
[----:B------:R-:W4:Y:S04]  /*39100*/  LDL.LU R27, [R1+0x1cc] ;  /* 0x0001cc00011b7983 */ /* 0x000f280000300800 */
[----:B------:R-:W2:Y:S04]  /*39110*/  LDL.LU R20, [R1+0x250] ;  /* 0x0002500001147983 */ /* 0x000ea80000300800 */
[----:B------:R-:W2:Y:S04]  /*39120*/  LDL.LU R21, [R1+0x254] ;  /* 0x0002540001157983 */ /* 0x000ea80000300800 */
[----:B------:R-:W2:Y:S04]  /*39130*/  LDL.LU R22, [R1+0x258] ;  /* 0x0002580001167983 */ /* 0x000ea80000300800 */
[----:B------:R-:W2:Y:S04]  /*39140*/  LDL.LU R23, [R1+0x25c] ;  /* 0x00025c0001177983 */ /* 0x000ea80000300800 */
[----:B--2---:R0:W-:Y:S04]  /*39150*/  STL.64 [R1+0x1b00], R22 ;  /* 0x001b001601007387 */ /* 0x0041e80000100a00 */
[----:B------:R-:W-:Y:S01]  /*39160*/  STL.64 [R1+0x1af8], R20 ;  /* 0x001af81401007387 */ /* 0x000fe20000100a00 */
[----:B0-----:R-:W-:Y:S01]  /*39170*/  IMAD.MOV.U32 R22, RZ, RZ, R29 ;  /* 0x000000ffff167224 */ /* 0x001fe200078e001d */
[----:B------:R-:W-:-:S02]  /*39180*/  MOV R23, R28 ;  /* 0x0000001c00177202 */ /* 0x000fc40000000f00 */
[----:B------:R-:W2:Y:S04]  /*39190*/  LDL.LU R29, [R1+0x1b54] ;  /* 0x001b5400011d7983 */ /* 0x000ea80000300800 */
[----:B------:R-:W2:Y:S04]  /*391a0*/  LDL.LU R28, [R1+0x1b50] ;  /* 0x001b5000011c7983 */ /* 0x000ea80000300800 */
[----:B----4-:R0:W-:Y:S04]  /*391b0*/  STL.64 [R1+0x1a68], R26 ;  /* 0x001a681a01007387 */ /* 0x0101e80000100a00 */
[----:B------:R1:W-:Y:S04]  /*391c0*/  STL.64 [R1+0x1a60], R24 ;  /* 0x001a601801007387 */ /* 0x0003e80000100a00 */
[----:B0-----:R-:W4:Y:S01]  /*391d0*/  LDL.LU.64 R26, [R1+0x38] ;  /* 0x00003800011a7983 */ /* 0x001f220000300a00 */
[C---:B---3--:R-:W-:Y:S03]  /*391e0*/  HMMA.16816.F32.BF16 R8, R12.reuse, R10, R4 ;  /* 0x0000000a0c08723c */ /* 0x048fe60000041804 */
[----:B----4-:R0:W-:Y:S04]  /*391f0*/  STL.64 [R1+0x1b08], R26 ;  /* 0x001b081a01007387 */ /* 0x0101e80000100a00 */
[----:B-1----:R-:W3:Y:S04]  /*39200*/  LDL.LU R24, [R1+0x260] ;  /* 0x0002600001187983 */ /* 0x002ee80000300800 */
[----:B------:R-:W3:Y:S04]  /*39210*/  LDL.LU R25, [R1+0x264] ;  /* 0x0002640001197983 */ /* 0x000ee80000300800 */
[----:B0-----:R-:W3:Y:S04]  /*39220*/  LDL.LU R26, [R1+0x268] ;  /* 0x00026800011a7983 */ /* 0x001ee80000300800 */
[----:B------:R-:W3:Y:S04]  /*39230*/  LDL.LU R27, [R1+0x26c] ;  /* 0x00026c00011b7983 */ /* 0x000ee80000300800 */
[----:B------:R-:W-:Y:S04]  /*39240*/  STL.64 [R1+0x1ae8], R18 ;  /* 0x001ae81201007387 */ /* 0x000fe80000100a00 */
[----:B------:R-:W4:Y:S04]  /*39250*/  LDL.LU.64 R6, [R1+0x1b48] ;  /* 0x001b480001067983 */ /* 0x000f280000300a00 */
[----:B------:R-:W4:Y:S04]  /*39260*/  LDL.LU.64 R4, [R1+0x1b40] ;  /* 0x001b400001047983 */ /* 0x000f280000300a00 */
[----:B------:R-:W-:Y:S04]  /*39270*/  STL.64 [R1+0x550], R8 ;  /* 0x0005500801007387 */ /* 0x000fe80000100a00 */
[----:B------:R0:W-:Y:S04]  /*39280*/  STL.64 [R1+0x558], R10 ;  /* 0x0005580a01007387 */ /* 0x0001e80000100a00 */
[----:B0-----:R-:W4:Y:S01]  /*39290*/  LDL.LU.64 R10, [R1+0x1b38] ;  /* 0x001b3800010a7983 */ /* 0x001f220000300a00 */
[----:B------:R-:W-:Y:S01]  /*392a0*/  IMAD.MOV.U32 R18, RZ, RZ, R2 ;  /* 0x000000ffff127224 */ /* 0x000fe200078e0002 */
[----:B------:R-:W-:Y:S01]  /*392b0*/  MOV R19, R0 ;  /* 0x0000000000137202 */ /* 0x000fe20000000f00 */
[C---:B----4-:R-:W-:Y:S01]  /*392c0*/  HMMA.16816.F32.BF16 R8, R12.reuse, R10, R4 ;  /* 0x0000000a0c08723c */ /* 0x050fe20000041804 */
[----:B------:R-:W4:Y:S04]  /*392d0*/  LDL.LU.64 R6, [R1+0x1b30] ;  /* 0x001b300001067983 */ /* 0x000f280000300a00 */
[----:B------:R-:W4:Y:S11]  /*392e0*/  LDL.LU.64 R4, [R1+0x1b28] ;  /* 0x001b280001047983 */ /* 0x000f360000300a00 */
[----:B------:R-:W-:Y:S08]  /*392f0*/  @!UPT UIADD3 URZ, URZ, URZ, URZ ;  /* 0x0000003f3f3ff290 */ /* 0x000ff0000fffe03f */
[----:B------:R-:W-:Y:S01]  /*39300*/  MOV R0, R11 ;  /* 0x0000000b00007202 */ /* 0x000fe20000000f00 */
[----:B------:R-:W-:Y:S01]  /*39310*/  IMAD.MOV.U32 R2, RZ, RZ, R10 ;  /* 0x000000ffff027224 */ /* 0x000fe200078e000a */
[----:B------:R0:W-:Y:S04]  /*39320*/  STL.64 [R1+0x540], R8 ;  /* 0x0005400801007387 */ /* 0x0001e80000100a00 */
[----:B------:R-:W2:Y:S04]  /*39330*/  LDL.LU.64 R10, [R1+0x1b20] ;  /* 0x001b2000010a7983 */ /* 0x000ea80000300a00 */
[----:B0-----:R-:W2:Y:S04]  /*39340*/  LDL.LU.64 R8, [R1+0x1b18] ;  /* 0x001b180001087983 */ /* 0x001ea80000300a00 */
[----:B------:R-:W-:Y:S04]  /*39350*/  STL [R1+0x18d4], R0 ;  /* 0x0018d40001007387 */ /* 0x000fe80000100800 */
[----:B------:R-:W-:Y:S01]  /*39360*/  STL [R1+0x18d0], R2 ;  /* 0x0018d00201007387 */ /* 0x000fe20000100800 */
[C---:B----4-:R-:W-:Y:S03]  /*39370*/  HMMA.16816.F32.BF16 R16, R12.reuse, R18, R4 ;  /* 0x000000120c10723c */ /* 0x050fe60000041804 */
[----:B------:R-:W2:Y:S11]  /*39380*/  LDL.LU.64 R6, [R1+0x1b10] ;  /* 0x001b100001067983 */ /* 0x000eb60000300a00 */
[----:B------:R-:W-:Y:S09]  /*39390*/  @!UPT UIADD3 URZ, URZ, URZ, URZ ;  /* 0x0000003f3f3ff290 */ /* 0x000ff2000fffe03f */
[----:B------:R-:W-:Y:S04]  /*393a0*/  STL.64 [R1+0x530], R16 ;  /* 0x0005301001007387 */ /* 0x000fe80000100a00 */
[----:B------:R2:W-:Y:S02]  /*393b0*/  STL.64 [R1+0x538], R18 ;  /* 0x0005381201007387 */ /* 0x0005e40000100a00 */
[C---:B--2---:R-:W-:Y:S02]  /*393c0*/  HMMA.16816.F32.BF16 R16, R12.reuse, R6, R8 ;  /* 0x000000060c10723c */ /* 0x044fe40000041808 */
[----:B------:R-:W2:Y:S11]  /*393d0*/  LDL.LU R8, [R1+0x230] ;  /* 0x0002300001087983 */ /* 0x000eb60000300800 */
[----:B------:R-:W-:Y:S10]  /*393e0*/  @!UPT UIADD3 URZ, URZ, URZ, URZ ;  /* 0x0000003f3f3ff290 */ /* 0x000ff4000fffe03f */
[----:B------:R0:W-:Y:S04]  /*393f0*/  STL.64 [R1+0x520], R16 ;  /* 0x0005201001007387 */ /* 0x0001e80000100a00 */
[----:B------:R1:W-:Y:S04]  /*39400*/  STL.64 [R1+0x528], R18 ;  /* 0x0005281201007387 */ /* 0x0003e80000100a00 */
[----:B------:R-:W2:Y:S04]  /*39410*/  LDL.LU R9, [R1+0x234] ;  /* 0x0002340001097983 */ /* 0x000ea80000300800 */
[----:B------:R-:W2:Y:S04]  /*39420*/  LDL.LU R10, [R1+0x238] ;  /* 0x00023800010a7983 */ /* 0x000ea80000300800 */
[----:B------:R-:W2:Y:S04]  /*39430*/  LDL.LU R11, [R1+0x23c] ;  /* 0x00023c00010b7983 */ /* 0x000ea80000300800 */
[----:B0-----:R-:W4:Y:S04]  /*39440*/  LDL.LU R16, [R1+0x240] ;  /* 0x0002400001107983 */ /* 0x001f280000300800 */
[----:B------:R-:W4:Y:S04]  /*39450*/  LDL.LU R17, [R1+0x244] ;  /* 0x0002440001117983 */ /* 0x000f280000300800 */
[----:B-1----:R-:W4:Y:S04]  /*39460*/  LDL.LU R18, [R1+0x248] ;  /* 0x0002480001127983 */ /* 0x002f280000300800 */
[----:B------:R-:W4:Y:S04]  /*39470*/  LDL.LU R19, [R1+0x24c] ;  /* 0x00024c0001137983 */ /* 0x000f280000300800 */
[----:B------:R0:W-:Y:S04]  /*39480*/  STL.64 [R1+0x1aa0], R6 ;  /* 0x001aa00601007387 */ /* 0x0001e80000100a00 */
[----:B------:R-:W2:Y:S04]  /*39490*/  LDL.LU R4, [R1+0x200] ;  /* 0x0002000001047983 */ /* 0x000ea80000300800 */
[----:B------:R-:W2:Y:S04]  /*394a0*/  LDL.LU R5, [R1+0x204] ;  /* 0x0002040001057983 */ /* 0x000ea80000300800 */
[----:B0-----:R-:W2:Y:S04]  /*394b0*/  LDL.LU R6, [R1+0x208] ;  /* 0x0002080001067983 */ /* 0x001ea80000300800 */
[----:B------:R-:W2:Y:S01]  /*394c0*/  LDL.LU R7, [R1+0x20c] ;  /* 0x00020c0001077983 */ /* 0x000ea20000300800 */
[C---:B---3--:R-:W-:Y:S03]  /*394d0*/  HMMA.16816.F32.BF16 R20, R12.reuse, R22, R24 ;  /* 0x000000160c14723c */ /* 0x048fe60000041818 */
[----:B--2---:R0:W-:Y:S04]  /*394e0*/  STL.64 [R1+0x1ab0], R6 ;  /* 0x001ab00601007387 */ /* 0x0041e80000100a00 */
[----:B------:R-:W-:Y:S04]  /*394f0*/  STL.64 [R1+0x1aa8], R4 ;  /* 0x001aa80401007387 */ /* 0x000fe80000100a00 */
[----:B0-----:R-:W2:Y:S04]  /*39500*/  LDL.LU.64 R6, [R1+0x18] ;  /* 0x0000180001067983 */ /* 0x001ea80000300a00 */
[----:B--2---:R0:W-:Y:S04]  /*39510*/  STL.64 [R1+0x1ac0], R6 ;  /* 0x001ac00601007387 */ /* 0x0041e80000100a00 */
[----:B0-----:R-:W2:Y:S04]  /*39520*/  LDL.LU.64 R6, [R1+0x28] ;  /* 0x0000280001067983 */ /* 0x001ea80000300a00 */
[----:B------:R-:W3:Y:S04]  /*39530*/  LDL.LU.64 R26, [R1+0x1b08] ;  /* 0x001b0800011a7983 */ /* 0x000ee80000300a00 */
        /* <DEDUP_REMOVED lines=9> */
[----:B0-----:R-:W4:Y:S04]  /*395d0*/  LDL.LU.64 R22, [R1+0x1af0] ;  /* 0x001af00001167983 */ /* 0x001f280000300a00 */
[----:B------:R0:W-:Y:S04]  /*395e0*/  STL.64 [R1+0x1a70], R26 ;  /* 0x001a701a01007387 */ /* 0x0001e80000100a00 */
[----:B0-----:R-:W3:Y:S04]  /*395f0*/  LDL.LU.64 R26, [R1+0x48] ;  /* 0x00004800011a7983 */ /* 0x001ee80000300a00 */
[----:B---3--:R0:W-:Y:S04]  /*39600*/  STL.64 [R1+0x1a88], R26 ;  /* 0x001a881a01007387 */ /* 0x0081e80000100a00 */
[----:B------:R-:W3:Y:S04]  /*39610*/  LDL.LU R24, [R1+0x1f0] ;  /* 0x0001f00001187983 */ /* 0x000ee80000300800 */
[----:B------:R-:W3:Y:S04]  /*39620*/  LDL.LU R25, [R1+0x1f4] ;  /* 0x0001f40001197983 */ /* 0x000ee80000300800 */
[----:B0-----:R-:W2:Y:S04]  /*39630*/  LDL.LU R26, [R1+0x1f8] ;  /* 0x0001f800011a7983 */ /* 0x001ea80000300800 */
[----:B------:R-:W2:Y:S04]  /*39640*/  LDL.LU R27, [R1+0x1fc] ;  /* 0x0001fc00011b7983 */ /* 0x000ea80000300800 */
[----:B--2---:R0:W-:Y:S04]  /*39650*/  STL.64 [R1+0x1a98], R26 ;  /* 0x001a981a01007387 */ /* 0x0041e80000100a00 */
[----:B---3--:R1:W-:Y:S04]  /*39660*/  STL.64 [R1+0x1a90], R24 ;  /* 0x001a901801007387 */ /* 0x0083e80000100a00 */
[----:B0-----:R-:W2:Y:S01]  /*39670*/  LDL.LU.64 R26, [R1+0x8] ;  /* 0x00000800011a7983 */ /* 0x001ea20000300a00 */
[C---:B----4-:R-:W-:Y:S03]  /*39680*/  HMMA.16816.F32.BF16 R16, R12.reuse, R22, R16 ;  /* 0x000000160c10723c */ /* 0x050fe60000041810 */
[----:B--2---:R0:W-:Y:S04]  /*39690*/  STL.64 [R1+0x1ab8], R26 ;  /* 0x001ab81a01007387 */ /* 0x0041e80000100a00 */
[----:B-1----:R-:W2:Y:S04]  /*396a0*/  LDL.LU R24, [R1+0x210] ;  /* 0x0002100001187983 */ /* 0x002ea80000300800 */
[----:B------:R-:W2:Y:S04]  /*396b0*/  LDL.LU R25, [R1+0x214] ;  /* 0x0002140001197983 */ /* 0x000ea80000300800 */
[----:B0-----:R-:W3:Y:S04]  /*396c0*/  LDL.LU R26, [R1+0x218] ;  /* 0x00021800011a7983 */ /* 0x001ee80000300800 */
[----:B------:R-:W3:Y:S04]  /*396d0*/  LDL.LU R27, [R1+0x21c] ;  /* 0x00021c00011b7983 */ /* 0x000ee80000300800 */
[----:B---3--:R-:W-:Y:S04]  /*396e0*/  STL.64 [R1+0x1ad0], R26 ;  /* 0x001ad01a01007387 */ /* 0x008fe80000100a00 */
[----:B--2---:R0:W-:Y:S04]  /*396f0*/  STL.64 [R1+0x1ac8], R24 ;  /* 0x001ac81801007387 */ /* 0x0041e80000100a00 */
[----:B0-----:R-:W2:Y:S04]  /*39700*/  LDL.LU R24, [R1+0x220] ;  /* 0x0002200001187983 */ /* 0x001ea80000300800 */
[----:B------:R-:W2:Y:S04]  /*39710*/  LDL.LU R25, [R1+0x224] ;  /* 0x0002240001197983 */ /* 0x000ea80000300800 */
[----:B------:R-:W2:Y:S04]  /*39720*/  LDL.LU R26, [R1+0x228] ;  /* 0x00022800011a7983 */ /* 0x000ea80000300800 */
[----:B------:R-:W2:Y:S04]  /*39730*/  LDL.LU R27, [R1+0x22c] ;  /* 0x00022c00011b7983 */ /* 0x000ea80000300800 */
[----:B------:R-:W-:Y:S04]  /*39740*/  STL.64 [R1+0x600], R16 ;  /* 0x0006001001007387 */ /* 0x000fe80000100a00 */
[----:B------:R0:W-:Y:S04]  /*39750*/  STL.64 [R1+0x608], R18 ;  /* 0x0006081201007387 */ /* 0x0001e80000100a00 */
[----:B0-----:R-:W3:Y:S02]  /*39760*/  LDL.LU.64 R18, [R1+0x1ae8] ;  /* 0x001ae80001127983 */ /* 0x001ee40000300a00 */
[----:B---3--:R-:W-:Y:S02]  /*39770*/  HMMA.16816.F32.BF16 R12, R12, R18, R8 ;  /* 0x000000120c0c723c */ /* 0x008fe40000041808 */
[----:B------:R-:W2:Y:S04]  /*39780*/  LDL.LU.64 R10, [R1+0x1ae0] ;  /* 0x001ae000010a7983 */ /* 0x000ea80000300a00 */
[----:B------:R-:W2:Y:S11]  /*39790*/  LDL.LU.64 R8, [R1+0x1ad8] ;  /* 0x001ad80001087983 */ /* 0x000eb60000300a00 */
[----:B------:R-:W-:Y:S06]  /*397a0*/  @!UPT UIADD3 URZ, URZ, URZ, URZ ;  /* 0x0000003f3f3ff290 */ /* 0x000fec000fffe03f */
[----:B------:R0:W-:Y:S04]  /*397b0*/  STL.64 [R1+0x5f0], R12 ;  /* 0x0005f00c01007387 */ /* 0x0001e80000100a00 */
[----:B------:R1:W-:Y:S04]  /*397c0*/  STL.64 [R1+0x5f8], R14 ;  /* 0x0005f80e01007387 */ /* 0x0003e80000100a00 */
[----:B0-----:R-:W3:Y:S04]  /*397d0*/  LDL.LU R12, [R1+0x1d0] ;  /* 0x0001d000010c7983 */ /* 0x001ee80000300800 */
[----:B------:R-:W3:Y:S04]  /*397e0*/  LDL.LU R13, [R1+0x1d4] ;  /* 0x0001d400010d7983 */ /* 0x000ee80000300800 */
[----:B-1----:R-:W4:Y:S04]  /*397f0*/  LDL.LU R14, [R1+0x1d8] ;  /* 0x0001d800010e7983 */ /* 0x002f280000300800 */
[----:B------:R-:W4:Y:S01]  /*39800*/  LDL.LU R15, [R1+0x1dc] ;  /* 0x0001dc00010f7983 */ /* 0x000f220000300800 */
[----:B------:R-:W-:Y:S01]  /*39810*/  IMAD.MOV.U32 R17, RZ, RZ, R6 ;  /* 0x000000ffff117224 */ /* 0x000fe200078e0006 */
[----:B------:R-:W-:Y:S01]  /*39820*/  MOV R2, R7 ;  /* 0x0000000700027202 */ /* 0x000fe20000000f00 */
[C---:B--2---:R-:W-:Y:S01]  /*39830*/  HMMA.16816.F32.BF16 R24, R8.reuse, R6, R24 ;  /* 0x000000060818723c */ /* 0x044fe20000041818 */
[----:B----4-:R-:W-:Y:S04]  /*39840*/  STL.64 [R1+0x1a80], R14 ;  /* 0x001a800e01007387 */ /* 0x010fe80000100a00 */
[----:B---3--:R0:W-:Y:S04]  /*39850*/  STL.64 [R1+0x1a78], R12 ;  /* 0x001a780c01007387 */ /* 0x0081e80000100a00 */
        /* <DEDUP_REMOVED lines=9> */
[C---:B---3--:R-:W-:Y:S01]  /*398f0*/  HMMA.16816.F32.BF16 R24, R8.reuse, R6, R24 ;  /* 0x000000060818723c */ /* 0x048fe20000041818 */
[----:B------:R-:W-:Y:S01]  /*39900*/  IMAD.MOV.U32 R21, RZ, RZ, R6 ;  /* 0x000000ffff157224 */ /* 0x000fe200078e0006 */
[----:B------:R-:W-:Y:S11]  /*39910*/  MOV R20, R7 ;  /* 0x0000000700147202 */ /* 0x000ff60000000f00 */
[----:B------:R-:W-:Y:S10]  /*39920*/  @!UPT UIADD3 URZ, URZ, URZ, URZ ;  /* 0x0000003f3f3ff290 */ /* 0x000ff4000fffe03f */
[----:B------:R-:W-:Y:S04]  /*39930*/  STL.64 [R1+0x660], R24 ;  /* 0x0006601801007387 */ /* 0x000fe80000100a00 */
[----:B------:R0:W-:Y:S04]  /*39940*/  STL.64 [R1+0x668], R26 ;  /* 0x0006681a01007387 */ /* 0x0001e80000100a00 */
[----:B0-----:R-:W3:Y:S04]  /*39950*/  LDL.LU.64 R26, [R1+0x1ab8] ;  /* 0x001ab800011a7983 */ /* 0x001ee80000300a00 */
        /* <DEDUP_REMOVED lines=10> */
[----:B------:R-:W3:Y:S04]  /*39a00*/  LDL.LU.64 R26, [R1+0x1a98] ;  /* 0x001a9800011a7983 */ /* 0x000ee80000300a00 */
[----:B------:R-:W3:Y:S02]  /*39a10*/  LDL.LU.64 R24, [R1+0x1a90] ;  /* 0x001a900001187983 */ /* 0x000ee40000300a00 */
[C---:B---3--:R-:W-:Y:S11]  /*39a20*/  HMMA.16816.F32.BF16 R24, R8.reuse, R6, R24 ;  /* 0x000000060818723c */ /* 0x048ff60000041818 */
[----:B------:R-:W-:Y:S11]  /*39a30*/  @!UPT UIADD3 URZ, URZ, URZ, URZ ;  /* 0x0000003f3f3ff290 */ /* 0x000ff6000fffe03f */
[----:B------:R-:W-:Y:S01]  /*39a40*/  @!UPT UIADD3 URZ, URZ, URZ, URZ ;  /* 0x0000003f3f3ff290 */ /* 0x000fe2000fffe03f */
[----:B------:R-:W-:Y:S04]  /*39a50*/  STL.64 [R1+0x640], R24 ;  /* 0x0006401801007387 */ /* 0x000fe80000100a00 */
[----:B------:R0:W-:Y:S04]  /*39a60*/  STL.64 [R1+0x648], R26 ;  /* 0x0006481a01007387 */ /* 0x0001e80000100a00 */
[----:B0-----:R-:W2:Y:S02]  /*39a70*/  LDL.LU.64 R26, [R1+0x1a88] ;  /* 0x001a8800011a7983 */ /* 0x001ea40000300a00 */
        /* <DEDUP_REMOVED lines=9> */
[C---:B--2---:R-:W-:Y:S11]  /*39b10*/  HMMA.16816.F32.BF16 R12, R8.reuse, R26, R12 ;  /* 0x0000001a080c723c */ /* 0x044ff6000004180c */
[----:B------:R-:W-:Y:S11]  /*39b20*/  @!UPT UIADD3 URZ, URZ, URZ, URZ ;  /* 0x0000003f3f3ff290 */ /* 0x000ff6000fffe03f */
[----:B------:R-:W-:Y:S01]  /*39b30*/  @!UPT UIADD3 URZ, URZ, URZ, URZ ;  /* 0x0000003f3f3ff290 */ /* 0x000fe2000fffe03f */
[----:B------:R0:W-:Y:S04]  /*39b40*/  STL.64 [R1+0x620], R12 ;  /* 0x0006200c01007387 */ /* 0x0001e80000100a00 */
[----:B------:R-:W-:Y:S01]  /*39b50*/  STL.64 [R1+0x628], R14 ;  /* 0x0006280e01007387 */ /* 0x000fe20000100a00 */
[----:B0-----:R-:W-:Y:S01]  /*39b60*/  IMAD.MOV.U32 R13, RZ, RZ, R26 ;  /* 0x000000ffff0d7224 */ /* 0x001fe200078e001a */
[----:B------:R-:W-:Y:S02]  /*39b70*/  MOV R12, R27 ;  /* 0x0000001b000c7202 */ /* 0x000fe40000000f00 */
[----:B------:R-:W2:Y:S04]  /*39b80*/  LDL.LU.64 R26, [R1+0x1a68] ;  /* 0x001a6800011a7983 */ /* 0x000ea80000300a00 */
[----:B------:R-:W2:Y:S02]  /*39b90*/  LDL.LU.64 R24, [R1+0x1a60] ;  /* 0x001a600001187983 */ /* 0x000ea40000300a00 */
[----:B--2---:R-:W-:Y:S11]  /*39ba0*/  HMMA.16816.F32.BF16 R24, R8, R22, R24 ;  /* 0x000000160818723c */ /* 0x004ff60000041818 */
[----:B------:R-:W-:Y:S11]  /*39bb0*/  @!UPT UIADD3 URZ, URZ, URZ, URZ ;  /* 0x0000003f3f3ff290 */ /* 0x000ff6000fffe03f */
[----:B------:R-:W-:Y:S01]  /*39bc0*/  @!UPT UIADD3 URZ, URZ, URZ, URZ ;  /* 0x0000003f3f3ff290 */ /* 0x000fe2000fffe03f */
[----:B------:R-:W-:Y:S04]  /*39bd0*/  STL.64 [R1+0x610], R24 ;  /* 0x0006101801007387 */ /* 0x000fe80000100a00 */
[----:B------:R0:W-:Y:S04]  /*39be0*/  STL.64 [R1+0x618], R26 ;  /* 0x0006181a01007387 */ /* 0x0001e80000100a00 */
[----:B0-----:R-:W2:Y:S04]  /*39bf0*/  LDL.LU.64 R26, [R1+0x1a58] ;  /* 0x001a5800011a7983 */ /* 0x001ea80000300a00 */
[----:B------:R-:W2:Y:S04]  /*39c00*/  LDL.LU.64 R24, [R1+0x1a50] ;  /* 0x001a500001187983 */ /* 0x000ea80000300a00 */
[----:B------:R0:W-:Y:S02]  /*39c10*/  STL.64 [R1+0x19d8], R22 ;  /* 0x0019d81601007387 */ /* 0x0001e40000100a00 */
[----:B0-----:R-:W-:Y:S01]  /*39c20*/  MOV R23, R12 ;  /* 0x0000000c00177202 */ /* 0x001fe20000000f00 */
[----:B------:R-:W-:Y:S01]  /*39c30*/  IMAD.MOV.U32 R22, RZ, RZ, R13 ;  /* 0x000000ffff167224 */ /* 0x000fe200078e000d */
[----:B------:R-:W3:Y:S04]  /*39c40*/  LDL.LU R12, [R1+0x50] ;  /* 0x00005000010c7983 */ /* 0x000ee80000300800 */
[----:B------:R-:W3:Y:S04]  /*39c50*/  LDL.LU R13, [R1+0x54] ;  /* 0x00005400010d7983 */ /* 0x000ee80000300800 */
[----:B------:R-:W4:Y:S04]  /*39c60*/  LDL.LU R14, [R1+0x58] ;  /* 0x00005800010e7983 */ /* 0x000f280000300800 */
[----:B------:R-:W4:Y:S04]  /*39c70*/  LDL.LU R15, [R1+0x5c] ;  /* 0x00005c00010f7983 */ /* 0x000f280000300800 */
[----:B----4-:R0:W-:Y:S04]  /*39c80*/  STL.64 [R1+0x1a00], R14 ;  /* 0x001a000e01007387 */ /* 0x0101e80000100a00 */
[----:B---3--:R-:W-:Y:S01]  /*39c90*/  STL.64 [R1+0x19f8], R12 ;  /* 0x0019f80c01007387 */ /* 0x008fe20000100a00 */
[----:B0-----:R-:W-:Y:S01]  /*39ca0*/  IMAD.MOV.U32 R14, RZ, RZ, R5 ;  /* 0x000000ffff0e7224 */ /* 0x001fe200078e0005 */
[----:B------:R-:W-:-:S02]  /*39cb0*/  MOV R15, R4 ;  /* 0x00000004000f7202 */ /* 0x000fc40000000f00 */
[----:B------:R-:W3:Y:S04]  /*39cc0*/  LDL.LU R5, [R1+0x1a4c] ;  /* 0x001a4c0001057983 */ /* 0x000ee80000300800 */
[----:B------:R-:W4:Y:S04]  /*39cd0*/  LDL.LU R4, [R1+0x1a48] ;  /* 0x001a480001047983 */ /* 0x000f280000300800 */
[----:B------:R0:W-:Y:S02]  /*39ce0*/  STL.64 [R1+0x1a18], R14 ;  /* 0x001a180e01007387 */ /* 0x0001e40000100a00 */
[----:B0-----:R-:W-:Y:S01]  /*39cf0*/  IMAD.MOV.U32 R14, RZ, RZ, R21 ;  /* 0x000000ffff0e7224 */ /* 0x001fe200078e0015 */
[----:B------:R-:W-:-:S05]  /*39d00*/  MOV R15, R20 ;  /* 0x00000014000f7202 */ /* 0x000fca0000000f00 */
[----:B------:R-:W-:Y:S04]  /*39d10*/  STL.64 [R1+0x1a30], R14 ;  /* 0x001a300e01007387 */ /* 0x000fe80000100a00 */
[----:B------:R0:W-:Y:S04]  /*39d20*/  STL.64 [R1+0x19f0], R22 ;  /* 0x0019f01601007387 */ /* 0x0001e80000100a00 */
[----:B------:R-:W2:Y:S04]  /*39d30*/  LDL.LU R20, [R1+0x130] ;  /* 0x0001300001147983 */ /* 0x000ea80000300800 */
[----:B------:R-:W2:Y:S04]  /*39d40*/  LDL.LU R21, [R1+0x134] ;  /* 0x0001340001157983 */ /* 0x000ea80000300800 */
[----:B0-----:R-:W2:Y:S04]  /*39d50*/  LDL.LU R22, [R1+0x138] ;  /* 0x0001380001167983 */ /* 0x001ea80000300800 */
[----:B------:R-:W2:Y:S02]  /*39d60*/  LDL.LU R23, [R1+0x13c] ;  /* 0x00013c0001177983 */ /* 0x000ea40000300800 */
[----:B--2---:R-:W-:Y:S02]  /*39d70*/  HMMA.16816.F32.BF16 R8, R8, R18, R20 ;  /* 0x000000120808723c */ /* 0x004fe40000041814 */
[----:B------:R-:W2:Y:S11]  /*39d80*/  LDL.LU R20, [R1+0xb0] ;  /* 0x0000b00001147983 */ /* 0x000eb60000300800 */
[----:B------:R-:W-:Y:S10]  /*39d90*/  @!UPT UIADD3 URZ, URZ, URZ, URZ ;  /* 0x0000003f3f3ff290 */ /* 0x000ff4000fffe03f */
[----:B------:R-:W-:Y:S04]  /*39da0*/  STL.64 [R1+0x5e0], R8 ;  /* 0x0005e00801007387 */ /* 0x000fe80000100a00 */
[----:B------:R-:W-:Y:S04]  /*39db0*/  STL.64 [R1+0x5e8], R10 ;  /* 0x0005e80a01007387 */ /* 0x000fe80000100a00 */
[----:B------:R-:W2:Y:S04]  /*39dc0*/  LDL.LU R21, [R1+0xb4] ;  /* 0x0000b40001157983 */ /* 0x000ea80000300800 */
[----:B------:R-:W2:Y:S01]  /*39dd0*/  LDL.LU R22, [R1+0xb8] ;  /* 0x0000b80001167983 */ /* 0x000ea20000300800 */
[----:B----4-:R-:W-:-:S05]  /*39de0*/  IMAD.MOV.U32 R23, RZ, RZ, R4 ;  /* 0x000000ffff177224 */ /* 0x010fca00078e0004 */
        /* <DEDUP_REMOVED lines=12> */
[----:B------:R-:W-:Y:S01]  /*39eb0*/  IMAD.MOV.U32 R14, RZ, RZ, R17 ;  /* 0x000000ffff0e7224 */ /* 0x000fe200078e0011 */
[----:B------:R-:W-:-:S02]  /*39ec0*/  MOV R15, R2 ;  /* 0x00000002000f7202 */ /* 0x000fc40000000f00 */
[----:B----4-:R-:W-:Y:S04]  /*39ed0*/  STL.64 [R1+0x1a40], R22 ;  /* 0x001a401601007387 */ /* 0x010fe80000100a00 */
[----:B--2---:R0:W-:Y:S04]  /*39ee0*/  STL.64 [R1+0x1a38], R20 ;  /* 0x001a381401007387 */ /* 0x0041e80000100a00 */
[----:B0-----:R-:W2:Y:S04]  /*39ef0*/  LDL.LU R20, [R1+0x100] ;  /* 0x0001000001147983 */ /* 0x001ea80000300800 */
[----:B------:R-:W2:Y:S04]  /*39f00*/  LDL.LU R21, [R1+0x104] ;  /* 0x0001040001157983 */ /* 0x000ea80000300800 */
[----:B------:R-:W2:Y:S04]  /*39f10*/  LDL.LU R22, [R1+0x108] ;  /* 0x0001080001167983 */ /* 0x000ea80000300800 */
[----:B------:R-:W2:Y:S04]  /*39f20*/  LDL.LU R23, [R1+0x10c] ;  /* 0x00010c0001177983 */ /* 0x000ea80000300800 */
[----:B------:R-:W-:Y:S01]  /*39f30*/  STL.64 [R1+0x19d0], R18 ;  /* 0x0019d01201007387 */ /* 0x000fe20000100a00 */
[----:B--2---:R-:W-:Y:S03]  /*39f40*/  HMMA.16816.F32.BF16 R12, R24, R14, R20 ;  /* 0x0000000e180c723c */ /* 0x004fe60000041814 */
[----:B------:R-:W2:Y:S04]  /*39f50*/  LDL.LU.64 R22, [R1+0x1a40] ;  /* 0x001a400001167983 */ /* 0x000ea80000300a00 */
[----:B------:R-:W2:Y:S11]  /*39f60*/  LDL.LU.64 R20, [R1+0x1a38] ;  /* 0x001a380001147983 */ /* 0x000eb60000300a00 */
[----:B------:R-:W-:Y:S05]  /*39f70*/  @!UPT UIADD3 URZ, URZ, URZ, URZ ;  /* 0x0000003f3f3ff290 */ /* 0x000fea000fffe03f */
[----:B------:R-:W-:Y:S04]  /*39f80*/  STL.64 [R1+0x5c0], R12 ;  /* 0x0005c00c01007387 */ /* 0x000fe80000100a00 */
[----:B------:R0:W-:Y:S04]  /*39f90*/  STL.64 [R1+0x5c8], R14 ;  /* 0x0005c80e01007387 */ /* 0x0001e80000100a00 */
[----:B0-----:R-:W2:Y:S04]  /*39fa0*/  LDL.LU.64 R14, [R1+0x1a30] ;  /* 0x001a3000010e7983 */ /* 0x001ea80000300a00 */
[----:B------:R-:W0:Y:S04]  /*39fb0*/  S2R R17, SR_TID.X ;  /* 0x0000000000117919 */ /* 0x000e280000002100 */
[----:B------:R-:W1:Y:S01]  /*39fc0*/  S2R R2, SR_TID.X ;  /* 0x0000000000027919 */ /* 0x000e620000002100 */
[----:B------:R-:W-:Y:S01]  /*39fd0*/  IMAD.MOV.U32 R11, RZ, RZ, R0 ;  /* 0x000000ffff0b7224 */ /* 0x000fe200078e0000 */
[----:B0-----:R-:W-:-:S02]  /*39fe0*/  LOP3.LUT R4, R17, 0x7, RZ, 0xc0, !PT ;  /* 0x0000000711047812 */ /* 0x001fc400078ec0ff */
[----:B------:R-:W-:Y:S02]  /*39ff0*/  LOP3.LUT R17, R17, 0xe0, RZ, 0xc0, !PT ;  /* 0x000000e011117812 */ /* 0x000fe400078ec0ff */
[----:B-1----:R-:W-:Y:S01]  /*3a000*/  SHF.L.U32 R2, R2, 0x1, RZ ;  /* 0x0000000102027819 */ /* 0x002fe200000006ff */
[C---:B------:R-:W-:Y:S01]  /*3a010*/  IMAD.SHL.U32 R10, R4.reuse, 0x10, RZ ;  /* 0x00000010040a7824 */ /* 0x040fe200078e00ff */
[----:B------:R-:W-:-:S04]  /*3a020*/  LEA R0, R4, R17, 0x2 ;  /* 0x0000001104007211 */ /* 0x000fc800078e10ff */
[----:B------:R-:W-:Y:S01]  /*3a030*/  LOP3.LUT R2, R10, 0x30, R2, 0x78, !PT ;  /* 0x000000300a027812 */ /* 0x000fe200078e7802 */
[----:B--2---:R-:W-:Y:S01]  /*3a040*/  HMMA.16816.F32.BF16 R12, R24, R14, R20 ;  /* 0x0000000e180c723c */ /* 0x004fe20000041814 */
[----:B------:R-:W2:Y:S04]  /*3a050*/  LDL.LU.64 R22, [R1+0x1a28] ;  /* 0x001a280001167983 */ /* 0x000ea80000300a00 */
[----:B------:R-:W2:Y:S11]  /*3a060*/  LDL.LU.64 R20, [R1+0x1a20] ;  /* 0x001a200001147983 */ /* 0x000eb60000300a00 */
[----:B------:R-:W-:Y:S07]  /*3a070*/  @!UPT UIADD3 URZ, URZ, URZ, URZ ;  /* 0x0000003f3f3ff290 */ /* 0x000fee000fffe03f */
[----:B------:R-:W-:Y:S04]  /*3a080*/  STL.64 [R1+0x570], R12 ;  /* 0x0005700c01007387 */ /* 0x000fe80000100a00 */
[----:B------:R0:W-:Y:S04]  /*3a090*/  STL.64 [R1+0x578], R14 ;  /* 0x0005780e01007387 */ /* 0x0001e80000100a00 */
[----:B0-----:R-:W2:Y:S04]  /*3a0a0*/  LDL.LU.64 R14, [R1+0x1a18] ;  /* 0x001a1800010e7983 */ /* 0x001ea80000300a00 */
[----:B------:R0:W-:Y:S02]  /*3a0b0*/  STL [R1+0x19a8], R10 ;  /* 0x0019a80a01007387 */ /* 0x0001e40000100800 */
[----:B0-----:R-:W-:-:S02]  /*3a0c0*/  MOV R10, R16 ;  /* 0x00000010000a7202 */ /* 0x001fc40000000f00 */
[----:B------:R-:W4:Y:S04]  /*3a0d0*/  LDL.LU R16, [R1+0xd0] ;  /* 0x0000d00001107983 */ /* 0x000f280000300800 */
[----:B------:R-:W4:Y:S04]  /*3a0e0*/  LDL.LU R17, [R1+0xd4] ;  /* 0x0000d40001117983 */ /* 0x000f280000300800 */
[----:B------:R-:W2:Y:S04]  /*3a0f0*/  LDL.LU R18, [R1+0xd8] ;  /* 0x0000d80001127983 */ /* 0x000ea80000300800 */
[----:B------:R-:W2:Y:S01]  /*3a100*/  LDL.LU R19, [R1+0xdc] ;  /* 0x0000dc0001137983 */ /* 0x000ea20000300800 */
[----:B------:R-:W-:-:S03]  /*3a110*/  SHF.L.U32 R4, R4, 0x4, RZ ;  /* 0x0000000404047819 */ /* 0x000fc600000006ff */
[----:B--2---:R-:W-:Y:S04]  /*3a120*/  STL.64 [R1+0x19e8], R18 ;  /* 0x0019e81201007387 */ /* 0x004fe80000100a00 */
[----:B----4-:R3:W-:Y:S02]  /*3a130*/  STL.64 [R1+0x19e0], R16 ;  /* 0x0019e01001007387 */ /* 0x0107e40000100a00 */
[----:B---3--:R-:W-:Y:S02]  /*3a140*/  IMAD.MOV.U32 R16, RZ, RZ, R5 ;  /* 0x000000ffff107224 */ /* 0x008fe400078e0005 */
[----:B------:R-:W2:Y:S04]  /*3a150*/  LDL.LU R17, [R1+0xa4] ;  /* 0x0000a40001117983 */ /* 0x000ea80000300800 */
[----:B------:R-:W0:Y:S04]  /*3a160*/  S2R R5, SR_TID.X ;  /* 0x0000000000057919 */ /* 0x000e280000002100 */
[----:B------:R-:W2:Y:S04]  /*3a170*/  LDL.LU R18, [R1+0xa8] ;  /* 0x0000a80001127983 */ /* 0x000ea80000300800 */
[----:B------:R-:W2:Y:S01]  /*3a180*/  LDL.LU R19, [R1+0xac] ;  /* 0x0000ac0001137983 */ /* 0x000ea20000300800 */
[----:B0-----:R-:W-:-:S05]  /*3a190*/  IMAD.SHL.U32 R13, R5, 0x80, RZ ;  /* 0x00000080050d7824 */ /* 0x001fca00078e00ff */
[----:B------:R-:W-:Y:S02]  /*3a1a0*/  LOP3.LUT R4, R4, 0x780, R13, 0xf8, !PT ;  /* 0x0000078004047812 */ /* 0x000fe400078ef80d */
[----:B------:R-:W-:Y:S01]  /*3a1b0*/  HMMA.16816.F32.BF16 R12, R24, R14, R20 ;  /* 0x0000000e180c723c */ /* 0x000fe20000041814 */
[----:B------:R-:W3:Y:S04]  /*3a1c0*/  LDL.LU.64 R22, [R1+0x1a10] ;  /* 0x001a100001167983 */ /* 0x000ee80000300a00 */
[----:B------:R-:W3:Y:S11]  /*3a1d0*/  LDL.LU.64 R20, [R1+0x1a08] ;  /* 0x001a080001147983 */ /* 0x000ef60000300a00 */
[----:B------:R-:W-:Y:S07]  /*3a1e0*/  @!UPT UIADD3 URZ, URZ, URZ, URZ ;  /* 0x0000003f3f3ff290 */ /* 0x000fee000fffe03f */
[----:B------:R-:W-:Y:S04]  /*3a1f0*/  STL.64 [R1+0x510], R12 ;  /* 0x0005100c01007387 */ /* 0x000fe80000100a00 */
[----:B------:R0:W-:Y:S04]  /*3a200*/  STL.64 [R1+0x518], R14 ;  /* 0x0005180e01007387 */ /* 0x0001e80000100a00 */
[----:B0-----:R-:W4:Y:S04]  /*3a210*/  LDL.LU.64 R14, [R1+0x1a00] ;  /* 0x001a0000010e7983 */ /* 0x001f280000300a00 */
[----:B------:R-:W4:Y:S01]  /*3a220*/  LDL.LU.64 R12, [R1+0x19f8] ;  /* 0x0019f800010c7983 */ /* 0x000f220000300a00 */
[----:B------:R-:W-:-:S04]  /*3a230*/  LOP3.LUT R4, R4, 0x10, R5, 0x78, !PT ;  /* 0x0000001004047812 */ /* 0x000fc800078e7805 */
[----:B------:R-:W-:Y:S01]  /*3a240*/  LOP3.LUT R4, R4, 0x40, RZ, 0x3c, !PT ;  /* 0x0000004004047812 */ /* 0x000fe200078e3cff */
[C---:B----4-:R-:W-:Y:S05]  /*3a250*/  HMMA.16816.F32.BF16 R12, R24.reuse, R6, R12 ;  /* 0x00000006180c723c */ /* 0x050fea000004180c */
[----:B------:R-:W0:Y:S03]  /*3a260*/  LDSM.16.M88.4 R4, [R4+0x30000] ;  /* 0x030000000404783b */ /* 0x000e260000000200 */
[----:B---3--:R-:W-:Y:S01]  /*3a270*/  HMMA.16816.F32.BF16 R8, R24, R10, R20 ;  /* 0x0000000a1808723c */ /* 0x008fe20000041814 */
[----:B0-----:R-:W-:Y:S11]  /*3a280*/  STL.64 [R1+0x19c8], R6 ;  /* 0x0019c80601007387 */ /* 0x001ff60000100a00 */
[----:B------:R-:W-:Y:S03]  /*3a290*/  @!UPT UIADD3 URZ, URZ, URZ, URZ ;  /* 0x0000003f3f3ff290 */ /* 0x000fe6000fffe03f */
[----:B------:R-:W-:Y:S04]  /*3a2a0*/  STL.64 [R1+0x500], R12 ;  /* 0x0005000c01007387 */ /* 0x000fe80000100a00 */
[----:B------:R-:W-:Y:S04]  /*3a2b0*/  STL.64 [R1+0x508], R14 ;  /* 0x0005080e01007387 */ /* 0x000fe80000100a00 */
[----:B------:R0:W-:Y:S04]  /*3a2c0*/  STL.64 [R1+0x19c0], R4 ;  /* 0x0019c00401007387 */ /* 0x0001e80000100a00 */
[----:B0-----:R-:W3:Y:S04]  /*3a2d0*/  LDL.LU R4, [R1+0x90] ;  /* 0x0000900001047983 */ /* 0x001ee80000300800 */
[----:B------:R-:W3:Y:S04]  /*3a2e0*/  LDL.LU R5, [R1+0x94] ;  /* 0x0000940001057983 */ /* 0x000ee80000300800 */
[----:B------:R-:W3:Y:S04]  /*3a2f0*/  LDL.LU R6, [R1+0x98] ;  /* 0x0000980001067983 */ /* 0x000ee80000300800 */
[----:B------:R-:W2:Y:S01]  /*3a300*/  LDL.LU.64 R22, [R1+0x19f0] ;  /* 0x0019f00001167983 */ /* 0x000ea20000300a00 */
[----:B------:R-:W-:-:S04]  /*3a310*/  LEA R0, R0, R2, 0x5 ;  /* 0x0000000200007211 */ /* 0x000fc800078e28ff */
[----:B------:R-:W-:-:S05]  /*3a320*/  LOP3.LUT R0, R0, 0x40, RZ, 0x3c, !PT ;  /* 0x0000004000007812 */ /* 0x000fca00078e3cff */
[----:B------:R-:W0:Y:S04]  /*3a330*/  LDSM.16.M88.4 R12, [R0+0x20000] ;  /* 0x02000000000c783b */ /* 0x000e280000000200 */
[----:B------:R-:W-:Y:S04]  /*3a340*/  STL.64 [R1+0x4f0], R8 ;  /* 0x0004f00801007387 */ /* 0x000fe80000100a00 */
[----:B------:R-:W-:Y:S04]  /*3a350*/  STL.64 [R1+0x4f8], R10 ;  /* 0x0004f80a01007387 */ /* 0x000fe80000100a00 */
[----:B------:R-:W-:Y:S01]  /*3a360*/  LDSM.16.M88.4 R8, [R0+0x22000] ;  /* 0x022000000008783b */ /* 0x000fe20000000200 */
[----:B------:R-:W-:Y:S01]  /*3a370*/  IMAD.MOV.U32 R7, RZ, RZ, R28 ;  /* 0x000000ffff077224 */ /* 0x000fe200078e001c */
[C---:B--2---:R-:W-:Y:S02]  /*3a380*/  HMMA.16816.F32.BF16 R20, R24.reuse, R22, R16 ;  /* 0x000000161814723c */ /* 0x044fe40000041810 */
[----:B------:R-:W2:Y:S04]  /*3a390*/  LDL.LU.64 R18, [R1+0x19e8] ;  /* 0x0019e80001127983 */ /* 0x000ea80000300a00 */
[----:B------:R-:W2:Y:S04]  /*3a3a0*/  LDL.LU.64 R16, [R1+0x19e0] ;  /* 0x0019e00001107983 */ /* 0x000ea80000300a00 */
[----:B0-----:R-:W-:Y:S04]  /*3a3b0*/  STL.64 [R1+0x60], R12 ;  /* 0x0000600c01007387 */ /* 0x001fe80000100a00 */
[----:B------:R-:W-:Y:S09]  /*3a3c0*/  STL.64 [R1+0x68], R14 ;  /* 0x0000680e01007387 */ /* 0x000ff20000100a00 */
[----:B------:R-:W-:Y:S04]  /*3a3d0*/  STL.64 [R1+0x4e0], R20 ;  /* 0x0004e01401007387 */ /* 0x000fe80000100a00 */
[----:B------:R-:W-:Y:S04]  /*3a3e0*/  STL.64 [R1+0x4e8], R22 ;  /* 0x0004e81601007387 */ /* 0x000fe80000100a00 */
[----:B------:R-:W0:Y:S04]  /*3a3f0*/  LDSM.16.M88.4 R20, [R0+0x24000] ;  /* 0x024000000014783b */ /* 0x000e280000000200 */
[----:B0-----:R-:W-:Y:S01]  /*3a400*/  STL.64 [R1+0x40], R20 ;  /* 0x0000401401007387 */ /* 0x001fe20000100a00 */
[----:B------:R-:W-:Y:S01]  /*3a410*/  MOV R14, R20 ;  /* 0x00000014000e7202 */ /* 0x000fe20000000f00 */
[----:B------:R-:W-:Y:S01]  /*3a420*/  IMAD.MOV.U32 R2, RZ, RZ, R21 ;  /* 0x000000ffff027224 */ /* 0x000fe200078e0015 */
[----:B------:R-:W-:Y:S01]  /*3a430*/  MOV R28, R23 ;  /* 0x00000017001c7202 */ /* 0x000fe20000000f00 */
[----:B------:R-:W-:Y:S04]  /*3a440*/  STL.64 [R1+0x48], R22 ;  /* 0x0000481601007387 */ /* 0x000fe80000100a00 */
[----:B------:R-:W0:Y:S04]  /*3a450*/  LDSM.16.M88.4 R20, [R0+0x26000] ;  /* 0x026000000014783b */ /* 0x000e280000000200 */
[----:B------:R-:W-:Y:S04]  /*3a460*/  STL.64 [R1+0x50], R8 ;  /* 0x0000500801007387 */ /* 0x000fe80000100a00 */
[----:B------:R-:W-:Y:S04]  /*3a470*/  STL.64 [R1+0x58], R10 ;  /* 0x0000580a01007387 */ /* 0x000fe80000100a00 */
[----:B------:R1:W-:Y:S04]  /*3a480*/  STL.64 [R1+0x19b8], R8 ;  /* 0x0019b80801007387 */ /* 0x0003e80000100a00 */
[----:B-1----:R-:W4:Y:S04]  /*3a490*/  LDL.LU R8, [R1+0xc0] ;  /* 0x0000c00001087983 */ /* 0x002f280000300800 */
[----:B------:R-:W4:Y:S04]  /*3a4a0*/  LDL.LU R9, [R1+0xc4] ;  /* 0x0000c40001097983 */ /* 0x000f280000300800 */
[----:B------:R-:W-:Y:S04]  /*3a4b0*/  STL [R1+0x1608], R28 ;  /* 0x0016081c01007387 */ /* 0x000fe80000100800 */
[----:B0-----:R-:W-:Y:S04]  /*3a4c0*/  STL.64 [R1+0x30], R20 ;  /* 0x0000301401007387 */ /* 0x001fe80000100a00 */
[----:B------:R0:W-:Y:S04]  /*3a4d0*/  STL.64 [R1+0x38], R22 ;  /* 0x0000381601007387 */ /* 0x0001e80000100a00 */
[----:B0-----:R-:W2:Y:S01]  /*3a4e0*/  LDL.LU.64 R22, [R1+0x19d8] ;  /* 0x0019d80001167983 */ /* 0x001ea20000300a00 */
[----:B------:R-:W-:Y:S01]  /*3a4f0*/  MOV R11, R3 ;  /* 0x00000003000b7202 */ /* 0x000fe20000000f00 */
[----:B------:R-:W-:Y:S01]  /*3a500*/  IMAD.MOV.U32 R10, RZ, RZ, R29 ;  /* 0x000000ffff0a7224 */ /* 0x000fe200078e001d */
[C---:B--2---:R-:W-:Y:S01]  /*3a510*/  HMMA.16816.F32.BF16 R20, R24.reuse, R22, R16 ;  /* 0x000000161814723c */ /* 0x044fe20000041810 */
[----:B------:R-:W3:Y:S11]  /*3a520*/  LDL.LU.64 R18, [R1+0x19d0] ;  /* 0x0019d00001127983 */ /* 0x000ef60000300a00 */
[----:B------:R-:W-:Y:S11]  /*3a530*/  @!UPT UIADD3 URZ, URZ, URZ, URZ ;  /* 0x0000003f3f3ff290 */ /* 0x000ff6000fffe03f */
[----:B------:R-:W-:Y:S01]  /*3a540*/  @!UPT UIADD3 URZ, URZ, URZ, URZ ;  /* 0x0000003f3f3ff290 */ /* 0x000fe2000fffe03f */
[----:B------:R-:W-:Y:S01]  /*3a550*/  MOV R3, R23 ;  /* 0x0000001700037202 */ /* 0x000fe20000000f00 */
[----:B------:R-:W-:Y:S01]  /*3a560*/  IMAD.MOV.U32 R29, RZ, RZ, R22 ;  /* 0x000000ffff1d7224 */ /* 0x000fe200078e0016 */
[----:B------:R-:W-:Y:S04]  /*3a570*/  STL.64 [R1+0x4d0], R20 ;  /* 0x0004d01401007387 */ /* 0x000fe80000100a00 */
[----:B------:R-:W-:Y:S04]  /*3a580*/  STL [R1+0x166c], R3 ;  /* 0x00166c0301007387 */ /* 0x000fe80000100800 */
[----:B------:R-:W-:Y:S04]  /*3a590*/  STL [R1+0x1668], R29 ;  /* 0x0016681d01007387 */ /* 0x000fe80000100800 */
[----:B------:R-:W0:Y:S01]  /*3a5a0*/  LDSM.16.M88.4 R20, [R0+0x28000] ;  /* 0x028000000014783b */ /* 0x000e220000000200 */
[----:B---3--:R-:W-:Y:S03]  /*3a5b0*/  HMMA.16816.F32.BF16 R16, R24, R18, R4 ;  /* 0x000000121810723c */ /* 0x008fe60000041804 */
[----:B------:R-:W4:Y:S04]  /*3a5c0*/  LDL.LU.64 R6, [R1+0x19c8] ;  /* 0x0019c80001067983 */ /* 0x000f280000300a00 */
[----:B------:R-:W4:Y:S04]  /*3a5d0*/  LDL.LU.64 R4, [R1+0x19c0] ;  /* 0x0019c00001047983 */ /* 0x000f280000300a00 */
[----:B------:R-:W2:Y:S01]  /*3a5e0*/  LDL.64 R24, [R1+0x30] ;  /* 0x0000300001187983 */ /* 0x000ea20000100a00 */
[----:B----4-:R-:W-:Y:S03]  /*3a5f0*/  HMMA.16816.F32.BF16 R8, R4, R12, R8 ;  /* 0x0000000c0408723c */ /* 0x010fe60000041808 */
[----:B--2---:R1:W-:Y:S08]  /*3a600*/  STL.64 [R1+0x1990], R24 ;  /* 0x0019901801007387 */ /* 0x0043f00000100a00 */
[----:B------:R-:W-:Y:S04]  /*3a610*/  STL.64 [R1+0x70], R16 ;  /* 0x0000701001007387 */ /* 0x000fe80000100a00 */
[----:B------:R-:W-:Y:S01]  /*3a620*/  STL.64 [R1+0x78], R18 ;  /* 0x0000781201007387 */ /* 0x000fe20000100a00 */
[----:B-1----:R-:W-:Y:S01]  /*3a630*/  IMAD.MOV.U32 R24, RZ, RZ, R14 ;  /* 0x000000ffff187224 */ /* 0x002fe200078e000e */
[----:B------:R-:W-:-:S02]  /*3a640*/  MOV R25, R2 ;  /* 0x0000000200197202 */ /* 0x000fc40000000f00 */
[----:B------:R-:W1:Y:S04]  /*3a650*/  LDSM.16.M88.4 R16, [R0+0x2a000] ;  /* 0x02a000000010783b */ /* 0x000e680000000200 */
[----:B------:R2:W-:Y:S04]  /*3a660*/  STL.64 [R1+0x19b0], R24 ;  /* 0x0019b01801007387 */ /* 0x0005e80000100a00 */
[----:B--2---:R-:W2:Y:S04]  /*3a670*/  LDL.LU R24, [R1+0xf0] ;  /* 0x0000f00001187983 */ /* 0x004ea80000300800 */
[----:B------:R-:W2:Y:S04]  /*3a680*/  LDL.LU R25, [R1+0xf4] ;  /* 0x0000f40001197983 */ /* 0x000ea80000300800 */
[----:B------:R-:W2:Y:S04]  /*3a690*/  LDL.LU R26, [R1+0xf8] ;  /* 0x0000f800011a7983 */ /* 0x000ea80000300800 */
[----:B------:R-:W2:Y:S04]  /*3a6a0*/  LDL.LU R27, [R1+0xfc] ;  /* 0x0000fc00011b7983 */ /* 0x000ea80000300800 */
[----:B------:R3:W-:Y:S04]  /*3a6b0*/  STL.64 [R1+0x4b0], R8 ;  /* 0x0004b00801007387 */ /* 0x0007e80000100a00 */
[----:B------:R-:W-:Y:S04]  /*3a6c0*/  STL.64 [R1+0x4b8], R10 ;  /* 0x0004b80a01007387 */ /* 0x000fe80000100a00 */
[----:B---3--:R-:W2:Y:S04]  /*3a6d0*/  LDL.LU.64 R8, [R1+0x19b8] ;  /* 0x0019b80001087983 */ /* 0x008ea80000300a00 */
[----:B0-----:R-:W-:Y:S04]  /*3a6e0*/  STL.64 [R1+0x20], R20 ;  /* 0x0000201401007387 */ /* 0x001fe80000100a00 */
[----:B------:R-:W-:Y:S04]  /*3a6f0*/  STL.64 [R1+0x28], R22 ;  /* 0x0000281601007387 */ /* 0x000fe80000100a00 */
[----:B------:R0:W-:Y:S04]  /*3a700*/  STL.64 [R1+0x1988], R20 ;  /* 0x0019881401007387 */ /* 0x0001e80000100a00 */
[----:B0-----:R-:W3:Y:S04]  /*3a710*/  LDL.LU R20, [R1+0x110] ;  /* 0x0001100001147983 */ /* 0x001ee80000300800 */
[----:B------:R-:W3:Y:S04]  /*3a720*/  LDL.LU R21, [R1+0x114] ;  /* 0x0001140001157983 */ /* 0x000ee80000300800 */
[----:B------:R-:W4:Y:S04]  /*3a730*/  LDL.LU R22, [R1+0x118] ;  /* 0x0001180001167983 */ /* 0x000f280000300800 */
[----:B------:R-:W4:Y:S01]  /*3a740*/  LDL.LU R23, [R1+0x11c] ;  /* 0x00011c0001177983 */ /* 0x000f220000300800 */
[----:B------:R-:W-:Y:S01]  /*3a750*/  MOV R3, R13 ;  /* 0x0000000d00037202 */ /* 0x000fe20000000f00 */
[----:B------:R-:W-:-:S02]  /*3a760*/  IMAD.MOV.U32 R29, RZ, RZ, R12 ;  /* 0x000000ffff1d7224 */ /* 0x000fc400078e000c */
[----:B------:R-:W0:Y:S01]  /*3a770*/  LDSM.16.M88.4 R12, [R0+0x2c000] ;  /* 0x02c00000000c783b */ /* 0x000e220000000200 */
[C---:B--2---:R-:W-:Y:S03]  /*3a780*/  HMMA.16816.F32.BF16 R8, R4.reuse, R8, R24 ;  /* 0x000000080408723c */ /* 0x044fe60000041818 */
[----:B----4-:R-:W-:Y:S04]  /*3a790*/  STL.64 [R1+0x19a0], R22 ;  /* 0x0019a01601007387 */ /* 0x010fe80000100a00 */
[----:B---3--:R2:W-:Y:S04]  /*3a7a0*/  STL.64 [R1+0x1998], R20 ;  /* 0x0019981401007387 */ /* 0x0085e80000100a00 */
[----:B--2---:R-:W2:Y:S04]  /*3a7b0*/  LDL.LU R20, [R1+0x120] ;  /* 0x0001200001147983 */ /* 0x004ea80000300800 */
[----:B------:R-:W2:Y:S04]  /*3a7c0*/  LDL.LU R21, [R1+0x124] ;  /* 0x0001240001157983 */ /* 0x000ea80000300800 */
[----:B------:R-:W2:Y:S04]  /*3a7d0*/  LDL.LU R22, [R1+0x128] ;  /* 0x0001280001167983 */ /* 0x000ea80000300800 */
[----:B------:R-:W2:Y:S04]  /*3a7e0*/  LDL.LU R23, [R1+0x12c] ;  /* 0x00012c0001177983 */ /* 0x000ea80000300800 */
[----:B-1----:R-:W-:Y:S04]  /*3a7f0*/  STL.64 [R1+0x10], R16 ;  /* 0x0000101001007387 */ /* 0x002fe80000100a00 */
[----:B------:R-:W-:Y:S04]  /*3a800*/  STL.64 [R1+0x18], R18 ;  /* 0x0000181201007387 */ /* 0x000fe80000100a00 */
[----:B------:R1:W-:Y:S04]  /*3a810*/  STL.64 [R1+0x1980], R16 ;  /* 0x0019801001007387 */ /* 0x0003e80000100a00 */
[----:B-1----:R-:W3:Y:S04]  /*3a820*/  LDL.LU R16, [R1+0x140] ;  /* 0x0001400001107983 */ /* 0x002ee80000300800 */
[----:B------:R-:W3:Y:S04]  /*3a830*/  LDL.LU R17, [R1+0x144] ;  /* 0x0001440001117983 */ /* 0x000ee80000300800 */
[----:B------:R-:W3:Y:S04]  /*3a840*/  LDL.LU R18, [R1+0x148] ;  /* 0x0001480001127983 */ /* 0x000ee80000300800 */
[----:B------:R-:W3:Y:S04]  /*3a850*/  LDL.LU R19, [R1+0x14c] ;  /* 0x00014c0001137983 */ /* 0x000ee80000300800 */
[----:B------:R-:W-:Y:S04]  /*3a860*/  STL [R1+0x1974], R3 ;  /* 0x0019740301007387 */ /* 0x000fe80000100800 */
[----:B------:R-:W-:Y:S04]  /*3a870*/  STL [R1+0x1970], R29 ;  /* 0x0019701d01007387 */ /* 0x000fe80000100800 */
[----:B------:R-:W2:Y:S04]  /*3a880*/  LDL.LU.64 R24, [R1+0x19b0] ;  /* 0x0019b00001187983 */ /* 0x000ea80000300a00 */
[----:B------:R-:W-:Y:S04]  /*3a890*/  STL.64 [R1+0x4a0], R8 ;  /* 0x0004a00801007387 */ /* 0x000fe80000100a00 */
[----:B------:R1:W-:Y:S04]  /*3a8a0*/  STL.64 [R1+0x4a8], R10 ;  /* 0x0004a80a01007387 */ /* 0x0003e80000100a00 */
[----:B-1----:R-:W4:Y:S04]  /*3a8b0*/  LDL.LU R10, [R1+0x19a8] ;  /* 0x0019a800010a7983 */ /* 0x002f280000300800 */
[----:B0-----:R-:W-:Y:S04]  /*3a8c0*/  STL.64 [R1], R12 ;  /* 0x0000000c01007387 */ /* 0x001fe80000100a00 */
[----:B------:R-:W-:Y:S04]  /*3a8d0*/  STL.64 [R1+0x8], R14 ;  /* 0x0000080e01007387 */ /* 0x000fe80000100a00 */
[----:B------:R0:W-:Y:S04]  /*3a8e0*/  STL.64 [R1+0x1978], R12 ;  /* 0x0019780c01007387 */ /* 0x0001e80000100a00 */
[----:B0-----:R-:W3:Y:S04]  /*3a8f0*/  LDL.LU R12, [R1+0x1b0] ;  /* 0x0001b000010c7983 */ /* 0x001ee80000300800 */
[----:B------:R-:W3:Y:S04]  /*3a900*/  LDL.LU R13, [R1+0x1b4] ;  /* 0x0001b400010d7983 */ /* 0x000ee80000300800 */
[----:B------:R-:W3:Y:S04]  /*3a910*/  LDL.LU R14, [R1+0x1b8] ;  /* 0x0001b800010e7983 */ /* 0x000ee80000300800 */
[----:B------:R-:W3:Y:S01]  /*3a920*/  LDL.LU R15, [R1+0x1bc] ;  /* 0x0001bc00010f7983 */ /* 0x000ee20000300800 */
[C---:B--2---:R-:W-:Y:S03]  /*3a930*/  HMMA.16816.F32.BF16 R24, R4.reuse, R24, R20 ;  /* 0x000000180418723c */ /* 0x044fe60000041814 */
[----:B------:R-:W2:Y:S04]  /*3a940*/  LDL.LU.64 R22, [R1+0x19a0] ;  /* 0x0019a00001167983 */ /* 0x000ea80000300a00 */
[----:B------:R-:W2:Y:S11]  /*3a950*/  LDL.LU.64 R20, [R1+0x1998] ;  /* 0x0019980001147983 */ /* 0x000eb60000300a00 */
[----:B------:R-:W-:Y:S05]  /*3a960*/  @!UPT UIADD3 URZ, URZ, URZ, URZ ;  /* 0x0000003f3f3ff290 */ /* 0x000fea000fffe03f */
[----:B------:R0:W-:Y:S04]  /*3a970*/  STL.64 [R1+0x480], R24 ;  /* 0x0004801801007387 */ /* 0x0001e80000100a00 */
[----:B------:R-:W-:Y:S04]  /*3a980*/  STL.64 [R1+0x488], R26 ;  /* 0x0004881a01007387 */ /* 0x000fe80000100a00 */
[----:B0-----:R-:W2:Y:S02]  /*3a990*/  LDL.LU.64 R24, [R1+0x1990] ;  /* 0x0019900001187983 */ /* 0x001ea40000300a00 */
[----:B--2---:R-:W-:Y:S11]  /*3a9a0*/  HMMA.16816.F32.BF16 R20, R4, R24, R20 ;  /* 0x000000180414723c */ /* 0x004ff60000041814 */
[----:B------:R-:W-:Y:S11]  /*3a9b0*/  @!UPT UIADD3 URZ, URZ, URZ, URZ ;  /* 0x0000003f3f3ff290 */ /* 0x000ff6000fffe03f */
[----:B------:R-:W-:Y:S01]  /*3a9c0*/  @!UPT UIADD3 URZ, URZ, URZ, URZ ;  /* 0x0000003f3f3ff290 */ /* 0x000fe2000fffe03f */
[----:B------:R0:W-:Y:S04]  /*3a9d0*/  STL.64 [R1+0x460], R20 ;  /* 0x0004601401007387 */ /* 0x0001e80000100a00 */
[----:B------:R3:W-:Y:S04]  /*3a9e0*/  STL.64 [R1+0x468], R22 ;  /* 0x0004681601007387 */ /* 0x0007e80000100a00 */
[----:B0-----:R-:W3:Y:S04]  /*3a9f0*/  LDL.LU.64 R20, [R1+0x1988] ;  /* 0x0019880001147983 */ /* 0x001ee80000300a00 */
[----:B------:R-:W0:Y:S02]  /*3aa00*/  S2R R11, SR_TID.X ;  /* 0x00000000000b7919 */ /* 0x000e240000002100 */
[----:B0-----:R-:W-:-:S05]  /*3aa10*/  IMAD.SHL.U32 R9, R11, 0x80, RZ ;  /* 0x000000800b097824 */ /* 0x001fca00078e00ff */
[----:B----4-:R-:W-:Y:S01]  /*3aa20*/  LOP3.LUT R28, R10, 0x780, R9, 0xf8, !PT ;  /* 0x000007800a1c7812 */ /* 0x010fe200078ef809 */
[C---:B---3--:R-:W-:Y:S01]  /*3aa30*/  HMMA.16816.F32.BF16 R20, R4.reuse, R20, R16 ;  /* 0x000000140414723c */ /* 0x048fe20000041810 */
[----:B------:R-:W2:Y:S02]  /*3aa40*/  LDL.LU.64 R16, [R1+0x1980] ;  /* 0x0019800001107983 */ /* 0x000ea40000300a00 */
[----:B------:R-:W-:Y:S02]  /*3aa50*/  LOP3.LUT R28, R28, 0x10, R11, 0x78, !PT ;  /* 0x000000101c1c7812 */ /* 0x000fe400078e780b */
[----:B------:R-:W-:Y:S02]  /*3aa60*/  LDSM.16.M88.4 R8, [R0+0x2e000] ;  /* 0x02e000000008783b */ /* 0x000fe40000000200 */
[----:B------:R-:W-:Y:S11]  /*3aa70*/  LOP3.LUT R28, R28, 0x40, RZ, 0x3c, !PT ;  /* 0x000000401c1c7812 */ /* 0x000ff600078e3cff */
[----:B------:R-:W-:Y:S05]  /*3aa80*/  @!UPT UIADD3 URZ, URZ, URZ, URZ ;  /* 0x0000003f3f3ff290 */ /* 0x000fea000fffe03f */
[----:B------:R-:W-:Y:S04]  /*3aa90*/  STL.64 [R1+0x430], R20 ;  /* 0x0004301401007387 */ /* 0x000fe80000100a00 */
[----:B------:R-:W-:Y:S04]  /*3aaa0*/  STL.64 [R1+0x438], R22 ;  /* 0x0004381601007387 */ /* 0x000fe80000100a00 */
[----:B------:R-:W0:Y:S04]  /*3aab0*/  LDSM.16.M88.4 R20, [R28+0x31000] ;  /* 0x031000001c14783b */ /* 0x000e280000000200 */
[----:B0-----:R-:W-:Y:S04]  /*3aac0*/  STL.64 [R1+0x18e0], R22 ;  /* 0x0018e01601007387 */ /* 0x001fe80000100a00 */
[----:B------:R0:W-:Y:S04]  /*3aad0*/  STL.64 [R1+0x18d8], R20 ;  /* 0x0018d81401007387 */ /* 0x0001e80000100a00 */
[----:B0-----:R-:W3:Y:S04]  /*3aae0*/  LDL.LU R20, [R1+0x350] ;  /* 0x0003500001147983 */ /* 0x001ee80000300800 */
[----:B------:R-:W3:Y:S04]  /*3aaf0*/  LDL.LU R21, [R1+0x354] ;  /* 0x0003540001157983 */ /* 0x000ee80000300800 */
[----:B------:R-:W3:Y:S04]  /*3ab00*/  LDL.LU R22, [R1+0x358] ;  /* 0x0003580001167983 */ /* 0x000ee80000300800 */
[----:B------:R-:W3:Y:S01]  /*3ab10*/  LDL.LU R23, [R1+0x35c] ;  /* 0x00035c0001177983 */ /* 0x000ee20000300800 */
[C---:B--2---:R-:W-:Y:S03]  /*3ab20*/  HMMA.16816.F32.BF16 R16, R4.reuse, R16, R12 ;  /* 0x000000100410723c */ /* 0x044fe6000004180c */
[----:B------:R-:W3:Y:S11]  /*3ab30*/  LDL.LU.64 R12, [R1+0x1978] ;  /* 0x00197800010c7983 */ /* 0x000ef60000300a00 */
[----:B------:R-:W-:Y:S09]  /*3ab40*/  @!UPT UIADD3 URZ, URZ, URZ, URZ ;  /* 0x0000003f3f3ff290 */ /* 0x000ff2000fffe03f */
[----:B------:R-:W-:Y:S04]  /*3ab50*/  STL.64 [R1+0x400], R16 ;  /* 0x0004001001007387 */ /* 0x000fe80000100a00 */
[----:B------:R-:W-:Y:S04]  /*3ab60*/  STL.64 [R1+0x408], R18 ;  /* 0x0004081201007387 */ /* 0x000fe80000100a00 */
[----:B------:R-:W0:Y:S04]  /*3ab70*/  LDSM.16.M88.4 R16, [R28+0x31800] ;  /* 0x031800001c10783b */ /* 0x000e280000000200 */
[----:B0-----:R-:W-:Y:S04]  /*3ab80*/  STL.64 [R1+0x1868], R18 ;  /* 0x0018681201007387 */ /* 0x001fe80000100a00 */
[----:B------:R0:W-:Y:S04]  /*3ab90*/  STL.64 [R1+0x1860], R16 ;  /* 0x0018601001007387 */ /* 0x0001e80000100a00 */
[----:B0-----:R-:W2:Y:S01]  /*3aba0*/  LDL.64 R16, [R1+0x50] ;  /* 0x0000500001107983 */ /* 0x001ea20000100a00 */
[----:B---3--:R-:W-:Y:S03]  /*3abb0*/  HMMA.16816.F32.BF16 R20, R4, R12, R20 ;  /* 0x0000000c0414723c */ /* 0x008fe60000041814 */
[----:B--2---:R0:W-:Y:S04]  /*3abc0*/  STL.64 [R1+0x1958], R16 ;  /* 0x0019581001007387 */ /* 0x0041e80000100a00 */
[----:B0-----:R-:W2:Y:S04]  /*3abd0*/  LDL.LU R16, [R1+0x340] ;  /* 0x0003400001107983 */ /* 0x001ea80000300800 */
[----:B------:R-:W2:Y:S04]  /*3abe0*/  LDL.LU R17, [R1+0x344] ;  /* 0x0003440001117983 */ /* 0x000ea80000300800 */
[----:B------:R-:W2:Y:S04]  /*3abf0*/  LDL.LU R18, [R1+0x348] ;  /* 0x0003480001127983 */ /* 0x000ea80000300800 */
[----:B------:R-:W2:Y:S04]  /*3ac00*/  LDL.LU R19, [R1+0x34c] ;  /* 0x00034c0001137983 */ /* 0x000ea80000300800 */
[----:B------:R0:W-:Y:S04]  /*3ac10*/  STL.64 [R1+0x3f0], R20 ;  /* 0x0003f01401007387 */ /* 0x0001e80000100a00 */
[----:B------:R1:W-:Y:S04]  /*3ac20*/  STL.64 [R1+0x3f8], R22 ;  /* 0x0003f81601007387 */ /* 0x0003e80000100a00 */
[----:B0-----:R-:W3:Y:S04]  /*3ac30*/  LDL.LU R20, [R1+0x310] ;  /* 0x0003100001147983 */ /* 0x001ee80000300800 */
[----:B------:R-:W3:Y:S04]  /*3ac40*/  LDL.LU R21, [R1+0x314] ;  /* 0x0003140001157983 */ /* 0x000ee80000300800 */
[----:B-1----:R-:W4:Y:S04]  /*3ac50*/  LDL.LU R22, [R1+0x318] ;  /* 0x0003180001167983 */ /* 0x002f280000300800 */
        /* <DEDUP_REMOVED lines=9> */
[----:B0-----:R-:W3:Y:S01]  /*3acf0*/  LDL.64 R20, [R1+0x10] ;  /* 0x0000100001147983 */ /* 0x001ee20000100a00 */
[----:B------:R-:W-:Y:S01]  /*3ad00*/  MOV R2, R12 ;  /* 0x0000000c00027202 */ /* 0x000fe20000000f00 */
[----:B------:R-:W-:-:S02]  /*3ad10*/  IMAD.MOV.U32 R0, RZ, RZ, R13 ;  /* 0x000000ffff007224 */ /* 0x000fc400078e000d */
[----:B------:R-:W0:Y:S04]  /*3ad20*/  LDSM.16.M88.4 R12, [R28+0x32000] ;  /* 0x032000001c0c783b */ /* 0x000e280000000200 */
[----:B---3--:R1:W-:Y:S04]  /*3ad30*/  STL.64 [R1+0x1918], R20 ;  /* 0x0019181401007387 */ /* 0x0083e80000100a00 */
[----:B-1----:R-:W3:Y:S01]  /*3ad40*/  LDL.64 R20, [R1+0x20] ;  /* 0x0000200001147983 */ /* 0x002ee20000100a00 */
[----:B--2---:R-:W-:Y:S01]  /*3ad50*/  HMMA.16816.F32.BF16 R4, R4, R8, R16 ;  /* 0x000000080404723c */ /* 0x004fe20000041810 */
[----:B------:R-:W-:-:S02]  /*3ad60*/  MOV R3, R24 ;  /* 0x0000001800037202 */ /* 0x000fc40000000f00 */
[----:B---3--:R-:W-:Y:S04]  /*3ad70*/  STL.64 [R1+0x1930], R20 ;  /* 0x0019301401007387 */ /* 0x008fe80000100a00 */
[----:B0-----:R-:W-:Y:S04]  /*3ad80*/  STL.64 [R1+0x17c8], R14 ;  /* 0x0017c80e01007387 */ /* 0x001fe80000100a00 */
[----:B------:R0:W-:Y:S04]  /*3ad90*/  STL.64 [R1+0x17c0], R12 ;  /* 0x0017c00c01007387 */ /* 0x0001e80000100a00 */
[----:B0-----:R-:W2:Y:S04]  /*3ada0*/  LDL R12, [R1+0x40] ;  /* 0x00004000010c7983 */ /* 0x001ea80000100800 */
[----:B------:R-:W2:Y:S01]  /*3adb0*/  LDL R13, [R1+0x44] ;  /* 0x00004400010d7983 */ /* 0x000ea20000100800 */
[----:B------:R-:W-:Y:S01]  /*3adc0*/  IMAD.MOV.U32 R29, RZ, RZ, R25 ;  /* 0x000000ffff1d7224 */ /* 0x000fe200078e0019 */
[----:B------:R-:W-:-:S02]  /*3add0*/  MOV R20, R3 ;  /* 0x0000000300147202 */ /* 0x000fc40000000f00 */
[----:B------:R-:W0:Y:S01]  /*3ade0*/  LDSM.16.M88.4 R24, [R28+0x30800] ;  /* 0x030800001c18783b */ /* 0x000e220000000200 */
[----:B------:R-:W-:-:S03]  /*3adf0*/  IMAD.MOV.U32 R21, RZ, RZ, R29 ;  /* 0x000000ffff157224 */ /* 0x000fc600078e001d */
[----:B--2---:R1:W-:Y:S04]  /*3ae00*/  STL.64 [R1+0x1950], R12 ;  /* 0x0019500c01007387 */ /* 0x0043e80000100a00 */
[----:B------:R-:W2:Y:S04]  /*3ae10*/  LDL.LU R3, [R1+0x1974] ;  /* 0x0019740001037983 */ /* 0x000ea80000300800 */
[----:B------:R-:W-:Y:S04]  /*3ae20*/  STL.64 [R1+0x3b0], R4 ;  /* 0x0003b00401007387 */ /* 0x000fe80000100a00 */
[----:B------:R-:W-:Y:S04]  /*3ae30*/  STL.64 [R1+0x3b8], R6 ;  /* 0x0003b80601007387 */ /* 0x000fe80000100a00 */
[----:B------:R-:W3:Y:S04]  /*3ae40*/  LDL.LU R29, [R1+0x1970] ;  /* 0x00197000011d7983 */ /* 0x000ee80000300800 */
[----:B-1----:R-:W4:Y:S04]  /*3ae50*/  LDL.LU R12, [R1+0x6a0] ;  /* 0x0006a000010c7983 */ /* 0x002f280000300800 */
[----:B------:R-:W4:Y:S04]  /*3ae60*/  LDL.LU R13, [R1+0x6a4] ;  /* 0x0006a400010d7983 */ /* 0x000f280000300800 */
[----:B------:R-:W2:Y:S04]  /*3ae70*/  LDL.LU R14, [R1+0x6a8] ;  /* 0x0006a800010e7983 */ /* 0x000ea80000300800 */
[----:B------:R-:W2:Y:S04]  /*3ae80*/  LDL.LU R15, [R1+0x6ac] ;  /* 0x0006ac00010f7983 */ /* 0x000ea80000300800 */
[----:B------:R-:W1:Y:S04]  /*3ae90*/  LDSM.16.M88.4 R4, [R28+0x32800] ;  /* 0x032800001c04783b */ /* 0x000e680000000200 */
[----:B--2---:R-:W-:Y:S04]  /*3aea0*/  STL.64 [R1+0x1968], R14 ;  /* 0x0019680e01007387 */ /* 0x004fe80000100a00 */
[----:B----4-:R2:W-:Y:S04]  /*3aeb0*/  STL.64 [R1+0x1960], R12 ;  /* 0x0019600c01007387 */ /* 0x0105e80000100a00 */
[----:B--2---:R-:W0:Y:S04]  /*3aec0*/  LDL.LU R12, [R1+0x6b0] ;  /* 0x0006b000010c7983 */ /* 0x004e280000300800 */
[----:B------:R-:W0:Y:S04]  /*3aed0*/  LDL.LU R13, [R1+0x6b4] ;  /* 0x0006b400010d7983 */ /* 0x000e280000300800 */
[----:B------:R-:W0:Y:S04]  /*3aee0*/  LDL.LU R14, [R1+0x6b8] ;  /* 0x0006b800010e7983 */ /* 0x000e280000300800 */
[----:B------:R-:W0:Y:S04]  /*3aef0*/  LDL.LU R15, [R1+0x6bc] ;  /* 0x0006bc00010f7983 */ /* 0x000e280000300800 */
[----:B------:R2:W-:Y:S04]  /*3af00*/  STL.64 [R1+0x1948], R20 ;  /* 0x0019481401007387 */ /* 0x0005e80000100a00 */
[----:B--2---:R-:W2:Y:S04]  /*3af10*/  LDL.LU R20, [R1+0x380] ;  /* 0x0003800001147983 */ /* 0x004ea80000300800 */
[----:B------:R-:W2:Y:S04]  /*3af20*/  LDL.LU R21, [R1+0x384] ;  /* 0x0003840001157983 */ /* 0x000ea80000300800 */
[----:B------:R-:W2:Y:S04]  /*3af30*/  LDL.LU R22, [R1+0x388] ;  /* 0x0003880001167983 */ /* 0x000ea80000300800 */
[----:B------:R-:W2:Y:S04]  /*3af40*/  LDL.LU R23, [R1+0x38c] ;  /* 0x00038c0001177983 */ /* 0x000ea80000300800 */
[----:B------:R-:W-:Y:S04]  /*3af50*/  STL.64 [R1+0x1910], R10 ;  /* 0x0019100a01007387 */ /* 0x000fe80000100a00 */
[----:B------:R4:W-:Y:S04]  /*3af60*/  STL.64 [R1+0x1908], R8 ;  /* 0x0019080801007387 */ /* 0x0009e80000100a00 */
[----:B----4-:R-:W4:Y:S04]  /*3af70*/  LDL.LU R8, [R1+0x330] ;  /* 0x0003300001087983 */ /* 0x010f280000300800 */
[----:B------:R-:W4:Y:S04]  /*3af80*/  LDL.LU R9, [R1+0x334] ;  /* 0x0003340001097983 */ /* 0x000f280000300800 */
[----:B------:R-:W2:Y:S04]  /*3af90*/  LDL.LU R10, [R1+0x338] ;  /* 0x00033800010a7983 */ /* 0x000ea80000300800 */
[----:B------:R-:W2:Y:S01]  /*3afa0*/  LDL.LU R11, [R1+0x33c] ;  /* 0x00033c00010b7983 */ /* 0x000ea20000300800 */
[----:B---3--:R-:W-:Y:S01]  /*3afb0*/  MOV R16, R29 ;  /* 0x0000001d00107202 */ /* 0x008fe20000000f00 */
[----:B------:R-:W-:-:S02]  /*3afc0*/  IMAD.MOV.U32 R17, RZ, RZ, R3 ;  /* 0x000000ffff117224 */ /* 0x000fc400078e0003 */
[----:B--2---:R-:W-:Y:S04]  /*3afd0*/  STL.64 [R1+0x1928], R10 ;  /* 0x0019280a01007387 */ /* 0x004fe80000100a00 */
[----:B----4-:R2:W-:Y:S04]  /*3afe0*/  STL.64 [R1+0x1920], R8 ;  /* 0x0019200801007387 */ /* 0x0105e80000100a00 */
[----:B--2---:R-:W2:Y:S04]  /*3aff0*/  LDL.LU R8, [R1+0x680] ;  /* 0x0006800001087983 */ /* 0x004ea80000300800 */
[----:B------:R-:W2:Y:S04]  /*3b000*/  LDL.LU R9, [R1+0x684] ;  /* 0x0006840001097983 */ /* 0x000ea80000300800 */
[----:B------:R-:W3:Y:S04]  /*3b010*/  LDL.LU R10, [R1+0x688] ;  /* 0x00068800010a7983 */ /* 0x000ee80000300800 */
[----:B------:R-:W3:Y:S01]  /*3b020*/  LDL.LU R11, [R1+0x68c] ;  /* 0x00068c00010b7983 */ /* 0x000ee20000300800 */
[C---:B0-----:R-:W-:Y:S03]  /*3b030*/  HMMA.16816.F32.BF16 R16, R24.reuse, R16, R12 ;  /* 0x000000101810723c */ /* 0x041fe6000004180c */
[----:B---3--:R-:W-:Y:S04]  /*3b040*/  STL.64 [R1+0x1940], R10 ;  /* 0x0019400a01007387 */ /* 0x008fe80000100a00 */
[----:B--2---:R0:W-:Y:S04]  /*3b050*/  STL.64 [R1+0x1938], R8 ;  /* 0x0019380801007387 */ /* 0x0041e80000100a00 */
        /* <DEDUP_REMOVED lines=9> */
[----:B------:R-:W3:Y:S04]  /*3b0f0*/  LDL.LU R7, [R1+0x2fc] ;  /* 0x0002fc0001077983 */ /* 0x000ee80000300800 */
[----:B------:R-:W4:Y:S04]  /*3b100*/  LDL.LU.64 R14, [R1+0x1968] ;  /* 0x00196800010e7983 */ /* 0x000f280000300a00 */
[----:B------:R-:W4:Y:S04]  /*3b110*/  LDL.LU.64 R12, [R1+0x1960] ;  /* 0x00196000010c7983 */ /* 0x000f280000300a00 */
[----:B------:R0:W-:Y:S04]  /*3b120*/  STL.64 [R1+0x3a0], R16 ;  /* 0x0003a01001007387 */ /* 0x0001e80000100a00 */
[----:B------:R-:W-:Y:S04]  /*3b130*/  STL.64 [R1+0x3a8], R18 ;  /* 0x0003a81201007387 */ /* 0x000fe80000100a00 */
[----:B0-----:R-:W4:Y:S02]  /*3b140*/  LDL.LU.64 R16, [R1+0x1958] ;  /* 0x0019580001107983 */ /* 0x001f240000300a00 */
[C---:B----4-:R-:W-:Y:S11]  /*3b150*/  HMMA.16816.F32.BF16 R12, R24.reuse, R16, R12 ;  /* 0x00000010180c723c */ /* 0x050ff6000004180c */
[----:B------:R-:W-:Y:S11]  /*3b160*/  @!UPT UIADD3 URZ, URZ, URZ, URZ ;  /* 0x0000003f3f3ff290 */ /* 0x000ff6000fffe03f */
[----:B------:R-:W-:Y:S01]  /*3b170*/  @!UPT UIADD3 URZ, URZ, URZ, URZ ;  /* 0x0000003f3f3ff290 */ /* 0x000fe2000fffe03f */
[----:B------:R0:W-:Y:S04]  /*3b180*/  STL.64 [R1+0x390], R12 ;  /* 0x0003900c01007387 */ /* 0x0001e80000100a00 */
[----:B------:R1:W-:Y:S04]  /*3b190*/  STL.64 [R1+0x398], R14 ;  /* 0x0003980e01007387 */ /* 0x0003e80000100a00 */
[----:B0-----:R-:W1:Y:S02]  /*3b1a0*/  LDL.LU.64 R12, [R1+0x1950] ;  /* 0x00195000010c7983 */ /* 0x001e640000300a00 */
[C---:B-1----:R-:W-:Y:S02]  /*3b1b0*/  HMMA.16816.F32.BF16 R12, R24.reuse, R12, R20 ;  /* 0x0000000c180c723c */ /* 0x042fe40000041814 */
[----:B------:R-:W2:Y:S11]  /*3b1c0*/  LDL.LU.64 R20, [R1+0x1948] ;  /* 0x0019480001147983 */ /* 0x000eb60000300a00 */
[----:B------:R-:W-:Y:S10]  /*3b1d0*/  @!UPT UIADD3 URZ, URZ, URZ, URZ ;  /* 0x0000003f3f3ff290 */ /* 0x000ff4000fffe03f */
[----:B------:R0:W-:Y:S04]  /*3b1e0*/  STL.64 [R1+0x380], R12 ;  /* 0x0003800c01007387 */ /* 0x0001e80000100a00 */
[----:B------:R1:W-:Y:S04]  /*3b1f0*/  STL.64 [R1+0x388], R14 ;  /* 0x0003880e01007387 */ /* 0x0003e80000100a00 */
[----:B0-----:R-:W4:Y:S04]  /*3b200*/  LDL.LU R12, [R1+0x410] ;  /* 0x00041000010c7983 */ /* 0x001f280000300800 */
[----:B------:R-:W4:Y:S04]  /*3b210*/  LDL.LU R13, [R1+0x414] ;  /* 0x00041400010d7983 */ /* 0x000f280000300800 */
[----:B-1----:R-:W3:Y:S04]  /*3b220*/  LDL.LU R14, [R1+0x418] ;  /* 0x00041800010e7983 */ /* 0x002ee80000300800 */
[----:B------:R-:W3:Y:S01]  /*3b230*/  LDL.LU R15, [R1+0x41c] ;  /* 0x00041c00010f7983 */ /* 0x000ee20000300800 */
[C---:B--2---:R-:W-:Y:S11]  /*3b240*/  HMMA.16816.F32.BF16 R20, R24.reuse, R20, R8 ;  /* 0x000000141814723c */ /* 0x044ff60000041808 */
[----:B------:R-:W-:Y:S11]  /*3b250*/  @!UPT UIADD3 URZ, URZ, URZ, URZ ;  /* 0x0000003f3f3ff290 */ /* 0x000ff6000fffe03f */
[----:B------:R-:W-:Y:S02]  /*3b260*/  @!UPT UIADD3 URZ, URZ, URZ, URZ ;  /* 0x0000003f3f3ff290 */ /* 0x000fe4000fffe03f */
[----:B------:R-:W-:Y:S01]  /*3b270*/  MOV R28, R20 ;  /* 0x00000014001c7202 */ /* 0x000fe20000000f00 */
[----:B---3--:R-:W-:Y:S04]  /*3b280*/  STL.64 [R1+0x17d8], R14 ;  /* 0x0017d80e01007387 */ /* 0x008fe80000100a00 */
[----:B----4-:R-:W-:Y:S04]  /*3b290*/  STL.64 [R1+0x17d0], R12 ;  /* 0x0017d00c01007387 */ /* 0x010fe80000100a00 */
[----:B------:R-:W2:Y:S04]  /*3b2a0*/  LDL.LU.64 R10, [R1+0x1940] ;  /* 0x00194000010a7983 */ /* 0x000ea80000300a00 */
[----:B------:R-:W2:Y:S04]  /*3b2b0*/  LDL.LU.64 R8, [R1+0x1938] ;  /* 0x0019380001087983 */ /* 0x000ea80000300a00 */
[----:B------:R0:W-:Y:S04]  /*3b2c0*/  STL [R1+0x374], R21 ;  /* 0x0003741501007387 */ /* 0x0001e80000100800 */
[----:B------:R-:W-:Y:S04]  /*3b2d0*/  STL.64 [R1+0x378], R22 ;  /* 0x0003781601007387 */ /* 0x000fe80000100a00 */
        /* <DEDUP_REMOVED lines=9> */
[----:B------:R-:W2:Y:S01]  /*3b370*/  LDL.LU.64 R20, [R1+0x1918] ;  /* 0x0019180001147983 */ /* 0x000ea20000300a00 */
[----:B------:R-:W-:Y:S01]  /*3b380*/  MOV R12, R2 ;  /* 0x00000002000c7202 */ /* 0x000fe20000000f00 */
[----:B------:R-:W-:Y:S01]  /*3b390*/  IMAD.MOV.U32 R13, RZ, RZ, R0 ;  /* 0x000000ffff0d7224 */ /* 0x000fe200078e0000 */
[C---:B--2---:R-:W-:Y:S01]  /*3b3a0*/  HMMA.16816.F32.BF16 R8, R24.reuse, R20, R8 ;  /* 0x000000141808723c */ /* 0x044fe20000041808 */
[----:B------:R-:W-:Y:S01]  /*3b3b0*/  IMAD.MOV.U32 R0, RZ, RZ, R20 ;  /* 0x000000ffff007224 */ /* 0x000fe200078e0014 */
[----:B------:R-:W-:Y:S11]  /*3b3c0*/  MOV R2, R21 ;  /* 0x0000001500027202 */ /* 0x000ff60000000f00 */
[----:B------:R-:W-:Y:S10]  /*3b3d0*/  @!UPT UIADD3 URZ, URZ, URZ, URZ ;  /* 0x0000003f3f3ff290 */ /* 0x000ff4000fffe03f */
[----:B------:R-:W-:Y:S04]  /*3b3e0*/  STL.64 [R1+0x350], R8 ;  /* 0x0003500801007387 */ /* 0x000fe80000100a00 */
[----:B------:R0:W-:Y:S04]  /*3b3f0*/  STL.64 [R1+0x358], R10 ;  /* 0x0003580a01007387 */ /* 0x0001e80000100a00 */
[----:B0-----:R-:W2:Y:S04]  /*3b400*/  LDL.LU.64 R10, [R1+0x1910] ;  /* 0x00191000010a7983 */ /* 0x001ea80000300a00 */
[----:B------:R-:W3:Y:S04]  /*3b410*/  LDL.LU.64 R8, [R1+0x1908] ;  /* 0x0019080001087983 */ /* 0x000ee80000300a00 */
[----:B------:R-:W4:Y:S04]  /*3b420*/  LDL.LU.64 R22, [R1+0x1900] ;  /* 0x0019000001167983 */ /* 0x000f280000300a00 */
[----:B------:R-:W4:Y:S02]  /*3b430*/  LDL.LU.64 R20, [R1+0x18f8] ;  /* 0x0018f80001147983 */ /* 0x000f240000300a00 */
[C---:B----4-:R-:W-:Y:S11]  /*3b440*/  HMMA.16816.F32.BF16 R20, R24.reuse, R12, R20 ;  /* 0x0000000c1814723c */ /* 0x050ff60000041814 */
[----:B------:R-:W-:Y:S11]  /*3b450*/  @!UPT UIADD3 URZ, URZ, URZ, URZ ;  /* 0x0000003f3f3ff290 */ /* 0x000ff6000fffe03f */
[----:B------:R-:W-:Y:S01]  /*3b460*/  @!UPT UIADD3 URZ, URZ, URZ, URZ ;  /* 0x0000003f3f3ff290 */ /* 0x000fe2000fffe03f */
[----:B------:R-:W-:Y:S04]  /*3b470*/  STL.64 [R1+0x340], R20 ;  /* 0x0003401401007387 */ /* 0x000fe80000100a00 */
[----:B------:R0:W-:Y:S04]  /*3b480*/  STL.64 [R1+0x348], R22 ;  /* 0x0003481601007387 */ /* 0x0001e80000100a00 */
[----:B0-----:R-:W3:Y:S04]  /*3b490*/  LDL.LU.64 R22, [R1+0x18f0] ;  /* 0x0018f00001167983 */ /* 0x001ee80000300a00 */
[----:B------:R-:W3:Y:S04]  /*3b4a0*/  LDL.LU.64 R20, [R1+0x18e8] ;  /* 0x0018e80001147983 */ /* 0x000ee80000300a00 */
[----:B------:R-:W-:Y:S01]  /*3b4b0*/  STL.64 [R1+0x1880], R12 ;  /* 0x0018800c01007387 */ /* 0x000fe20000100a00 */
[----:B---3--:R-:W-:Y:S03]  /*3b4c0*/  HMMA.16816.F32.BF16 R24, R24, R8, R20 ;  /* 0x000000081818723c */ /* 0x008fe60000041814 */
[----:B------:R-:W3:Y:S04]  /*3b4d0*/  LDL.LU.64 R22, [R1+0x18e0] ;  /* 0x0018e00001167983 */ /* 0x000ee80000300a00 */
[----:B------:R-:W3:Y:S04]  /*3b4e0*/  LDL.LU.64 R20, [R1+0x18d8] ;  /* 0x0018d80001147983 */ /* 0x000ee80000300a00 */
[----:B--2---:R-:W-:Y:S04]  /*3b4f0*/  STL.64 [R1+0x1878], R10 ;  /* 0x0018780a01007387 */ /* 0x004fe80000100a00 */
[----:B------:R0:W-:Y:S08]  /*3b500*/  STL.64 [R1+0x1870], R8 ;  /* 0x0018700801007387 */ /* 0x0001f00000100a00 */
[----:B------:R1:W-:Y:S04]  /*3b510*/  STL.64 [R1+0x310], R24 ;  /* 0x0003101801007387 */ /* 0x0003e80000100a00 */
[----:B------:R-:W-:Y:S04]  /*3b520*/  STL.64 [R1+0x318], R26 ;  /* 0x0003181a01007387 */ /* 0x000fe80000100a00 */
[----:B0-----:R-:W2:Y:S04]  /*3b530*/  LDL.64 R8, [R1+0x60] ;  /* 0x0000600001087983 */ /* 0x001ea80000100a00 */
[----:B-1----:R-:W4:Y:S04]  /*3b540*/  LDL.64 R24, [R1+0x30] ;  /* 0x0000300001187983 */ /* 0x002f280000100a00 */
[----:B----4-:R0:W-:Y:S04]  /*3b550*/  STL.64 [R1+0x18b8], R24 ;  /* 0x0018b81801007387 */ /* 0x0101e80000100a00 */
[----:B0-----:R-:W2:Y:S04]  /*3b560*/  LDL.LU R24, [R1+0x300] ;  /* 0x0003000001187983 */ /* 0x001ea80000300800 */
[----:B------:R-:W2:Y:S04]  /*3b570*/  LDL.LU R25, [R1+0x304] ;  /* 0x0003040001197983 */ /* 0x000ea80000300800 */
[----:B------:R-:W2:Y:S04]  /*3b580*/  LDL.LU R26, [R1+0x308] ;  /* 0x00030800011a7983 */ /* 0x000ea80000300800 */
[----:B------:R-:W2:Y:S01]  /*3b590*/  LDL.LU R27, [R1+0x30c] ;  /* 0x00030c00011b7983 */ /* 0x000ea20000300800 */
[C---:B---3--:R-:W-:Y:S08]  /*3b5a0*/  HMMA.16816.F32.BF16 R4, R20.reuse, R16, R4 ;  /* 0x000000101404723c */ /* 0x048ff00000041804 */
[----:B--2---:R-:W-:Y:S11]  /*3b5b0*/  HMMA.16816.F32.BF16 R24, R20, R8, R24 ;  /* 0x000000081418723c */ /* 0x004ff60000041818 */
[----:B------:R-:W-:Y:S11]  /*3b5c0*/  @!UPT UIADD3 URZ, URZ, URZ, URZ ;  /* 0x0000003f3f3ff290 */ /* 0x000ff6000fffe03f */
[----:B------:R-:W-:Y:S01]  /*3b5d0*/  @!UPT UIADD3 URZ, URZ, URZ, URZ ;  /* 0x0000003f3f3ff290 */ /* 0x000fe2000fffe03f */
[----:B------:R-:W-:Y:S04]  /*3b5e0*/  STL.64 [R1+0x300], R24 ;  /* 0x0003001801007387 */ /* 0x000fe80000100a00 */
[----:B------:R-:W-:Y:S04]  /*3b5f0*/  STL.64 [R1+0x308], R26 ;  /* 0x0003081a01007387 */ /* 0x000fe80000100a00 */
[----:B------:R0:W-:Y:S04]  /*3b600*/  STL.64 [R1+0x2f0], R4 ;  /* 0x0002f00401007387 */ /* 0x0001e80000100a00 */
[----:B------:R1:W-:Y:S04]  /*3b610*/  STL.64 [R1+0x2f8], R6 ;  /* 0x0002f80601007387 */ /* 0x0003e80000100a00 */
[----:B0-----:R-:W2:Y:S04]  /*3b620*/  LDL.LU R4, [R1+0x150] ;  /* 0x0001500001047983 */ /* 0x001ea80000300800 */
[----:B------:R-:W2:Y:S04]  /*3b630*/  LDL.LU R5, [R1+0x154] ;  /* 0x0001540001057983 */ /* 0x000ea80000300800 */
[----:B-1----:R-:W3:Y:S04]  /*3b640*/  LDL.LU R6, [R1+0x158] ;  /* 0x0001580001067983 */ /* 0x002ee80000300800 */
[----:B------:R-:W3:Y:S01]  /*3b650*/  LDL.LU R7, [R1+0x15c] ;  /* 0x00015c0001077983 */ /* 0x000ee20000300800 */
[----:B------:R-:W-:Y:S01]  /*3b660*/  IMAD.MOV.U32 R29, RZ, RZ, R16 ;  /* 0x000000ffff1d7224 */ /* 0x000fe200078e0010 */
[----:B------:R-:W-:-:S02]  /*3b670*/  MOV R27, R17 ;  /* 0x00000011001b7202 */ /* 0x000fc40000000f00 */
[----:B---3--:R-:W-:Y:S04]  /*3b680*/  STL.64 [R1+0x1818], R6 ;  /* 0x0018180601007387 */ /* 0x008fe80000100a00 */
[----:B--2---:R0:W-:Y:S04]  /*3b690*/  STL.64 [R1+0x1810], R4 ;  /* 0x0018100401007387 */ /* 0x0041e80000100a00 */
[----:B0-----:R-:W2:Y:S04]  /*3b6a0*/  LDL.LU R4, [R1+0x160] ;  /* 0x0001600001047983 */ /* 0x001ea80000300800 */
[----:B------:R-:W2:Y:S04]  /*3b6b0*/  LDL.LU R5, [R1+0x164] ;  /* 0x0001640001057983 */ /* 0x000ea80000300800 */
[----:B------:R-:W3:Y:S04]  /*3b6c0*/  LDL.LU R6, [R1+0x168] ;  /* 0x0001680001067983 */ /* 0x000ee80000300800 */
[----:B------:R-:W3:Y:S04]  /*3b6d0*/  LDL.LU R7, [R1+0x16c] ;  /* 0x00016c0001077983 */ /* 0x000ee80000300800 */
[----:B------:R-:W4:Y:S04]  /*3b6e0*/  LDL.LU R16, [R1+0x1a0] ;  /* 0x0001a00001107983 */ /* 0x000f280000300800 */
[----:B------:R-:W4:Y:S04]  /*3b6f0*/  LDL.LU R17, [R1+0x1a4] ;  /* 0x0001a40001117983 */ /* 0x000f280000300800 */
[----:B------:R-:W2:Y:S04]  /*3b700*/  LDL.LU R18, [R1+0x1a8] ;  /* 0x0001a80001127983 */ /* 0x000ea80000300800 */
[----:B------:R-:W2:Y:S01]  /*3b710*/  LDL.LU R19, [R1+0x1ac] ;  /* 0x0001ac0001137983 */ /* 0x000ea20000300800 */
[----:B------:R-:W-:Y:S01]  /*3b720*/  IMAD.MOV.U32 R12, RZ, RZ, R0 ;  /* 0x000000ffff0c7224 */ /* 0x000fe200078e0000 */
[----:B------:R-:W-:-:S02]  /*3b730*/  MOV R13, R2 ;  /* 0x00000002000d7202 */ /* 0x000fc40000000f00 */
[----:B--2---:R-:W-:Y:S04]  /*3b740*/  STL.64 [R1+0x1890], R18 ;  /* 0x0018901201007387 */ /* 0x004fe80000100a00 */
[----:B----4-:R0:W-:Y:S04]  /*3b750*/  STL.64 [R1+0x1888], R16 ;  /* 0x0018881001007387 */ /* 0x0101e80000100a00 */
[----:B------:R-:W2:Y:S04]  /*3b760*/  LDL.LU R0, [R1+0x18d4] ;  /* 0x0018d40001007983 */ /* 0x000ea80000300800 */
[----:B------:R-:W4:Y:S04]  /*3b770*/  LDL.LU R2, [R1+0x18d0] ;  /* 0x0018d00001027983 */ /* 0x000f280000300800 */
[----:B------:R1:W-:Y:S04]  /*3b780*/  STL.64 [R1+0x1898], R12 ;  /* 0x0018980c01007387 */ /* 0x0003e80000100a00 */
[----:B0-----:R-:W2:Y:S04]  /*3b790*/  LDL.LU R16, [R1+0x2a0] ;  /* 0x0002a00001107983 */ /* 0x001ea80000300800 */
[----:B------:R-:W2:Y:S04]  /*3b7a0*/  LDL.LU R17, [R1+0x2a4] ;  /* 0x0002a40001117983 */ /* 0x000ea80000300800 */
[----:B------:R-:W2:Y:S04]  /*3b7b0*/  LDL.LU R18, [R1+0x2a8] ;  /* 0x0002a80001127983 */ /* 0x000ea80000300800 */
[----:B------:R-:W2:Y:S01]  /*3b7c0*/  LDL.LU R19, [R1+0x2ac] ;  /* 0x0002ac0001137983 */ /* 0x000ea20000300800 */
[----:B-1----:R-:W-:Y:S01]  /*3b7d0*/  IMAD.MOV.U32 R12, RZ, RZ, R15 ;  /* 0x000000ffff0c7224 */ /* 0x002fe200078e000f */
[----:B------:R-:W-:-:S02]  /*3b7e0*/  MOV R13, R14 ;  /* 0x0000000e000d7202 */ /* 0x000fc40000000f00 */
[----:B------:R-:W3:Y:S04]  /*3b7f0*/  LDL.64 R24, [R1+0x40] ;  /* 0x0000400001187983 */ /* 0x000ee80000100a00 */
[----:B--2---:R-:W-:Y:S04]  /*3b800*/  STL.64 [R1+0x18a8], R18 ;  /* 0x0018a81201007387 */ /* 0x004fe80000100a00 */
[----:B------:R-:W-:Y:S04]  /*3b810*/  STL.64 [R1+0x18a0], R16 ;  /* 0x0018a01001007387 */ /* 0x000fe80000100a00 */
[----:B------:R0:W-:Y:S04]  /*3b820*/  STL.64 [R1+0x18b0], R12 ;  /* 0x0018b00c01007387 */ /* 0x0001e80000100a00 */
[----:B0-----:R-:W2:Y:S04]  /*3b830*/  LDL.LU R12, [R1+0x2d0] ;  /* 0x0002d000010c7983 */ /* 0x001ea80000300800 */
[----:B------:R-:W2:Y:S04]  /*3b840*/  LDL.LU R13, [R1+0x2d4] ;  /* 0x0002d400010d7983 */ /* 0x000ea80000300800 */
[----:B------:R-:W2:Y:S04]  /*3b850*/  LDL.LU R14, [R1+0x2d8] ;  /* 0x0002d800010e7983 */ /* 0x000ea80000300800 */
[----:B------:R-:W2:Y:S01]  /*3b860*/  LDL.LU R15, [R1+0x2dc] ;  /* 0x0002dc00010f7983 */ /* 0x000ea20000300800 */
[----:B------:R-:W-:Y:S01]  /*3b870*/  IMAD.MOV.U32 R26, RZ, RZ, R8 ;  /* 0x000000ffff1a7224 */ /* 0x000fe200078e0008 */
[----:B------:R-:W-:-:S02]  /*3b880*/  MOV R3, R9 ;  /* 0x0000000900037202 */ /* 0x000fc40000000f00 */
[----:B--2---:R-:W-:Y:S04]  /*3b890*/  STL.64 [R1+0x18c8], R14 ;  /* 0x0018c80e01007387 */ /* 0x004fe80000100a00 */
[----:B------:R0:W-:Y:S04]  /*3b8a0*/  STL.64 [R1+0x18c0], R12 ;  /* 0x0018c00c01007387 */ /* 0x0001e80000100a00 */
[----:B0-----:R-:W2:Y:S04]  /*3b8b0*/  LDL.LU R12, [R1+0x2e0] ;  /* 0x0002e000010c7983 */ /* 0x001ea80000300800 */
[----:B------:R-:W2:Y:S04]  /*3b8c0*/  LDL.LU R13, [R1+0x2e4] ;  /* 0x0002e400010d7983 */ /* 0x000ea80000300800 */
[----:B------:R-:W2:Y:S04]  /*3b8d0*/  LDL.LU R14, [R1+0x2e8] ;  /* 0x0002e800010e7983 */ /* 0x000ea80000300800 */
[----:B------:R-:W2:Y:S04]  /*3b8e0*/  LDL.LU R15, [R1+0x2ec] ;  /* 0x0002ec00010f7983 */ /* 0x000ea80000300800 */
        /* <DEDUP_REMOVED lines=8> */
[----:B---3--:R-:W-:Y:S04]  /*3b970*/  STL.64 [R1+0x1828], R6 ;  /* 0x0018280601007387 */ /* 0x008fe80000100a00 */
[----:B------:R0:W-:Y:S04]  /*3b980*/  STL.64 [R1+0x1820], R4 ;  /* 0x0018200401007387 */ /* 0x0001e80000100a00 */
[----:B0-----:R-:W3:Y:S04]  /*3b990*/  LDL.LU R4, [R1+0x170] ;  /* 0x0001700001047983 */ /* 0x001ee80000300800 */
[----:B------:R-:W3:Y:S04]  /*3b9a0*/  LDL.LU R5, [R1+0x174] ;  /* 0x0001740001057983 */ /* 0x000ee80000300800 */
[----:B------:R-:W3:Y:S04]  /*3b9b0*/  LDL.LU R6, [R1+0x178] ;  /* 0x0001780001067983 */ /* 0x000ee80000300800 */
[----:B------:R-:W3:Y:S01]  /*3b9c0*/  LDL.LU R7, [R1+0x17c] ;  /* 0x00017c0001077983 */ /* 0x000ee20000300800 */
[----:B--2---:R-:W-:Y:S03]  /*3b9d0*/  HMMA.16816.F32.BF16 R12, R20, R24, R12 ;  /* 0x00000018140c723c */ /* 0x004fe6000004180c */
[----:B---3--:R-:W-:Y:S04]  /*3b9e0*/  STL.64 [R1+0x1838], R6 ;  /* 0x0018380601007387 */ /* 0x008fe80000100a00 */
[----:B------:R0:W-:Y:S02]  /*3b9f0*/  STL.64 [R1+0x1830], R4 ;  /* 0x0018300401007387 */ /* 0x0001e40000100a00 */
[----:B0-----:R-:W-:Y:S01]  /*3ba00*/  IMAD.MOV.U32 R4, RZ, RZ, R29 ;  /* 0x000000ffff047224 */ /* 0x001fe200078e001d */
[----:B------:R-:W-:Y:S01]  /*3ba10*/  MOV R5, R27 ;  /* 0x0000001b00057202 */ /* 0x000fe20000000f00 */
[----:B------:R-:W-:-:S04]  /*3ba20*/  IMAD.MOV.U32 R6, RZ, RZ, R24 ;  /* 0x000000ffff067224 */ /* 0x000fc800078e0018 */
[----:B------:R0:W-:Y:S08]  /*3ba30*/  STL.64 [R1+0x1848], R4 ;  /* 0x0018480401007387 */ /* 0x0001f00000100a00 */
[----:B------:R-:W-:Y:S04]  /*3ba40*/  STL.64 [R1+0x2e0], R12 ;  /* 0x0002e00c01007387 */ /* 0x000fe80000100a00 */
[----:B------:R1:W-:Y:S01]  /*3ba50*/  STL.64 [R1+0x2e8], R14 ;  /* 0x0002e80e01007387 */ /* 0x0003e20000100a00 */
[----:B0-----:R-:W-:-:S02]  /*3ba60*/  MOV R5, R3 ;  /* 0x0000000300057202 */ /* 0x001fc40000000f00 */
[----:B------:R-:W-:Y:S01]  /*3ba70*/  MOV R3, R25 ;  /* 0x0000001900037202 */ /* 0x000fe20000000f00 */
[----:B-1----:R-:W2:Y:S04]  /*3ba80*/  LDL.LU.64 R14, [R1+0x18c8] ;  /* 0x0018c800010e7983 */ /* 0x002ea80000300a00 */
[----:B------:R-:W2:Y:S04]  /*3ba90*/  LDL.LU.64 R12, [R1+0x18c0] ;  /* 0x0018c000010c7983 */ /* 0x000ea80000300a00 */
[----:B------:R-:W2:Y:S01]  /*3baa0*/  LDL.LU.64 R24, [R1+0x18b8] ;  /* 0x0018b80001187983 */ /* 0x000ea20000300a00 */
[----:B------:R-:W-:Y:S01]  /*3bab0*/  IMAD.MOV.U32 R4, RZ, RZ, R26 ;  /* 0x000000ffff047224 */ /* 0x000fe200078e001a */
[C---:B--2---:R-:W-:Y:S11]  /*3bac0*/  HMMA.16816.F32.BF16 R12, R20.reuse, R24, R12 ;  /* 0x00000018140c723c */ /* 0x044ff6000004180c */
[----:B------:R-:W-:Y:S11]  /*3bad0*/  @!UPT UIADD3 URZ, URZ, URZ, URZ ;  /* 0x0000003f3f3ff290 */ /* 0x000ff6000fffe03f */
[----:B------:R-:W-:Y:S01]  /*3bae0*/  @!UPT UIADD3 URZ, URZ, URZ, URZ ;  /* 0x0000003f3f3ff290 */ /* 0x000fe2000fffe03f */
[----:B------:R0:W-:Y:S04]  /*3baf0*/  STL.64 [R1+0x2d0], R12 ;  /* 0x0002d00c01007387 */ /* 0x0001e80000100a00 */
[----:B------:R-:W-:Y:S04]  /*3bb00*/  STL.64 [R1+0x2d8], R14 ;  /* 0x0002d80e01007387 */ /* 0x000fe80000100a00 */
[----:B0-----:R-:W4:Y:S04]  /*3bb10*/  LDL.LU.64 R12, [R1+0x18b0] ;  /* 0x0018b000010c7983 */ /* 0x001f280000300a00 */
[----:B------:R0:W-:Y:S04]  /*3bb20*/  STL.64 [R1+0x1840], R24 ;  /* 0x0018401801007387 */ /* 0x0001e80000100a00 */
[----:B0-----:R-:W2:Y:S04]  /*3bb30*/  LDL.LU R24, [R1+0x180] ;  /* 0x0001800001187983 */ /* 0x001ea80000300800 */
[----:B------:R-:W2:Y:S04]  /*3bb40*/  LDL.LU R25, [R1+0x184] ;  /* 0x0001840001197983 */ /* 0x000ea80000300800 */
[----:B------:R-:W3:Y:S04]  /*3bb50*/  LDL.LU R26, [R1+0x188] ;  /* 0x00018800011a7983 */ /* 0x000ee80000300800 */
[----:B------:R-:W3:Y:S01]  /*3bb60*/  LDL.LU R27, [R1+0x18c] ;  /* 0x00018c00011b7983 */ /* 0x000ee20000300800 */
[C---:B----4-:R-:W-:Y:S03]  /*3bb70*/  HMMA.16816.F32.BF16 R12, R20.reuse, R12, R16 ;  /* 0x0000000c140c723c */ /* 0x050fe60000041810 */
[----:B---3--:R-:W-:Y:S04]  /*3bb80*/  STL.64 [R1+0x1858], R26 ;  /* 0x0018581a01007387 */ /* 0x008fe80000100a00 */
[----:B--2---:R0:W-:Y:S04]  /*3bb90*/  STL.64 [R1+0x1850], R24 ;  /* 0x0018501801007387 */ /* 0x0041e80000100a00 */
[----:B0-----:R-:W2:Y:S04]  /*3bba0*/  LDL.LU R24, [R1+0x190] ;  /* 0x0001900001187983 */ /* 0x001ea80000300800 */
[----:B------:R-:W2:Y:S04]  /*3bbb0*/  LDL.LU R25, [R1+0x194] ;  /* 0x0001940001197983 */ /* 0x000ea80000300800 */
[----:B------:R-:W2:Y:S04]  /*3bbc0*/  LDL.LU R26, [R1+0x198] ;  /* 0x00019800011a7983 */ /* 0x000ea80000300800 */
[----:B------:R-:W2:Y:S04]  /*3bbd0*/  LDL.LU R27, [R1+0x19c] ;  /* 0x00019c00011b7983 */ /* 0x000ea80000300800 */
[----:B------:R-:W3:Y:S04]  /*3bbe0*/  LDL.LU.64 R18, [R1+0x18a8] ;  /* 0x0018a80001127983 */ /* 0x000ee80000300a00 */
[----:B------:R-:W3:Y:S04]  /*3bbf0*/  LDL.LU.64 R16, [R1+0x18a0] ;  /* 0x0018a00001107983 */ /* 0x000ee80000300a00 */
[----:B------:R0:W-:Y:S04]  /*3bc00*/  STL.64 [R1+0x330], R12 ;  /* 0x0003300c01007387 */ /* 0x0001e80000100a00 */
[----:B------:R3:W-:Y:S04]  /*3bc10*/  STL.64 [R1+0x338], R14 ;  /* 0x0003380e01007387 */ /* 0x0007e80000100a00 */
[----:B0-----:R-:W3:Y:S02]  /*3bc20*/  LDL.LU.64 R12, [R1+0x1898] ;  /* 0x00189800010c7983 */ /* 0x001ee40000300a00 */
[C---:B---3--:R-:W-:Y:S02]  /*3bc30*/  HMMA.16816.F32.BF16 R12, R20.reuse, R12, R16 ;  /* 0x0000000c140c723c */ /* 0x048fe40000041810 */
[----:B------:R-:W3:Y:S04]  /*3bc40*/  LDL.LU.64 R18, [R1+0x1890] ;  /* 0x0018900001127983 */ /* 0x000ee80000300a00 */
[----:B------:R-:W3:Y:S11]  /*3bc50*/  LDL.LU.64 R16, [R1+0x1888] ;  /* 0x0018880001107983 */ /* 0x000ef60000300a00 */
[----:B------:R-:W-:Y:S06]  /*3bc60*/  @!UPT UIADD3 URZ, URZ, URZ, URZ ;  /* 0x0000003f3f3ff290 */ /* 0x000fec000fffe03f */
[----:B------:R0:W-:Y:S04]  /*3bc70*/  STL.64 [R1+0x3e0], R12 ;  /* 0x0003e00c01007387 */ /* 0x0001e80000100a00 */
[----:B------:R-:W-:Y:S04]  /*3bc80*/  STL.64 [R1+0x3e8], R14 ;  /* 0x0003e80e01007387 */ /* 0x000fe80000100a00 */
[----:B0-----:R-:W4:Y:S02]  /*3bc90*/  LDL.LU.64 R12, [R1+0x1880] ;  /* 0x00188000010c7983 */ /* 0x001f240000300a00 */
[C---:B----4-:R-:W-:Y:S11]  /*3bca0*/  HMMA.16816.F32.BF16 R8, R20.reuse, R12, R8 ;  /* 0x0000000c1408723c */ /* 0x050ff60000041808 */
[----:B------:R-:W-:Y:S11]  /*3bcb0*/  @!UPT UIADD3 URZ, URZ, URZ, URZ ;  /* 0x0000003f3f3ff290 */ /* 0x000ff6000fffe03f */
[----:B------:R-:W-:Y:S01]  /*3bcc0*/  @!UPT UIADD3 URZ, URZ, URZ, URZ ;  /* 0x0000003f3f3ff290 */ /* 0x000fe2000fffe03f */
[----:B------:R-:W-:Y:S04]  /*3bcd0*/  STL.64 [R1+0x420], R8 ;  /* 0x0004200801007387 */ /* 0x000fe80000100a00 */
[----:B------:R0:W-:Y:S04]  /*3bce0*/  STL.64 [R1+0x428], R10 ;  /* 0x0004280a01007387 */ /* 0x0001e80000100a00 */
[----:B0-----:R-:W4:Y:S04]  /*3bcf0*/  LDL.LU.64 R10, [R1+0x1878] ;  /* 0x00187800010a7983 */ /* 0x001f280000300a00 */
[----:B------:R-:W3:Y:S04]  /*3bd00*/  LDL.LU.64 R8, [R1+0x1870] ;  /* 0x0018700001087983 */ /* 0x000ee80000300a00 */
[----:B------:R0:W-:Y:S04]  /*3bd10*/  STL.64 [R1+0x17f0], R12 ;  /* 0x0017f00c01007387 */ /* 0x0001e80000100a00 */
[----:B0-----:R-:W2:Y:S01]  /*3bd20*/  LDL.64 R12, [R1+0x10] ;  /* 0x00001000010c7983 */ /* 0x001ea20000100a00 */
[----:B---3--:R-:W-:Y:S03]  /*3bd30*/  HMMA.16816.F32.BF16 R20, R20, R8, R16 ;  /* 0x000000081414723c */ /* 0x008fe60000041810 */
[----:B--2---:R0:W-:Y:S04]  /*3bd40*/  STL.64 [R1+0x1808], R12 ;  /* 0x0018080c01007387 */ /* 0x0041e80000100a00 */
[----:B0-----:R-:W2:Y:S04]  /*3bd50*/  LDL.64 R12, [R1+0x20] ;  /* 0x00002000010c7983 */ /* 0x001ea80000100a00 */
[----:B------:R-:W3:Y:S04]  /*3bd60*/  LDL.LU.64 R18, [R1+0x1868] ;  /* 0x0018680001127983 */ /* 0x000ee80000300a00 */
[----:B------:R-:W3:Y:S04]  /*3bd70*/  LDL.LU.64 R16, [R1+0x1860] ;  /* 0x0018600001107983 */ /* 0x000ee80000300a00 */
[----:B----4-:R-:W-:Y:S04]  /*3bd80*/  STL.64 [R1+0x17e8], R10 ;  /* 0x0017e80a01007387 */ /* 0x010fe80000100a00 */
[----:B------:R0:W-:Y:S04]  /*3bd90*/  STL.64 [R1+0x17e0], R8 ;  /* 0x0017e00801007387 */ /* 0x0001e80000100a00 */
[----:B------:R1:W-:Y:S04]  /*3bda0*/  STL.64 [R1+0x3d0], R20 ;  /* 0x0003d01401007387 */ /* 0x0003e80000100a00 */
[----:B------:R-:W-:Y:S04]  /*3bdb0*/  STL.64 [R1+0x3d8], R22 ;  /* 0x0003d81601007387 */ /* 0x000fe80000100a00 */
[----:B0-----:R-:W4:Y:S04]  /*3bdc0*/  LDL.LU R8, [R1+0x280] ;  /* 0x0002800001087983 */ /* 0x001f280000300800 */
[----:B------:R-:W4:Y:S04]  /*3bdd0*/  LDL.LU R9, [R1+0x284] ;  /* 0x0002840001097983 */ /* 0x000f280000300800 */
[----:B------:R-:W2:Y:S04]  /*3bde0*/  LDL.LU R10, [R1+0x288] ;  /* 0x00028800010a7983 */ /* 0x000ea80000300800 */
[----:B------:R-:W2:Y:S01]  /*3bdf0*/  LDL.LU R11, [R1+0x28c] ;  /* 0x00028c00010b7983 */ /* 0x000ea20000300800 */
[----:B-1----:R-:W-:-:S02]  /*3be00*/  IMAD.MOV.U32 R20, RZ, RZ, R6 ;  /* 0x000000ffff147224 */ /* 0x002fc400078e0006 */
[C---:B---3--:R-:W-:Y:S01]  /*3be10*/  HMMA.16816.F32.BF16 R4, R16.reuse, R4, R24 ;  /* 0x000000041004723c */ /* 0x048fe20000041818 */
[----:B--2---:R-:W-:Y:S04]  /*3be20*/  STL.64 [R1+0x1800], R10 ;  /* 0x0018000a01007387 */ /* 0x004fe80000100a00 */
[----:B----4-:R0:W-:Y:S04]  /*3be30*/  STL.64 [R1+0x17f8], R8 ;  /* 0x0017f80801007387 */ /* 0x0101e80000100a00 */
        /* <DEDUP_REMOVED lines=9> */
[----:B---3--:R-:W-:Y:S02]  /*3bed0*/  HMMA.16816.F32.BF16 R4, R16, R4, R24 ;  /* 0x000000041004723c */ /* 0x008fe40000041818 */
[----:B------:R-:W3:Y:S11]  /*3bee0*/  LDL.LU.64 R24, [R1+0x1840] ;  /* 0x0018400001187983 */ /* 0x000ef60000300a00 */
[----:B------:R-:W-:Y:S10]  /*3bef0*/  @!UPT UIADD3 URZ, URZ, URZ, URZ ;  /* 0x0000003f3f3ff290 */ /* 0x000ff4000fffe03f */
[----:B------:R-:W-:Y:S04]  /*3bf00*/  STL.64 [R1+0x320], R4 ;  /* 0x0003200401007387 */ /* 0x000fe80000100a00 */
[----:B------:R0:W-:Y:S04]  /*3bf10*/  STL.64 [R1+0x328], R6 ;  /* 0x0003280601007387 */ /* 0x0001e80000100a00 */
[----:B0-----:R-:W4:Y:S04]  /*3bf20*/  LDL.LU.64 R6, [R1+0x1838] ;  /* 0x0018380001067983 */ /* 0x001f280000300a00 */
[----:B------:R-:W4:Y:S01]  /*3bf30*/  LDL.LU.64 R4, [R1+0x1830] ;  /* 0x0018300001047983 */ /* 0x000f220000300a00 */
[----:B------:R-:W-:-:S07]  /*3bf40*/  MOV R21, R3 ;  /* 0x0000000300157202 */ /* 0x000fce0000000f00 */
[C---:B----4-:R-:W-:Y:S11]  /*3bf50*/  HMMA.16816.F32.BF16 R4, R16.reuse, R20, R4 ;  /* 0x000000141004723c */ /* 0x050ff60000041804 */
[----:B------:R-:W-:Y:S11]  /*3bf60*/  @!UPT UIADD3 URZ, URZ, URZ, URZ ;  /* 0x0000003f3f3ff290 */ /* 0x000ff6000fffe03f */
[----:B------:R-:W-:Y:S01]  /*3bf70*/  @!UPT UIADD3 URZ, URZ, URZ, URZ ;  /* 0x0000003f3f3ff290 */ /* 0x000fe2000fffe03f */
        /* <DEDUP_REMOVED lines=12> */
[----:B0-----:R-:W4:Y:S01]  /*3c040*/  LDL.64 R24, [R1+0x60] ;  /* 0x0000600001187983 */ /* 0x001f220000100a00 */
[C---:B---3--:R-:W-:Y:S11]  /*3c050*/  HMMA.16816.F32.BF16 R4, R16.reuse, R12, R4 ;  /* 0x0000000c1004723c */ /* 0x048ff60000041804 */
[----:B------:R-:W-:Y:S11]  /*3c060*/  @!UPT UIADD3 URZ, URZ, URZ, URZ ;  /* 0x0000003f3f3ff290 */ /* 0x000ff6000fffe03f */
[----:B------:R-:W-:Y:S01]  /*3c070*/  @!UPT UIADD3 URZ, URZ, URZ, URZ ;  /* 0x0000003f3f3ff290 */ /* 0x000fe2000fffe03f */
[----:B------:R0:W-:Y:S04]  /*3c080*/  STL.64 [R1+0x2a0], R4 ;  /* 0x0002a00401007387 */ /* 0x0001e80000100a00 */
[----:B------:R1:W-:Y:S01]  /*3c090*/  STL.64 [R1+0x2a8], R6 ;  /* 0x0002a80601007387 */ /* 0x0003e20000100a00 */
[----:B0-----:R-:W-:Y:S01]  /*3c0a0*/  IMAD.MOV.U32 R5, RZ, RZ, R12 ;  /* 0x000000ffff057224 */ /* 0x001fe200078e000c */
[----:B------:R-:W-:Y:S02]  /*3c0b0*/  MOV R4, R13 ;  /* 0x0000000d00047202 */ /* 0x000fe40000000f00 */
[----:B------:R-:W2:Y:S02]  /*3c0c0*/  LDL.LU.64 R12, [R1+0x1808] ;  /* 0x00180800010c7983 */ /* 0x000ea40000300a00 */
[C---:B--2---:R-:W-:Y:S01]  /*3c0d0*/  HMMA.16816.F32.BF16 R8, R16.reuse, R12, R8 ;  /* 0x0000000c1008723c */ /* 0x044fe20000041808 */
[----:B-1----:R-:W-:Y:S01]  /*3c0e0*/  IMAD.MOV.U32 R6, RZ, RZ, R12 ;  /* 0x000000ffff067224 */ /* 0x002fe200078e000c */
        /* <DEDUP_REMOVED lines=9> */
[----:B------:R-:W3:Y:S11]  /*3c180*/  LDL.LU.64 R8, [R1+0x17e0] ;  /* 0x0017e00001087983 */ /* 0x000ef60000300a00 */
[----:B------:R-:W-:Y:S06]  /*3c190*/  @!UPT UIADD3 URZ, URZ, URZ, URZ ;  /* 0x0000003f3f3ff290 */ /* 0x000fec000fffe03f */
[----:B------:R-:W-:Y:S04]  /*3c1a0*/  STL.64 [R1+0x280], R12 ;  /* 0x0002800c01007387 */ /* 0x000fe80000100a00 */
[----:B------:R0:W-:Y:S04]  /*3c1b0*/  STL.64 [R1+0x288], R14 ;  /* 0x0002880e01007387 */ /* 0x0001e80000100a00 */
[----:B0-----:R-:W3:Y:S04]  /*3c1c0*/  LDL.LU.64 R14, [R1+0x17d8] ;  /* 0x0017d800010e7983 */ /* 0x001ee80000300a00 */
[----:B------:R-:W3:Y:S02]  /*3c1d0*/  LDL.LU.64 R12, [R1+0x17d0] ;  /* 0x0017d000010c7983 */ /* 0x000ee40000300a00 */
[----:B---3--:R-:W-:Y:S02]  /*3c1e0*/  HMMA.16816.F32.BF16 R16, R16, R8, R12 ;  /* 0x000000081010723c */ /* 0x008fe4000004180c */
[----:B------:R-:W3:Y:S04]  /*3c1f0*/  LDL.LU.64 R14, [R1+0x17c8] ;  /* 0x0017c800010e7983 */ /* 0x000ee80000300a00 */
[----:B------:R-:W3:Y:S04]  /*3c200*/  LDL.LU.64 R12, [R1+0x17c0] ;  /* 0x0017c000010c7983 */ /* 0x000ee80000300a00 */
[----:B--2---:R-:W-:Y:S04]  /*3c210*/  STL.64 [R1+0x1758], R10 ;  /* 0x0017580a01007387 */ /* 0x004fe80000100a00 */
[----:B------:R0:W-:Y:S09]  /*3c220*/  STL.64 [R1+0x1750], R8 ;  /* 0x0017500801007387 */ /* 0x0001f20000100a00 */
[----:B------:R1:W-:Y:S04]  /*3c230*/  STL.64 [R1+0x270], R16 ;  /* 0x0002701001007387 */ /* 0x0003e80000100a00 */
[----:B------:R-:W-:Y:S04]  /*3c240*/  STL.64 [R1+0x278], R18 ;  /* 0x0002781201007387 */ /* 0x000fe80000100a00 */
[----:B0-----:R-:W3:Y:S04]  /*3c250*/  LDL.LU R8, [R1+0x440] ;  /* 0x0004400001087983 */ /* 0x001ee80000300800 */
[----:B------:R-:W3:Y:S04]  /*3c260*/  LDL.LU R9, [R1+0x444] ;  /* 0x0004440001097983 */ /* 0x000ee80000300800 */
[----:B------:R-:W3:Y:S04]  /*3c270*/  LDL.LU R10, [R1+0x448] ;  /* 0x00044800010a7983 */ /* 0x000ee80000300800 */
[----:B------:R-:W3:Y:S01]  /*3c280*/  LDL.LU R11, [R1+0x44c] ;  /* 0x00044c00010b7983 */ /* 0x000ee20000300800 */
[----:B-1----:R-:W-:Y:S01]  /*3c290*/  IMAD.MOV.U32 R16, RZ, RZ, R6 ;  /* 0x000000ffff107224 */ /* 0x002fe200078e0006 */
[----:B------:R-:W-:Y:S01]  /*3c2a0*/  MOV R17, R3 ;  /* 0x0000000300117202 */ /* 0x000fe20000000f00 */
[----:B----4-:R-:W-:-:S04]  /*3c2b0*/  IMAD.MOV.U32 R22, RZ, RZ, R24 ;  /* 0x000000ffff167224 */ /* 0x010fc800078e0018 */
[----:B------:R0:W-:Y:S01]  /*3c2c0*/  STL.64 [R1+0x1778], R16 ;  /* 0x0017781001007387 */ /* 0x0001e20000100a00 */
[----:B------:R-:W-:Y:S01]  /*3c2d0*/  MOV R3, R25 ;  /* 0x0000001900037202 */ /* 0x000fe20000000f00 */
[----:B0-----:R-:W-:Y:S01]  /*3c2e0*/  IMAD.MOV.U32 R16, RZ, RZ, R5 ;  /* 0x000000ffff107224 */ /* 0x001fe200078e0005 */
[----:B------:R-:W-:Y:S01]  /*3c2f0*/  MOV R17, R4 ;  /* 0x0000000400117202 */ /* 0x000fe20000000f00 */
[C---:B---3--:R-:W-:Y:S11]  /*3c300*/  HMMA.16816.F32.BF16 R8, R12.reuse, R24, R8 ;  /* 0x000000180c08723c */ /* 0x048ff60000041808 */
[----:B------:R-:W-:Y:S11]  /*3c310*/  @!UPT UIADD3 URZ, URZ, URZ, URZ ;  /* 0x0000003f3f3ff290 */ /* 0x000ff6000fffe03f */
[----:B------:R-:W-:Y:S01]  /*3c320*/  @!UPT UIADD3 URZ, URZ, URZ, URZ ;  /* 0x0000003f3f3ff290 */ /* 0x000fe2000fffe03f */
[----:B------:R-:W-:Y:S04]  /*3c330*/  STL.64 [R1+0x260], R8 ;  /* 0x0002600801007387 */ /* 0x000fe80000100a00 */
[----:B------:R-:W-:Y:S04]  /*3c340*/  STL.64 [R1+0x268], R10 ;  /* 0x0002680a01007387 */ /* 0x000fe80000100a00 */
[----:B------:R-:W-:Y:S04]  /*3c350*/  STL [R1+0x17b0], R22 ;  /* 0x0017b01601007387 */ /* 0x000fe80000100800 */
[----:B------:R0:W-:Y:S04]  /*3c360*/  STL.64 [R1+0x17a8], R20 ;  /* 0x0017a81401007387 */ /* 0x0001e80000100a00 */
[----:B------:R-:W2:Y:S04]  /*3c370*/  LDL.LU R24, [R1+0x470] ;  /* 0x0004700001187983 */ /* 0x000ea80000300800 */
[----:B------:R-:W2:Y:S04]  /*3c380*/  LDL.LU R25, [R1+0x474] ;  /* 0x0004740001197983 */ /* 0x000ea80000300800 */
[----:B------:R-:W2:Y:S04]  /*3c390*/  LDL.LU R26, [R1+0x478] ;  /* 0x00047800011a7983 */ /* 0x000ea80000300800 */
[----:B------:R-:W2:Y:S04]  /*3c3a0*/  LDL.LU R27, [R1+0x47c] ;  /* 0x00047c00011b7983 */ /* 0x000ea80000300800 */
[----:B0-----:R-:W2:Y:S04]  /*3c3b0*/  LDL.64 R20, [R1+0x50] ;  /* 0x0000500001147983 */ /* 0x001ea80000100a00 */
        /* <DEDUP_REMOVED lines=11> */
[----:B------:R-:W4:Y:S04]  /*3c470*/  LDL.LU.64 R8, [R1] ;  /* 0x0000000001087983 */ /* 0x000f280000300a00 */
[----:B----4-:R0:W-:Y:S04]  /*3c480*/  STL.64 [R1+0x1770], R8 ;  /* 0x0017700801007387 */ /* 0x0101e80000100a00 */
[----:B0-----:R-:W4:Y:S04]  /*3c490*/  LDL.LU R8, [R1+0x5a0] ;  /* 0x0005a00001087983 */ /* 0x001f280000300800 */
[----:B------:R-:W4:Y:S04]  /*3c4a0*/  LDL.LU R9, [R1+0x5a4] ;  /* 0x0005a40001097983 */ /* 0x000f280000300800 */
[----:B------:R-:W3:Y:S04]  /*3c4b0*/  LDL.LU R10, [R1+0x5a8] ;  /* 0x0005a800010a7983 */ /* 0x000ee80000300800 */
[----:B------:R-:W3:Y:S01]  /*3c4c0*/  LDL.LU R11, [R1+0x5ac] ;  /* 0x0005ac00010b7983 */ /* 0x000ee20000300800 */
[----:B--2---:R-:W-:Y:S03]  /*3c4d0*/  HMMA.16816.F32.BF16 R24, R12, R20, R24 ;  /* 0x000000140c18723c */ /* 0x004fe60000041818 */
[----:B---3--:R-:W-:Y:S04]  /*3c4e0*/  STL.64 [R1+0x1788], R10 ;  /* 0x0017880a01007387 */ /* 0x008fe80000100a00 */
[----:B----4-:R0:W-:Y:S04]  /*3c4f0*/  STL.64 [R1+0x1780], R8 ;  /* 0x0017800801007387 */ /* 0x0101e80000100a00 */
[----:B0-----:R-:W2:Y:S04]  /*3c500*/  LDL.LU R8, [R1+0x5b0] ;  /* 0x0005b00001087983 */ /* 0x001ea80000300800 */
[----:B------:R-:W2:Y:S04]  /*3c510*/  LDL.LU R9, [R1+0x5b4] ;  /* 0x0005b40001097983 */ /* 0x000ea80000300800 */
[----:B------:R-:W2:Y:S04]  /*3c520*/  LDL.LU R10, [R1+0x5b8] ;  /* 0x0005b800010a7983 */ /* 0x000ea80000300800 */
[----:B------:R-:W2:Y:S04]  /*3c530*/  LDL.LU R11, [R1+0x5bc] ;  /* 0x0005bc00010b7983 */ /* 0x000ea80000300800 */
[----:B------:R-:W3:Y:S04]  /*3c540*/  LDL.LU R4, [R1+0x560] ;  /* 0x0005600001047983 */ /* 0x000ee80000300800 */
[----:B------:R-:W3:Y:S04]  /*3c550*/  LDL.LU R5, [R1+0x564] ;  /* 0x0005640001057983 */ /* 0x000ee80000300800 */
[----:B------:R-:W4:Y:S04]  /*3c560*/  LDL.LU R6, [R1+0x568] ;  /* 0x0005680001067983 */ /* 0x000f280000300800 */
[----:B------:R-:W4:Y:S01]  /*3c570*/  LDL.LU R7, [R1+0x56c] ;  /* 0x00056c0001077983 */ /* 0x000f220000300800 */
[----:B------:R-:W-:-:S03]  /*3c580*/  MOV R23, R21 ;  /* 0x0000001500177202 */ /* 0x000fc60000000f00 */
[----:B----4-:R-:W-:Y:S04]  /*3c590*/  STL.64 [R1+0x1768], R6 ;  /* 0x0017680601007387 */ /* 0x010fe80000100a00 */
[----:B---3--:R0:W-:Y:S04]  /*3c5a0*/  STL.64 [R1+0x1760], R4 ;  /* 0x0017600401007387 */ /* 0x0081e80000100a00 */
[----:B0-----:R-:W3:Y:S04]  /*3c5b0*/  LDL.LU R4, [R1+0x590] ;  /* 0x0005900001047983 */ /* 0x001ee80000300800 */
[----:B------:R-:W3:Y:S04]  /*3c5c0*/  LDL.LU R5, [R1+0x594] ;  /* 0x0005940001057983 */ /* 0x000ee80000300800 */
[----:B------:R-:W3:Y:S04]  /*3c5d0*/  LDL.LU R6, [R1+0x598] ;  /* 0x0005980001067983 */ /* 0x000ee80000300800 */
[----:B------:R-:W3:Y:S04]  /*3c5e0*/  LDL.LU R7, [R1+0x59c] ;  /* 0x00059c0001077983 */ /* 0x000ee80000300800 */
[----:B------:R0:W-:Y:S04]  /*3c5f0*/  STL.64 [R1+0x250], R24 ;  /* 0x0002501801007387 */ /* 0x0001e80000100a00 */
[----:B------:R1:W-:Y:S04]  /*3c600*/  STL.64 [R1+0x258], R26 ;  /* 0x0002581a01007387 */ /* 0x0003e80000100a00 */
[----:B0-----:R-:W4:Y:S01]  /*3c610*/  LDL.LU.64 R24, [R1+0x17b8] ;  /* 0x0017b80001187983 */ /* 0x001f220000300a00 */
[----:B-1----:R-:W-:-:S03]  /*3c620*/  IMAD.MOV.U32 R26, RZ, RZ, R20 ;  /* 0x000000ffff1a7224 */ /* 0x002fc600078e0014 */
[----:B------:R-:W2:Y:S04]  /*3c630*/  LDL.LU R22, [R1+0x17b0] ;  /* 0x0017b00001167983 */ /* 0x000ea80000300800 */
[----:B------:R-:W2:Y:S02]  /*3c640*/  LDL.LU.64 R20, [R1+0x17a8] ;  /* 0x0017a80001147983 */ /* 0x000ea40000300a00 */
[----:B--2---:R-:W-:Y:S11]  /*3c650*/  HMMA.16816.F32.BF16 R16, R12, R20, R16 ;  /* 0x000000140c10723c */ /* 0x004ff60000041810 */
[----:B------:R-:W-:Y:S11]  /*3c660*/  @!UPT UIADD3 URZ, URZ, URZ, URZ ;  /* 0x0000003f3f3ff290 */ /* 0x000ff6000fffe03f */
[----:B------:R-:W-:Y:S01]  /*3c670*/  @!UPT UIADD3 URZ, URZ, URZ, URZ ;  /* 0x0000003f3f3ff290 */ /* 0x000fe2000fffe03f */
[----:B------:R-:W-:Y:S04]  /*3c680*/  STL.64 [R1+0x240], R16 ;  /* 0x0002401001007387 */ /* 0x000fe80000100a00 */
[----:B------:R0:W-:Y:S04]  /*3c690*/  STL.64 [R1+0x248], R18 ;  /* 0x0002481201007387 */ /* 0x0001e80000100a00 */
[----:B0-----:R-:W4:Y:S04]  /*3c6a0*/  LDL.LU.64 R18, [R1+0x17a0] ;  /* 0x0017a00001127983 */ /* 0x001f280000300a00 */
[----:B------:R-:W4:Y:S04]  /*3c6b0*/  LDL.LU.64 R16, [R1+0x1798] ;  /* 0x0017980001107983 */ /* 0x000f280000300a00 */
[----:B------:R0:W-:Y:S02]  /*3c6c0*/  STL.64 [R1+0x1718], R20 ;  /* 0x0017181401007387 */ /* 0x0001e40000100a00 */
[----:B0-----:R-:W-:Y:S01]  /*3c6d0*/  IMAD.MOV.U32 R20, RZ, RZ, R26 ;  /* 0x000000ffff147224 */ /* 0x001fe200078e001a */
[----:B------:R-:W-:-:S05]  /*3c6e0*/  MOV R21, R23 ;  /* 0x0000001700157202 */ /* 0x000fca0000000f00 */
[----:B------:R-:W-:Y:S01]  /*3c6f0*/  STL.64 [R1+0x1730], R20 ;  /* 0x0017301401007387 */ /* 0x000fe20000100a00 */
[C---:B----4-:R-:W-:Y:S11]  /*3c700*/  HMMA.16816.F32.BF16 R16, R12.reuse, R24, R16 ;  /* 0x000000180c10723c */ /* 0x050ff60000041810 */
[----:B------:R-:W-:Y:S11]  /*3c710*/  @!UPT UIADD3 URZ, URZ, URZ, URZ ;  /* 0x0000003f3f3ff290 */ /* 0x000ff6000fffe03f */
[----:B------:R-:W-:Y:S01]  /*3c720*/  @!UPT UIADD3 URZ, URZ, URZ, URZ ;  /* 0x0000003f3f3ff290 */ /* 0x000fe2000fffe03f */
[----:B------:R0:W-:Y:S04]  /*3c730*/  STL.64 [R1+0x230], R16 ;  /* 0x0002301001007387 */ /* 0x0001e80000100a00 */
[----:B------:R-:W-:Y:S04]  /*3c740*/  STL.64 [R1+0x238], R18 ;  /* 0x0002381201007387 */ /* 0x000fe80000100a00 */
[----:B0-----:R-:W2:Y:S04]  /*3c750*/  LDL.LU.64 R16, [R1+0x1790] ;  /* 0x0017900001107983 */ /* 0x001ea80000300a00 */
[----:B------:R0:W-:Y:S04]  /*3c760*/  STL.64 [R1+0x1738], R24 ;  /* 0x0017381801007387 */ /* 0x0001e80000100a00 */
[----:B0-----:R-:W4:Y:S04]  /*3c770*/  LDL.LU R24, [R1+0x550] ;  /* 0x0005500001187983 */ /* 0x001f280000300800 */
[----:B------:R-:W4:Y:S04]  /*3c780*/  LDL.LU R25, [R1+0x554] ;  /* 0x0005540001197983 */ /* 0x000f280000300800 */
[----:B------:R-:W4:Y:S04]  /*3c790*/  LDL.LU R26, [R1+0x558] ;  /* 0x00055800011a7983 */ /* 0x000f280000300800 */
[----:B------:R-:W4:Y:S01]  /*3c7a0*/  LDL.LU R27, [R1+0x55c] ;  /* 0x00055c00011b7983 */ /* 0x000f220000300800 */
[C---:B--2---:R-:W-:Y:S03]  /*3c7b0*/  HMMA.16816.F32.BF16 R16, R12.reuse, R16, R8 ;  /* 0x000000100c10723c */ /* 0x044fe60000041808 */
[----:B------:R-:W2:Y:S04]  /*3c7c0*/  LDL.LU.64 R10, [R1+0x1788] ;  /* 0x00178800010a7983 */ /* 0x000ea80000300a00 */
[----:B------:R-:W2:Y:S11]  /*3c7d0*/  LDL.LU.64 R8, [R1+0x1780] ;  /* 0x0017800001087983 */ /* 0x000eb60000300a00 */
[----:B------:R-:W-:Y:S05]  /*3c7e0*/  @!UPT UIADD3 URZ, URZ, URZ, URZ ;  /* 0x0000003f3f3ff290 */ /* 0x000fea000fffe03f */
[----:B------:R0:W-:Y:S04]  /*3c7f0*/  STL.64 [R1+0x220], R16 ;  /* 0x0002201001007387 */ /* 0x0001e80000100a00 */
[----:B------:R-:W-:Y:S04]  /*3c800*/  STL.64 [R1+0x228], R18 ;  /* 0x0002281201007387 */ /* 0x000fe80000100a00 */
[----:B0-----:R-:W2:Y:S02]  /*3c810*/  LDL.LU.64 R16, [R1+0x1778] ;  /* 0x0017780001107983 */ /* 0x001ea40000300a00 */
[C---:B--2---:R-:W-:Y:S11]  /*3c820*/  HMMA.16816.F32.BF16 R8, R12.reuse, R16, R8 ;  /* 0x000000100c08723c */ /* 0x044ff60000041808 */
[----:B------:R-:W-:Y:S11]  /*3c830*/  @!UPT UIADD3 URZ, URZ, URZ, URZ ;  /* 0x0000003f3f3ff290 */ /* 0x000ff6000fffe03f */
[----:B------:R-:W-:Y:S01]  /*3c840*/  @!UPT UIADD3 URZ, URZ, URZ, URZ ;  /* 0x0000003f3f3ff290 */ /* 0x000fe2000fffe03f */
[----:B------:R0:W-:Y:S04]  /*3c850*/  STL.64 [R1+0x210], R8 ;  /* 0x0002100801007387 */ /* 0x0001e80000100a00 */
[----:B------:R-:W-:Y:S04]  /*3c860*/  STL.64 [R1+0x218], R10 ;  /* 0x0002180a01007387 */ /* 0x000fe80000100a00 */
[----:B0-----:R-:W3:Y:S04]  /*3c870*/  LDL.LU.64 R8, [R1+0x1770] ;  /* 0x0017700001087983 */ /* 0x001ee80000300a00 */
[----:B------:R0:W-:Y:S04]  /*3c880*/  STL.64 [R1+0x1710], R16 ;  /* 0x0017101001007387 */ /* 0x0001e80000100a00 */
[----:B0-----:R-:W2:Y:S04]  /*3c890*/  LDL.LU R16, [R1+0x530] ;  /* 0x0005300001107983 */ /* 0x001ea80000300800 */
[----:B------:R-:W2:Y:S04]  /*3c8a0*/  LDL.LU R17, [R1+0x534] ;  /* 0x0005340001117983 */ /* 0x000ea80000300800 */
[----:B------:R-:W2:Y:S04]  /*3c8b0*/  LDL.LU R18, [R1+0x538] ;  /* 0x0005380001127983 */ /* 0x000ea80000300800 */
[----:B------:R-:W2:Y:S01]  /*3c8c0*/  LDL.LU R19, [R1+0x53c] ;  /* 0x00053c0001137983 */ /* 0x000ea20000300800 */
[----:B---3--:R-:W-:Y:S03]  /*3c8d0*/  HMMA.16816.F32.BF16 R4, R12, R8, R4 ;  /* 0x000000080c04723c */ /* 0x008fe60000041804 */
[----:B--2---:R-:W-:Y:S04]  /*3c8e0*/  STL.64 [R1+0x1728], R18 ;  /* 0x0017281201007387 */ /* 0x004fe80000100a00 */
[----:B------:R0:W-:Y:S04]  /*3c8f0*/  STL.64 [R1+0x1720], R16 ;  /* 0x0017201001007387 */ /* 0x0001e80000100a00 */
[----:B0-----:R-:W2:Y:S04]  /*3c900*/  LDL.LU R16, [R1+0x540] ;  /* 0x0005400001107983 */ /* 0x001ea80000300800 */
[----:B------:R-:W2:Y:S01]  /*3c910*/  LDL.LU R17, [R1+0x544] ;  /* 0x0005440001117983 */ /* 0x000ea20000300800 */
[----:B------:R-:W-:-:S07]  /*3c920*/  IMAD.MOV.U32 R18, RZ, RZ, R2 ;  /* 0x000000ffff127224 */ /* 0x000fce00078e0002 */
[----:B------:R-:W-:Y:S01]  /*3c930*/  STL.64 [R1+0x200], R4 ;  /* 0x0002000401007387 */ /* 0x000fe20000100a00 */
[----:B------:R-:W-:-:S03]  /*3c940*/  MOV R19, R0 ;  /* 0x0000000000137202 */ /* 0x000fc60000000f00 */
[----:B------:R0:W-:Y:S01]  /*3c950*/  STL.64 [R1+0x208], R6 ;  /* 0x0002080601007387 */ /* 0x0001e20000100a00 */
[----:B------:R-:W-:Y:S01]  /*3c960*/  IMAD.MOV.U32 R2, RZ, RZ, R8 ;  /* 0x000000ffff027224 */ /* 0x000fe200078e0008 */
[----:B------:R-:W-:Y:S02]  /*3c970*/  MOV R0, R9 ;  /* 0x0000000900007202 */ /* 0x000fe40000000f00 */
[----:B0-----:R-:W3:Y:S04]  /*3c980*/  LDL.LU.64 R6, [R1+0x1768] ;  /* 0x0017680001067983 */ /* 0x001ee80000300a00 */
[----:B------:R-:W3:Y:S04]  /*3c990*/  LDL.LU.64 R4, [R1+0x1760] ;  /* 0x0017600001047983 */ /* 0x000ee80000300a00 */
[----:B------:R-:W2:Y:S04]  /*3c9a0*/  LDL.LU.64 R10, [R1+0x1758] ;  /* 0x00175800010a7983 */ /* 0x000ea80000300a00 */
[----:B------:R-:W3:Y:S01]  /*3c9b0*/  LDL.LU.64 R8, [R1+0x1750] ;  /* 0x0017500001087983 */ /* 0x000ee20000300a00 */
[----:B------:R-:W-:Y:S01]  /*3c9c0*/  IMAD.MOV.U32 R20, RZ, RZ, R22 ;  /* 0x000000ffff147224 */ /* 0x000fe200078e0016 */
[----:B------:R-:W-:Y:S01]  /*3c9d0*/  MOV R21, R3 ;  /* 0x0000000300157202 */ /* 0x000fe20000000f00 */
[----:B---3--:R-:W-:Y:S01]  /*3c9e0*/  HMMA.16816.F32.BF16 R12, R12, R8, R4 ;  /* 0x000000080c0c723c */ /* 0x008fe20000041804 */
[----:B------:R-:W4:Y:S04]  /*3c9f0*/  LDL.LU.64 R6, [R1+0x1748] ;  /* 0x0017480001067983 */ /* 0x000f280000300a00 */
[----:B------:R-:W4:Y:S11]  /*3ca00*/  LDL.LU.64 R4, [R1+0x1740] ;  /* 0x0017400001047983 */ /* 0x000f360000300a00 */
[----:B------:R-:W-:Y:S07]  /*3ca10*/  @!UPT UIADD3 URZ, URZ, URZ, URZ ;  /* 0x0000003f3f3ff290 */ /* 0x000fee000fffe03f */
[----:B------:R0:W-:Y:S04]  /*3ca20*/  STL.64 [R1+0x1f0], R12 ;  /* 0x0001f00c01007387 */ /* 0x0001e80000100a00 */
[----:B------:R1:W-:Y:S04]  /*3ca30*/  STL.64 [R1+0x1f8], R14 ;  /* 0x0001f80e01007387 */ /* 0x0003e80000100a00 */
[----:B0-----:R-:W3:Y:S04]  /*3ca40*/  LDL.LU R12, [R1+0x520] ;  /* 0x00052000010c7983 */ /* 0x001ee80000300800 */
[----:B------:R-:W3:Y:S04]  /*3ca50*/  LDL.LU R13, [R1+0x524] ;  /* 0x00052400010d7983 */ /* 0x000ee80000300800 */
[----:B-1----:R-:W3:Y:S04]  /*3ca60*/  LDL.LU R14, [R1+0x528] ;  /* 0x00052800010e7983 */ /* 0x002ee80000300800 */
[----:B------:R-:W3:Y:S04]  /*3ca70*/  LDL.LU R15, [R1+0x52c] ;  /* 0x00052c00010f7983 */ /* 0x000ee80000300800 */
[----:B--2---:R-:W-:Y:S04]  /*3ca80*/  STL.64 [R1+0x1700], R10 ;  /* 0x0017000a01007387 */ /* 0x004fe80000100a00 */
[----:B------:R0:W-:Y:S04]  /*3ca90*/  STL.64 [R1+0x16f8], R8 ;  /* 0x0016f80801007387 */ /* 0x0001e80000100a00 */
[----:B0-----:R-:W2:Y:S01]  /*3caa0*/  LDL.LU.64 R8, [R1+0x20] ;  /* 0x0000200001087983 */ /* 0x001ea20000300a00 */
[C---:B----4-:R-:W-:Y:S03]  /*3cab0*/  HMMA.16816.F32.BF16 R20, R4.reuse, R20, R24 ;  /* 0x000000140414723c */ /* 0x050fe60000041818 */
[----:B------:R-:W3:Y:S11]  /*3cac0*/  LDL.LU.64 R24, [R1+0x1738] ;  /* 0x0017380001187983 */ /* 0x000ef60000300a00 */
[----:B------:R-:W-:Y:S09]  /*3cad0*/  @!UPT UIADD3 URZ, URZ, URZ, URZ ;  /* 0x0000003f3f3ff290 */ /* 0x000ff2000fffe03f */
[----:B------:R0:W-:Y:S04]  /*3cae0*/  STL.64 [R1+0x1e0], R20 ;  /* 0x0001e01401007387 */ /* 0x0001e80000100a00 */
[----:B------:R1:W-:Y:S04]  /*3caf0*/  STL.64 [R1+0x1e8], R22 ;  /* 0x0001e81601007387 */ /* 0x0003e80000100a00 */
[----:B0-----:R-:W1:Y:S02]  /*3cb00*/  LDL.LU.64 R20, [R1+0x1730] ;  /* 0x0017300001147983 */ /* 0x001e640000300a00 */
[C---:B-1----:R-:W-:Y:S02]  /*3cb10*/  HMMA.16816.F32.BF16 R20, R4.reuse, R20, R16 ;  /* 0x000000140414723c */ /* 0x042fe40000041810 */
[----:B------:R-:W4:Y:S01]  /*3cb20*/  LDL.LU.64 R18, [R1+0x1728] ;  /* 0x0017280001127983 */ /* 0x000f220000300a00 */
[----:B------:R-:W4:Y:S11]  /*3cb30*/  LDL.LU.64 R16, [R1+0x1720] ;  /* 0x0017200001107983 */ /* 0x000f360000300a00 */
[----:B------:R-:W-:Y:S09]  /*3cb40*/  @!UPT UIADD3 URZ, URZ, URZ, URZ ;  /* 0x0000003f3f3ff290 */ /* 0x000ff2000fffe03f */
[----:B------:R0:W-:Y:S01]  /*3cb50*/  STL.64 [R1+0x1d0], R20 ;  /* 0x0001d01401007387 */ /* 0x0001e20000100a00 */
[----:B------:R4:W-:Y:S03]  /*3cb60*/  STL.64 [R1+0x1d8], R22 ;  /* 0x0001d81601007387 */ /* 0x0009e60000100a00 */
[----:B0-----:R-:W4:Y:S04]  /*3cb70*/  LDL.LU.64 R20, [R1+0x1718] ;  /* 0x0017180001147983 */ /* 0x001f280000300a00 */
[----:B------:R-:W0:Y:S01]  /*3cb80*/  S2R R3, SR_TID.X ;  /* 0x0000000000037919 */ /* 0x000e220000002100 */
[----:B---3--:R-:W-:Y:S01]  /*3cb90*/  HMMA.16816.F32.BF16 R12, R4, R24, R12 ;  /* 0x00000018040c723c */ /* 0x008fe2000004180c */
[----:B0-----:R-:W-:-:S02]  /*3cba0*/  LOP3.LUT R29, R3, 0x7, RZ, 0xc0, !PT ;  /* 0x00000007031d7812 */ /* 0x001fc400078ec0ff */
[----:B------:R-:W-:-:S03]  /*3cbb0*/  SHF.L.U32 R27, R3, 0x7, RZ ;  /* 0x00000007031b7819 */ /* 0x000fc600000006ff */
[----:B------:R-:W-:Y:S02]  /*3cbc0*/  IMAD.SHL.U32 R29, R29, 0x10, RZ ;  /* 0x000000101d1d7824 */ /* 0x000fe400078e00ff */
[----:B----4-:R-:W-:Y:S01]  /*3cbd0*/  HMMA.16816.F32.BF16 R20, R4, R20, R16 ;  /* 0x000000140414723c */ /* 0x010fe20000041810 */
[----:B------:R-:W3:Y:S11]  /*3cbe0*/  LDL.LU.64 R16, [R1+0x1710] ;  /* 0x0017100001107983 */ /* 0x000ef60000300a00 */
[----:B------:R-:W-:Y:S11]  /*3cbf0*/  @!UPT UIADD3 URZ, URZ, URZ, URZ ;  /* 0x0000003f3f3ff290 */ /* 0x000ff6000fffe03f */
[----:B------:R-:W-:Y:S01]  /*3cc00*/  STL.64 [R1+0x1c0], R20 ;  /* 0x0001c01401007387 */ /* 0x000fe20000100a00 */
[----:B------:R0:W-:Y:S02]  /*3cc10*/  STL.64 [R1+0x1c8], R22 ;  /* 0x0001c81601007387 */ /* 0x0001e40000100a00 */
[----:B------:R1:W-:Y:S01]  /*3cc20*/  STL.64 [R1+0x1b0], R12 ;  /* 0x0001b00c01007387 */ /* 0x0003e20000100a00 */
[----:B0-----:R-:W-:-:S04]  /*3cc30*/  LOP3.LUT R23, R29, 0x780, R27, 0xf8, !PT ;  /* 0x000007801d177812 */ /* 0x001fc800078ef81b */
[----:B------:R-:W-:-:S04]  /*3cc40*/  LOP3.LUT R23, R23, 0x10, R3, 0x78, !PT ;  /* 0x0000001017177812 */ /* 0x000fc800078e7803 */
[----:B------:R-:W-:Y:S01]  /*3cc50*/  LOP3.LUT R23, R23, 0x40, RZ, 0x3c, !PT ;  /* 0x0000004017177812 */ /* 0x000fe200078e3cff */
[----:B------:R-:W-:Y:S01]  /*3cc60*/  STL.64 [R1+0x1b8], R14 ;  /* 0x0001b80e01007387 */ /* 0x000fe20000100a00 */
[----:B-1----:R-:W-:Y:S01]  /*3cc70*/  IMAD.MOV.U32 R13, RZ, RZ, R24 ;  /* 0x000000ffff0d7224 */ /* 0x002fe200078e0018 */
[----:B------:R-:W-:Y:S02]  /*3cc80*/  MOV R12, R25 ;  /* 0x00000019000c7202 */ /* 0x000fe40000000f00 */
[----:B------:R-:W-:Y:S01]  /*3cc90*/  STL [R1+0x1708], R23 ;  /* 0x0017081701007387 */ /* 0x000fe20000100800 */
[----:B------:R-:W2:Y:S02]  /*3cca0*/  LDL.LU R20, [R1+0x580] ;  /* 0x0005800001147983 */ /* 0x000ea40000300800 */
[----:B------:R-:W2:Y:S01]  /*3ccb0*/  LDL.LU R21, [R1+0x584] ;  /* 0x0005840001157983 */ /* 0x000ea20000300800 */
[----:B------:R0:W1:Y:S01]  /*3ccc0*/  LDSM.16.M88.4 R24, [R23+0x33000] ;  /* 0x033000001718783b */ /* 0x0000620000000200 */
[----:B------:R-:W2:Y:S03]  /*3ccd0*/  LDL.LU R22, [R1+0x588] ;  /* 0x0005880001167983 */ /* 0x000ea60000300800 */
[----:B0-----:R-:W2:Y:S04]  /*3cce0*/  LDL.LU R23, [R1+0x58c] ;  /* 0x00058c0001177983 */ /* 0x001ea80000300800 */
[----:B-1----:R-:W-:Y:S01]  /*3ccf0*/  STL.64 [R1+0x16f0], R26 ;  /* 0x0016f01a01007387 */ /* 0x002fe20000100a00 */
[----:B------:R0:W-:Y:S03]  /*3cd00*/  STL.64 [R1+0x16e8], R24 ;  /* 0x0016e81801007387 */ /* 0x0001e60000100a00 */
[----:B0-----:R-:W4:Y:S01]  /*3cd10*/  LDL.LU R24, [R1+0x600] ;  /* 0x0006000001187983 */ /* 0x001f220000300800 */
[----:B------:R-:W4:Y:S02]  /*3cd20*/  LDL.LU R25, [R1+0x604] ;  /* 0x0006040001197983 */ /* 0x000f240000300800 */
[----:B------:R-:W4:Y:S02]  /*3cd30*/  LDL.LU R26, [R1+0x608] ;  /* 0x00060800011a7983 */ /* 0x000f240000300800 */
[----:B------:R-:W4:Y:S01]  /*3cd40*/  LDL.LU R27, [R1+0x60c] ;  /* 0x00060c00011b7983 */ /* 0x000f220000300800 */
[----:B--2---:R-:W-:Y:S11]  /*3cd50*/  HMMA.16816.F32.BF16 R20, R4, R8, R20 ;  /* 0x000000080414723c */ /* 0x004ff60000041814 */
[----:B------:R-:W-:Y:S11]  /*3cd60*/  @!UPT UIADD3 URZ, URZ, URZ, URZ ;  /* 0x0000003f3f3ff290 */ /* 0x000ff6000fffe03f */
[----:B------:R-:W-:Y:S01]  /*3cd70*/  @!UPT UIADD3 URZ, URZ, URZ, URZ ;  /* 0x0000003f3f3ff290 */ /* 0x000fe2000fffe03f */
[----:B------:R-:W-:Y:S01]  /*3cd80*/  STL.64 [R1+0x1a0], R20 ;  /* 0x0001a01401007387 */ /* 0x000fe20000100a00 */
[----:B------:R0:W-:Y:S03]  /*3cd90*/  STL.64 [R1+0x1a8], R22 ;  /* 0x0001a81601007387 */ /* 0x0001e60000100a00 */
[----:B0-----:R-:W2:Y:S04]  /*3cda0*/  LDL.LU R23, [R1+0x1708] ;  /* 0x0017080001177983 */ /* 0x001ea80000300800 */
[----:B------:R-:W0:Y:S01]  /*3cdb0*/  S2R R29, SR_TID.X ;  /* 0x00000000001d7919 */ /* 0x000e220000002100 */
[----:B------:R-:W-:Y:S01]  /*3cdc0*/  SHF.L.U32 R15, R3, 0x7, RZ ;  /* 0x00000007030f7819 */ /* 0x000fe200000006ff */
[----:B------:R-:W-:-:S02]  /*3cdd0*/  MOV R3, R9 ;  /* 0x0000000900037202 */ /* 0x000fc40000000f00 */
[----:B------:R-:W3:Y:S01]  /*3cde0*/  LDL.LU.64 R10, [R1+0x1700] ;  /* 0x00170000010a7983 */ /* 0x000ee20000300a00 */
[----:B0-----:R-:W-:-:S05]  /*3cdf0*/  LOP3.LUT R29, R29, 0x7, RZ, 0xc0, !PT ;  /* 0x000000071d1d7812 */ /* 0x001fca00078ec0ff */
[----:B------:R-:W-:Y:S02]  /*3ce00*/  IMAD.SHL.U32 R18, R29, 0x10, RZ ;  /* 0x000000101d127824 */ /* 0x000fe400078e00ff */
[----:B------:R-:W-:Y:S02]  /*3ce10*/  IMAD.MOV.U32 R29, RZ, RZ, R8 ;  /* 0x000000ffff1d7224 */ /* 0x000fe400078e0008 */
[----:B------:R-:W3:Y:S04]  /*3ce20*/  LDL.LU.64 R8, [R1+0x16f8] ;  /* 0x0016f80001087983 */ /* 0x000ee80000300a00 */
[----:B--2---:R-:W0:Y:S04]  /*3ce30*/  LDSM.16.M88.4 R20, [R23+0x33800] ;  /* 0x033800001714783b */ /* 0x004e280000000200 */
[----:B0-----:R-:W-:Y:S01]  /*3ce40*/  STL.64 [R1+0x1660], R22 ;  /* 0x0016601601007387 */ /* 0x001fe20000100a00 */
[----:B------:R0:W-:Y:S03]  /*3ce50*/  STL.64 [R1+0x1658], R20 ;  /* 0x0016581401007387 */ /* 0x0001e60000100a00 */
[----:B0-----:R-:W3:Y:S01]  /*3ce60*/  LDL.LU R20, [R1+0x5d0] ;  /* 0x0005d00001147983 */ /* 0x001ee20000300800 */
[----:B------:R-:W3:Y:S02]  /*3ce70*/  LDL.LU R21, [R1+0x5d4] ;  /* 0x0005d40001157983 */ /* 0x000ee40000300800 */
[----:B------:R-:W3:Y:S02]  /*3ce80*/  LDL.LU R22, [R1+0x5d8] ;  /* 0x0005d80001167983 */ /* 0x000ee40000300800 */
[----:B------:R-:W3:Y:S01]  /*3ce90*/  LDL.LU R23, [R1+0x5dc] ;  /* 0x0005dc0001177983 */ /* 0x000ee20000300800 */
[----:B------:R-:W0:Y:S01]  /*3cea0*/  S2R R19, SR_TID.X ;  /* 0x0000000000137919 */ /* 0x000e220000002100 */
[----:B------:R-:W-:-:S04]  /*3ceb0*/  LOP3.LUT R14, R18, 0x780, R15, 0xf8, !PT ;  /* 0x00000780120e7812 */ /* 0x000fc800078ef80f */
[----:B0-----:R-:W-:-:S04]  /*3cec0*/  LOP3.LUT R14, R14, 0x10, R19, 0x78, !PT ;  /* 0x000000100e0e7812 */ /* 0x001fc800078e7813 */
[----:B------:R-:W-:Y:S01]  /*3ced0*/  LOP3.LUT R14, R14, 0x60, RZ, 0x3c, !PT ;  /* 0x000000600e0e7812 */ /* 0x000fe200078e3cff */
[----:B---3--:R-:W-:Y:S04]  /*3cee0*/  HMMA.16816.F32.BF16 R20, R4, R16, R20 ;  /* 0x000000100414723c */ /* 0x008fe80000041814 */
[----:B------:R-:W0:Y:S04]  /*3cef0*/  LDSM.16.M88.4 R16, [R14+0x30000] ;  /* 0x030000000e10783b */ /* 0x000e280000000200 */
[----:B0-----:R-:W-:Y:S11]  /*3cf00*/  STL.64 [R1+0x15e0], R18 ;  /* 0x0015e01201007387 */ /* 0x001ff60000100a00 */
[----:B------:R-:W-:Y:S04]  /*3cf10*/  @!UPT UIADD3 URZ, URZ, URZ, URZ ;  /* 0x0000003f3f3ff290 */ /* 0x000fe8000fffe03f */
[----:B------:R-:W-:Y:S02]  /*3cf20*/  STL.64 [R1+0x190], R20 ;  /* 0x0001901401007387 */ /* 0x000fe40000100a00 */
[----:B------:R-:W-:Y:S02]  /*3cf30*/  STL.64 [R1+0x198], R22 ;  /* 0x0001981601007387 */ /* 0x000fe40000100a00 */
[----:B------:R0:W-:Y:S02]  /*3cf40*/  STL.64 [R1+0x15d8], R16 ;  /* 0x0015d81001007387 */ /* 0x0001e40000100a00 */
[----:B0-----:R-:W-:Y:S01]  /*3cf50*/  IMAD.MOV.U32 R16, RZ, RZ, R2 ;  /* 0x000000ffff107224 */ /* 0x001fe200078e0002 */
[----:B------:R-:W-:-:S07]  /*3cf60*/  MOV R17, R0 ;  /* 0x0000000000117202 */ /* 0x000fce0000000f00 */
[----:B----4-:R-:W-:Y:S11]  /*3cf70*/  HMMA.16816.F32.BF16 R20, R4, R16, R24 ;  /* 0x000000100414723c */ /* 0x010ff60000041818 */
[----:B------:R-:W-:Y:S11]  /*3cf80*/  @!UPT UIADD3 URZ, URZ, URZ, URZ ;  /* 0x0000003f3f3ff290 */ /* 0x000ff6000fffe03f */
[----:B------:R-:W-:Y:S01]  /*3cf90*/  @!UPT UIADD3 URZ, URZ, URZ, URZ ;  /* 0x0000003f3f3ff290 */ /* 0x000fe2000fffe03f */
[----:B------:R0:W-:Y:S01]  /*3cfa0*/  STL.64 [R1+0x180], R20 ;  /* 0x0001801401007387 */ /* 0x0001e20000100a00 */
[----:B------:R-:W-:Y:S02]  /*3cfb0*/  STL.64 [R1+0x16d0], R16 ;  /* 0x0016d01001007387 */ /* 0x000fe40000100a00 */
[----:B------:R-:W-:Y:S01]  /*3cfc0*/  IMAD.MOV.U32 R2, RZ, RZ, R22 ;  /* 0x000000ffff027224 */ /* 0x000fe200078e0016 */
[----:B------:R-:W-:Y:S01]  /*3cfd0*/  MOV R0, R23 ;  /* 0x0000001700007202 */ /* 0x000fe20000000f00 */
[----:B0-----:R-:W2:Y:S01]  /*3cfe0*/  LDL.LU R20, [R1+0x610] ;  /* 0x0006100001147983 */ /* 0x001ea20000300800 */
[----:B------:R-:W2:Y:S02]  /*3cff0*/  LDL.LU R21, [R1+0x614] ;  /* 0x0006140001157983 */ /* 0x000ea40000300800 */
[----:B------:R-:W3:Y:S02]  /*3d000*/  LDL.LU R22, [R1+0x618] ;  /* 0x0006180001167983 */ /* 0x000ee40000300800 */
[----:B------:R-:W3:Y:S02]  /*3d010*/  LDL.LU R23, [R1+0x61c] ;  /* 0x00061c0001177983 */ /* 0x000ee40000300800 */
[----:B---3--:R-:W-:Y:S01]  /*3d020*/  STL.64 [R1+0x1678], R22 ;  /* 0x0016781601007387 */ /* 0x008fe20000100a00 */
[----:B--2---:R0:W-:Y:S03]  /*3d030*/  STL.64 [R1+0x1670], R20 ;  /* 0x0016701401007387 */ /* 0x0041e60000100a00 */
[----:B0-----:R-:W2:Y:S01]  /*3d040*/  LDL.LU R20, [R1+0x620] ;  /* 0x0006200001147983 */ /* 0x001ea20000300800 */
[----:B------:R-:W2:Y:S02]  /*3d050*/  LDL.LU R21, [R1+0x624] ;  /* 0x0006240001157983 */ /* 0x000ea40000300800 */
[----:B------:R-:W3:Y:S02]  /*3d060*/  LDL.LU R22, [R1+0x628] ;  /* 0x0006280001167983 */ /* 0x000ee40000300800 */
[----:B------:R-:W3:Y:S01]  /*3d070*/  LDL.LU R23, [R1+0x62c] ;  /* 0x00062c0001177983 */ /* 0x000ee20000300800 */
[----:B------:R-:W4:Y:S01]  /*3d080*/  LDL.LU R24, [R1+0x5f0] ;  /* 0x0005f00001187983 */ /* 0x000f220000300800 */
[----:B------:R-:W4:Y:S02]  /*3d090*/  LDL.LU R25, [R1+0x5f4] ;  /* 0x0005f40001197983 */ /* 0x000f240000300800 */
[----:B------:R-:W4:Y:S02]  /*3d0a0*/  LDL.LU R26, [R1+0x5f8] ;  /* 0x0005f800011a7983 */ /* 0x000f240000300800 */
[----:B------:R-:W4:Y:S01]  /*3d0b0*/  LDL.LU R27, [R1+0x5fc] ;  /* 0x0005fc00011b7983 */ /* 0x000f220000300800 */
[----:B---3--:R-:W-:Y:S01]  /*3d0c0*/  STL.64 [R1+0x1688], R22 ;  /* 0x0016881601007387 */ /* 0x008fe20000100a00 */
[----:B--2---:R0:W-:Y:S03]  /*3d0d0*/  STL.64 [R1+0x1680], R20 ;  /* 0x0016801401007387 */ /* 0x0041e60000100a00 */
[----:B0-----:R-:W2:Y:S01]  /*3d0e0*/  LDL.LU R20, [R1+0x630] ;  /* 0x0006300001147983 */ /* 0x001ea20000300800 */
[----:B------:R-:W2:Y:S02]  /*3d0f0*/  LDL.LU R21, [R1+0x634] ;  /* 0x0006340001157983 */ /* 0x000ea40000300800 */
[----:B------:R-:W3:Y:S02]  /*3d100*/  LDL.LU R22, [R1+0x638] ;  /* 0x0006380001167983 */ /* 0x000ee40000300800 */
[----:B------:R-:W3:Y:S02]  /*3d110*/  LDL.LU R23, [R1+0x63c] ;  /* 0x00063c0001177983 */ /* 0x000ee40000300800 */
[----:B---3--:R-:W-:Y:S01]  /*3d120*/  STL.64 [R1+0x1698], R22 ;  /* 0x0016981601007387 */ /* 0x008fe20000100a00 */
[----:B--2---:R0:W-:Y:S02]  /*3d130*/  STL.64 [R1+0x1690], R20 ;  /* 0x0016901401007387 */ /* 0x0041e40000100a00 */
[----:B------:R-:W2:Y:S02]  /*3d140*/  LDL.LU R16, [R1+0x660] ;  /* 0x0006600001107983 */ /* 0x000ea40000300800 */
[----:B------:R-:W2:Y:S01]  /*3d150*/  LDL.LU R17, [R1+0x664] ;  /* 0x0006640001117983 */ /* 0x000ea20000300800 */
[----:B------:R-:W3:Y:S01]  /*3d160*/  LDL.LU R18, [R1+0x668] ;  /* 0x0006680001127983 */ /* 0x000ee20000300800 */
[----:B------:R-:W3:Y:S02]  /*3d170*/  LDL.LU R19, [R1+0x66c] ;  /* 0x00066c0001137983 */ /* 0x000ee40000300800 */
[----:B0-----:R-:W-:Y:S01]  /*3d180*/  IMAD.MOV.U32 R20, RZ, RZ, R13 ;  /* 0x000000ffff147224 */ /* 0x001fe200078e000d */
[----:B------:R-:W-:Y:S01]  /*3d190*/  MOV R21, R12 ;  /* 0x0000000c00157202 */ /* 0x000fe20000000f00 */
[----:B------:R-:W0:Y:S02]  /*3d1a0*/  S2R R15, SR_TID.X ;  /* 0x00000000000f7919 */ /* 0x000e240000002100 */
[----:B0-----:R-:W-:-:S02]  /*3d1b0*/  LOP3.LUT R14, R15, 0x7, RZ, 0xc0, !PT ;  /* 0x000000070f0e7812 */ /* 0x001fc400078ec0ff */
[----:B------:R-:W-:-:S03]  /*3d1c0*/  SHF.L.U32 R13, R15, 0x7, RZ ;  /* 0x000000070f0d7819 */ /* 0x000fc600000006ff */
[----:B------:R-:W-:Y:S01]  /*3d1d0*/  IMAD.SHL.U32 R14, R14, 0x10, RZ ;  /* 0x000000100e0e7824 */ /* 0x000fe200078e00ff */
[----:B---3--:R-:W-:Y:S01]  /*3d1e0*/  STL.64 [R1+0x16e0], R18 ;  /* 0x0016e01201007387 */ /* 0x008fe20000100a00 */
[----:B--2---:R0:W-:Y:S03]  /*3d1f0*/  STL.64 [R1+0x16d8], R16 ;  /* 0x0016d81001007387 */ /* 0x0041e60000100a00 */
[----:B0-----:R-:W2:Y:S01]  /*3d200*/  LDL.LU R16, [R1+0x670] ;  /* 0x0006700001107983 */ /* 0x001ea20000300800 */
[----:B------:R-:W2:Y:S02]  /*3d210*/  LDL.LU R17, [R1+0x674] ;  /* 0x0006740001117983 */ /* 0x000ea40000300800 */
[----:B------:R-:W2:Y:S02]  /*3d220*/  LDL.LU R18, [R1+0x678] ;  /* 0x0006780001127983 */ /* 0x000ea40000300800 */
[----:B------:R-:W2:Y:S01]  /*3d230*/  LDL.LU R19, [R1+0x67c] ;  /* 0x00067c0001137983 */ /* 0x000ea20000300800 */
[----:B------:R0:W-:Y:S04]  /*3d240*/  STL.64 [R1+0x16b0], R20 ;  /* 0x0016b01401007387 */ /* 0x0001e80000100a00 */
[----:B0-----:R-:W3:Y:S01]  /*3d250*/  LDL.LU.64 R20, [R1+0x40] ;  /* 0x0000400001147983 */ /* 0x001ee20000300a00 */
[----:B------:R-:W-:-:S04]  /*3d260*/  LOP3.LUT R23, R14, 0x780, R13, 0xf8, !PT ;  /* 0x000007800e177812 */ /* 0x000fc800078ef80d */
[----:B------:R-:W-:-:S04]  /*3d270*/  LOP3.LUT R23, R23, 0x10, R15, 0x78, !PT ;  /* 0x0000001017177812 */ /* 0x000fc800078e780f */
[----:B------:R-:W-:-:S05]  /*3d280*/  LOP3.LUT R23, R23, 0x60, RZ, 0x3c, !PT ;  /* 0x0000006017177812 */ /* 0x000fca00078e3cff */
[----:B------:R-:W0:Y:S01]  /*3d290*/  LDSM.16.M88.4 R12, [R23+0x30800] ;  /* 0x03080000170c783b */ /* 0x000e220000000200 */
[----:B----4-:R-:W-:Y:S03]  /*3d2a0*/  HMMA.16816.F32.BF16 R4, R4, R8, R24 ;  /* 0x000000080404723c */ /* 0x010fe60000041818 */
[----:B---3--:R1:W-:Y:S04]  /*3d2b0*/  STL.64 [R1+0x16c8], R20 ;  /* 0x0016c81401007387 */ /* 0x0083e80000100a00 */
[----:B-1----:R-:W3:Y:S01]  /*3d2c0*/  LDL.LU.64 R20, [R1+0x50] ;  /* 0x0000500001147983 */ /* 0x002ee20000300a00 */
[----:B------:R-:W-:Y:S02]  /*3d2d0*/  STL [R1+0x14a4], R0 ;  /* 0x0014a40001007387 */ /* 0x000fe40000100800 */
[----:B------:R-:W-:Y:S02]  /*3d2e0*/  STL [R1+0x14a0], R2 ;  /* 0x0014a00201007387 */ /* 0x000fe40000100800 */
[----:B0-----:R-:W-:Y:S01]  /*3d2f0*/  STL.64 [R1+0x1588], R14 ;  /* 0x0015880e01007387 */ /* 0x001fe20000100a00 */
[----:B------:R0:W-:Y:S04]  /*3d300*/  STL.64 [R1+0x1580], R12 ;  /* 0x0015800c01007387 */ /* 0x0001e80000100a00 */
[----:B0-----:R-:W2:Y:S01]  /*3d310*/  LDL.LU.64 R12, [R1+0x60] ;  /* 0x00006000010c7983 */ /* 0x001ea20000300a00 */
[----:B------:R-:W4:Y:S02]  /*3d320*/  LDL.64 R14, [R1+0x68] ;  /* 0x00006800010e7983 */ /* 0x000f240000100a00 */
[----:B------:R-:W2:Y:S02]  /*3d330*/  LDL.LU.64 R26, [R1+0x16f0] ;  /* 0x0016f000011a7983 */ /* 0x000ea40000300a00 */
[----:B------:R-:W2:Y:S01]  /*3d340*/  LDL.LU.64 R24, [R1+0x16e8] ;  /* 0x0016e80001187983 */ /* 0x000ea20000300a00 */
[----:B------:R-:W-:Y:S01]  /*3d350*/  STL.64 [R1+0x16a8], R10 ;  /* 0x0016a80a01007387 */ /* 0x000fe20000100a00 */
[----:B------:R0:W-:Y:S02]  /*3d360*/  STL.64 [R1+0x16a0], R8 ;  /* 0x0016a00801007387 */ /* 0x0001e40000100a00 */
[----:B------:R-:W-:Y:S02]  /*3d370*/  STL.64 [R1+0x170], R4 ;  /* 0x0001700401007387 */ /* 0x000fe40000100a00 */
[----:B------:R-:W-:Y:S02]  /*3d380*/  STL.64 [R1+0x178], R6 ;  /* 0x0001780601007387 */ /* 0x000fe40000100a00 */
[----:B------:R-:W1:Y:S04]  /*3d390*/  LDSM.16.M88.4 R4, [R23+0x31000] ;  /* 0x031000001704783b */ /* 0x000e680000000200 */
[----:B0-----:R-:W3:Y:S01]  /*3d3a0*/  LDL.LU R8, [R1+0x640] ;  /* 0x0006400001087983 */ /* 0x001ee20000300800 */
[----:B------:R-:W3:Y:S02]  /*3d3b0*/  LDL.LU R9, [R1+0x644] ;  /* 0x0006440001097983 */ /* 0x000ee40000300800 */
[----:B------:R-:W3:Y:S02]  /*3d3c0*/  LDL.LU R10, [R1+0x648] ;  /* 0x00064800010a7983 */ /* 0x000ee40000300800 */
[----:B------:R-:W3:Y:S01]  /*3d3d0*/  LDL.LU R11, [R1+0x64c] ;  /* 0x00064c00010b7983 */ /* 0x000ee20000300800 */
[C---:B--2---:R-:W-:Y:S01]  /*3d3e0*/  HMMA.16816.F32.BF16 R16, R24.reuse, R12, R16 ;  /* 0x0000000c1810723c */ /* 0x044fe20000041810 */
[----:B---3--:R-:W-:Y:S01]  /*3d3f0*/  STL.64 [R1+0x16c0], R10 ;  /* 0x0016c00a01007387 */ /* 0x008fe20000100a00 */
[----:B------:R0:W-:Y:S03]  /*3d400*/  STL.64 [R1+0x16b8], R8 ;  /* 0x0016b80801007387 */ /* 0x0001e60000100a00 */
[----:B0-----:R-:W2:Y:S01]  /*3d410*/  LDL.LU R8, [R1+0x650] ;  /* 0x0006500001087983 */ /* 0x001ea20000300800 */
[----:B------:R-:W2:Y:S02]  /*3d420*/  LDL.LU R9, [R1+0x654] ;  /* 0x0006540001097983 */ /* 0x000ea40000300800 */
[----:B------:R-:W2:Y:S02]  /*3d430*/  LDL.LU R10, [R1+0x658] ;  /* 0x00065800010a7983 */ /* 0x000ea40000300800 */
[----:B------:R-:W2:Y:S01]  /*3d440*/  LDL.LU R11, [R1+0x65c] ;  /* 0x00065c00010b7983 */ /* 0x000ea20000300800 */
[----:B-1----:R-:W-:Y:S01]  /*3d450*/  STL.64 [R1+0x1500], R6 ;  /* 0x0015000601007387 */ /* 0x002fe20000100a00 */
[----:B------:R-:W-:Y:S11]  /*3d460*/  STL.64 [R1+0x14f8], R4 ;  /* 0x0014f80401007387 */ /* 0x000ff60000100a00 */
[----:B------:R-:W-:Y:S02]  /*3d470*/  STL.64 [R1+0x160], R16 ;  /* 0x0001601001007387 */ /* 0x000fe40000100a00 */
[----:B------:R0:W-:Y:S02]  /*3d480*/  STL.64 [R1+0x168], R18 ;  /* 0x0001681201007387 */ /* 0x0001e40000100a00 */
[----:B0-----:R-:W3:Y:S01]  /*3d490*/  LDL.LU.64 R18, [R1+0x16e0] ;  /* 0x0016e00001127983 */ /* 0x001ee20000300a00 */
[----:B------:R-:W3:Y:S02]  /*3d4a0*/  LDL.LU.64 R16, [R1+0x16d8] ;  /* 0x0016d80001107983 */ /* 0x000ee40000300a00 */
[C---:B---3--:R-:W-:Y:S11]  /*3d4b0*/  HMMA.16816.F32.BF16 R16, R24.reuse, R20, R16 ;  /* 0x000000141810723c */ /* 0x048ff60000041810 */
[----:B------:R-:W-:Y:S11]  /*3d4c0*/  @!UPT UIADD3 URZ, URZ, URZ, URZ ;  /* 0x0000003f3f3ff290 */ /* 0x000ff6000fffe03f */
[----:B------:R-:W-:Y:S01]  /*3d4d0*/  @!UPT UIADD3 URZ, URZ, URZ, URZ ;  /* 0x0000003f3f3ff290 */ /* 0x000fe2000fffe03f */
[----:B------:R0:W-:Y:S01]  /*3d4e0*/  STL.64 [R1+0x150], R16 ;  /* 0x0001501001007387 */ /* 0x0001e20000100a00 */
[----:B------:R1:W-:Y:S03]  /*3d4f0*/  STL.64 [R1+0x158], R18 ;  /* 0x0001581201007387 */ /* 0x0003e60000100a00 */
[----:B0-----:R-:W3:Y:S01]  /*3d500*/  LDL.LU.64 R16, [R1+0x16d0] ;  /* 0x0016d00001107983 */ /* 0x001ee20000300a00 */
[----:B-1----:R-:W-:Y:S01]  /*3d510*/  IMAD.MOV.U32 R19, RZ, RZ, R20 ;  /* 0x000000ffff137224 */ /* 0x002fe200078e0014 */
[----:B------:R-:W-:Y:S02]  /*3d520*/  MOV R18, R21 ;  /* 0x0000001500127202 */ /* 0x000fe40000000f00 */
[----:B------:R-:W2:Y:S01]  /*3d530*/  LDL.LU.64 R20, [R1+0x16c8] ;  /* 0x0016c80001147983 */ /* 0x000ea20000300a00 */
[----:B------:R-:W-:Y:S01]  /*3d540*/  IMAD.MOV.U32 R4, RZ, RZ, R29 ;  /* 0x000000ffff047224 */ /* 0x000fe200078e001d */
[----:B------:R-:W-:Y:S01]  /*3d550*/  MOV R5, R3 ;  /* 0x0000000300057202 */ /* 0x000fe20000000f00 */
[C---:B--2---:R-:W-:Y:S01]  /*3d560*/  HMMA.16816.F32.BF16 R8, R24.reuse, R20, R8 ;  /* 0x000000141808723c */ /* 0x044fe20000041808 */
[----:B------:R-:W-:Y:S01]  /*3d570*/  IMAD.MOV.U32 R3, RZ, RZ, R20 ;  /* 0x000000ffff037224 */ /* 0x000fe200078e0014 */
[----:B------:R-:W-:Y:S11]  /*3d580*/  MOV R29, R21 ;  /* 0x00000015001d7202 */ /* 0x000ff60000000f00 */
[----:B------:R-:W-:Y:S10]  /*3d590*/  @!UPT UIADD3 URZ, URZ, URZ, URZ ;  /* 0x0000003f3f3ff290 */ /* 0x000ff4000fffe03f */
[----:B------:R-:W-:Y:S01]  /*3d5a0*/  STL.64 [R1+0x140], R8 ;  /* 0x0001400801007387 */ /* 0x000fe20000100a00 */
[----:B------:R0:W-:Y:S03]  /*3d5b0*/  STL.64 [R1+0x148], R10 ;  /* 0x0001480a01007387 */ /* 0x0001e60000100a00 */
[----:B0-----:R-:W2:Y:S01]  /*3d5c0*/  LDL.LU.64 R10, [R1+0x16c0] ;  /* 0x0016c000010a7983 */ /* 0x001ea20000300a00 */
[----:B------:R-:W2:Y:S02]  /*3d5d0*/  LDL.LU.64 R8, [R1+0x16b8] ;  /* 0x0016b80001087983 */ /* 0x000ea40000300a00 */
[----:B------:R-:W2:Y:S02]  /*3d5e0*/  LDL.LU.64 R20, [R1+0x16b0] ;  /* 0x0016b00001147983 */ /* 0x000ea40000300a00 */
[C---:B--2---:R-:W-:Y:S01]  /*3d5f0*/  HMMA.16816.F32.BF16 R20, R24.reuse, R20, R8 ;  /* 0x000000141814723c */ /* 0x044fe20000041808 */
[----:B------:R-:W2:Y:S01]  /*3d600*/  LDL.LU.64 R10, [R1+0x16a8] ;  /* 0x0016a800010a7983 */ /* 0x000ea20000300a00 */
[----:B------:R-:W2:Y:S11]  /*3d610*/  LDL.LU.64 R8, [R1+0x16a0] ;  /* 0x0016a00001087983 */ /* 0x000eb60000300a00 */
[----:B------:R-:W-:Y:S10]  /*3d620*/  @!UPT UIADD3 URZ, URZ, URZ, URZ ;  /* 0x0000003f3f3ff290 */ /* 0x000ff4000fffe03f */
[----:B------:R-:W-:Y:S01]  /*3d630*/  STL.64 [R1+0x130], R20 ;  /* 0x0001301401007387 */ /* 0x000fe20000100a00 */
[----:B------:R0:W-:Y:S03]  /*3d640*/  STL.64 [R1+0x138], R22 ;  /* 0x0001381601007387 */ /* 0x0001e60000100a00 */
[----:B0-----:R-:W2:Y:S01]  /*3d650*/  LDL.LU.64 R22, [R1+0x1698] ;  /* 0x0016980001167983 */ /* 0x001ea20000300a00 */
[----:B------:R-:W2:Y:S02]  /*3d660*/  LDL.LU.64 R20, [R1+0x1690] ;  /* 0x0016900001147983 */ /* 0x000ea40000300a00 */
[C---:B--2---:R-:W-:Y:S11]  /*3d670*/  HMMA.16816.F32.BF16 R20, R24.reuse, R4, R20 ;  /* 0x000000041814723c */ /* 0x044ff60000041814 */
[----:B------:R-:W-:Y:S11]  /*3d680*/  @!UPT UIADD3 URZ, URZ, URZ, URZ ;  /* 0x0000003f3f3ff290 */ /* 0x000ff6000fffe03f */
[----:B------:R-:W-:Y:S01]  /*3d690*/  @!UPT UIADD3 URZ, URZ, URZ, URZ ;  /* 0x0000003f3f3ff290 */ /* 0x000fe2000fffe03f */
[----:B------:R-:W-:Y:S01]  /*3d6a0*/  STL.64 [R1+0x120], R20 ;  /* 0x0001201401007387 */ /* 0x000fe20000100a00 */
[----:B------:R0:W-:Y:S03]  /*3d6b0*/  STL.64 [R1+0x128], R22 ;  /* 0x0001281601007387 */ /* 0x0001e60000100a00 */
[----:B0-----:R-:W2:Y:S01]  /*3d6c0*/  LDL.LU.64 R22, [R1+0x1688] ;  /* 0x0016880001167983 */ /* 0x001ea20000300a00 */
[----:B------:R-:W2:Y:S02]  /*3d6d0*/  LDL.LU.64 R20, [R1+0x1680] ;  /* 0x0016800001147983 */ /* 0x000ea40000300a00 */
[----:B------:R0:W-:Y:S02]  /*3d6e0*/  STL.64 [R1+0x1618], R4 ;  /* 0x0016180401007387 */ /* 0x0001e40000100a00 */
[----:B0-----:R-:W2:Y:S02]  /*3d6f0*/  LDL.LU.64 R4, [R1+0x10] ;  /* 0x0000100001047983 */ /* 0x001ea40000300a00 */
[C---:B--2---:R-:W-:Y:S01]  /*3d700*/  HMMA.16816.F32.BF16 R20, R24.reuse, R4, R20 ;  /* 0x000000041814723c */ /* 0x044fe20000041814 */
[----:B------:R-:W-:Y:S01]  /*3d710*/  IMAD.MOV.U32 R2, RZ, RZ, R4 ;  /* 0x000000ffff027224 */ /* 0x000fe200078e0004 */
[----:B------:R-:W-:Y:S11]  /*3d720*/  MOV R0, R5 ;  /* 0x0000000500007202 */ /* 0x000ff60000000f00 */
[----:B------:R-:W-:Y:S10]  /*3d730*/  @!UPT UIADD3 URZ, URZ, URZ, URZ ;  /* 0x0000003f3f3ff290 */ /* 0x000ff4000fffe03f */
[----:B------:R-:W-:Y:S01]  /*3d740*/  STL.64 [R1+0x110], R20 ;  /* 0x0001101401007387 */ /* 0x000fe20000100a00 */
[----:B------:R0:W-:Y:S03]  /*3d750*/  STL.64 [R1+0x118], R22 ;  /* 0x0001181601007387 */ /* 0x0001e60000100a00 */
[----:B0-----:R-:W3:Y:S01]  /*3d760*/  LDL.LU.64 R22, [R1+0x1678] ;  /* 0x0016780001167983 */ /* 0x001ee20000300a00 */
[----:B------:R-:W3:Y:S02]  /*3d770*/  LDL.LU.64 R20, [R1+0x1670] ;  /* 0x0016700001147983 */ /* 0x000ee40000300a00 */
[----:B------:R-:W2:Y:S02]  /*3d780*/  LDL.LU R4, [R1+0x500] ;  /* 0x0005000001047983 */ /* 0x000ea40000300800 */
[----:B------:R-:W2:Y:S01]  /*3d790*/  LDL.LU R5, [R1+0x504] ;  /* 0x0005040001057983 */ /* 0x000ea20000300800 */
[----:B------:R-:W2:Y:S01]  /*3d7a0*/  LDL.LU R6, [R1+0x508] ;  /* 0x0005080001067983 */ /* 0x000ea20000300800 */
[----:B------:R-:W2:Y:S01]  /*3d7b0*/  LDL.LU R7, [R1+0x50c] ;  /* 0x00050c0001077983 */ /* 0x000ea20000300800 */
[C---:B---3--:R-:W-:Y:S02]  /*3d7c0*/  HMMA.16816.F32.BF16 R20, R24.reuse, R16, R20 ;  /* 0x000000101814723c */ /* 0x048fe40000041814 */
[----:B--2---:R-:W-:Y:S01]  /*3d7d0*/  STL.64 [R1+0x1628], R6 ;  /* 0x0016280601007387 */ /* 0x004fe20000100a00 */
[----:B------:R0:W-:Y:S02]  /*3d7e0*/  STL.64 [R1+0x1620], R4 ;  /* 0x0016200401007387 */ /* 0x0001e40000100a00 */
[----:B0-----:R-:W-:Y:S01]  /*3d7f0*/  IMAD.MOV.U32 R4, RZ, RZ, R3 ;  /* 0x000000ffff047224 */ /* 0x001fe200078e0003 */
[----:B------:R-:W-:Y:S01]  /*3d800*/  MOV R5, R29 ;  /* 0x0000001d00057202 */ /* 0x000fe20000000f00 */
[----:B------:R-:W2:Y:S01]  /*3d810*/  LDL.LU R3, [R1+0x166c] ;  /* 0x00166c0001037983 */ /* 0x000ea20000300800 */
[----:B------:R-:W3:Y:S03]  /*3d820*/  LDL.LU R29, [R1+0x1668] ;  /* 0x00166800011d7983 */ /* 0x000ee60000300800 */
[----:B------:R-:W-:Y:S11]  /*3d830*/  STL.64 [R1+0x1640], R4 ;  /* 0x0016400401007387 */ /* 0x000ff60000100a00 */
[----:B------:R-:W-:Y:S01]  /*3d840*/  @!UPT UIADD3 URZ, URZ, URZ, URZ ;  /* 0x0000003f3f3ff290 */ /* 0x000fe2000fffe03f */
[----:B------:R-:W-:Y:S02]  /*3d850*/  STL.64 [R1+0x100], R20 ;  /* 0x0001001401007387 */ /* 0x000fe40000100a00 */
[----:B------:R0:W-:Y:S02]  /*3d860*/  STL.64 [R1+0x108], R22 ;  /* 0x0001081601007387 */ /* 0x0001e40000100a00 */
[----:B0-----:R-:W2:Y:S01]  /*3d870*/  LDL.LU.64 R22, [R1+0x1660] ;  /* 0x0016600001167983 */ /* 0x001ea20000300a00 */
[----:B------:R-:W2:Y:S02]  /*3d880*/  LDL.LU.64 R20, [R1+0x1658] ;  /* 0x0016580001147983 */ /* 0x000ea40000300a00 */
[----:B------:R0:W-:Y:S01]  /*3d890*/  STL.64 [R1+0x15f8], R16 ;  /* 0x0015f81001007387 */ /* 0x0001e20000100a00 */
[----:B------:R-:W-:Y:S01]  /*3d8a0*/  MOV R5, R18 ;  /* 0x0000001200057202 */ /* 0x000fe20000000f00 */
[----:B------:R-:W-:Y:S01]  /*3d8b0*/  IMAD.MOV.U32 R4, RZ, RZ, R19 ;  /* 0x000000ffff047224 */ /* 0x000fe200078e0013 */
[----:B0-----:R-:W2:Y:S01]  /*3d8c0*/  LDL.LU R16, [R1+0x5e0] ;  /* 0x0005e00001107983 */ /* 0x001ea20000300800 */
[----:B------:R-:W2:Y:S02]  /*3d8d0*/  LDL.LU R17, [R1+0x5e4] ;  /* 0x0005e40001117983 */ /* 0x000ea40000300800 */
[----:B------:R-:W2:Y:S02]  /*3d8e0*/  LDL.LU R18, [R1+0x5e8] ;  /* 0x0005e80001127983 */ /* 0x000ea40000300800 */
[----:B------:R-:W2:Y:S02]  /*3d8f0*/  LDL.LU R19, [R1+0x5ec] ;  /* 0x0005ec0001137983 */ /* 0x000ea40000300800 */
[----:B--2---:R-:W-:Y:S07]  /*3d900*/  HMMA.16816.F32.BF16 R24, R24, R8, R16 ;  /* 0x000000081818723c */ /* 0x004fee0000041810 */
[----:B------:R-:W-:Y:S01]  /*3d910*/  IMAD.MOV.U32 R16, RZ, RZ, R2 ;  /* 0x000000ffff107224 */ /* 0x000fe200078e0002 */
[----:B------:R-:W-:Y:S11]  /*3d920*/  MOV R17, R0 ;  /* 0x0000000000117202 */ /* 0x000ff60000000f00 */
[----:B------:R-:W-:Y:S04]  /*3d930*/  @!UPT UIADD3 URZ, URZ, URZ, URZ ;  /* 0x0000003f3f3ff290 */ /* 0x000fe8000fffe03f */
[----:B------:R-:W-:Y:S01]  /*3d940*/  STL.64 [R1+0xf0], R24 ;  /* 0x0000f01801007387 */ /* 0x000fe20000100a00 */
[----:B------:R-:W-:Y:S02]  /*3d950*/  STL.64 [R1+0xf8], R26 ;  /* 0x0000f81a01007387 */ /* 0x000fe40000100a00 */
[----:B------:R0:W-:Y:S02]  /*3d960*/  STL.64 [R1+0x1610], R16 ;  /* 0x0016101001007387 */ /* 0x0001e40000100a00 */
[----:B0-----:R-:W2:Y:S01]  /*3d970*/  LDL.LU R16, [R1+0x4f0] ;  /* 0x0004f00001107983 */ /* 0x001ea20000300800 */
[----:B------:R-:W2:Y:S02]  /*3d980*/  LDL.LU R17, [R1+0x4f4] ;  /* 0x0004f40001117983 */ /* 0x000ea40000300800 */
[----:B------:R-:W2:Y:S02]  /*3d990*/  LDL.LU R18, [R1+0x4f8] ;  /* 0x0004f80001127983 */ /* 0x000ea40000300800 */
[----:B------:R-:W2:Y:S02]  /*3d9a0*/  LDL.LU R19, [R1+0x4fc] ;  /* 0x0004fc0001137983 */ /* 0x000ea40000300800 */
[----:B--2---:R-:W-:Y:S01]  /*3d9b0*/  STL.64 [R1+0x1638], R18 ;  /* 0x0016381201007387 */ /* 0x004fe20000100a00 */
[----:B------:R0:W-:Y:S03]  /*3d9c0*/  STL.64 [R1+0x1630], R16 ;  /* 0x0016301001007387 */ /* 0x0001e60000100a00 */
        /* <DEDUP_REMOVED lines=16> */
[----:B------:R-:W3:Y:S01]  /*3dad0*/  LDL.LU.64 R24, [R1+0x30] ;  /* 0x0000300001187983 */ /* 0x000ee20000300a00 */
[----:B------:R-:W3:Y:S02]  /*3dae0*/  LDL.64 R26, [R1+0x38] ;  /* 0x00003800011a7983 */ /* 0x000ee40000100a00 */
[----:B----4-:R0:W-:Y:S01]  /*3daf0*/  STL.64 [R1+0x1600], R14 ;  /* 0x0016000e01007387 */ /* 0x0101e20000100a00 */
[C---:B--2---:R-:W-:Y:S08]  /*3db00*/  HMMA.16816.F32.BF16 R4, R20.reuse, R4, R16 ;  /* 0x000000041404723c */ /* 0x044ff00000041810 */
[----:B---3--:R-:W-:Y:S01]  /*3db10*/  HMMA.16816.F32.BF16 R8, R20, R12, R8 ;  /* 0x0000000c1408723c */ /* 0x008fe20000041808 */
[----:B------:R-:W2:Y:S11]  /*3db20*/  LDL.LU R12, [R1+0x4e0] ;  /* 0x0004e000010c7983 */ /* 0x000eb60000300800 */
[----:B------:R-:W-:Y:S11]  /*3db30*/  @!UPT UIADD3 URZ, URZ, URZ, URZ ;  /* 0x0000003f3f3ff290 */ /* 0x000ff6000fffe03f */
[----:B------:R1:W-:Y:S01]  /*3db40*/  STL.64 [R1+0xe0], R8 ;  /* 0x0000e00801007387 */ /* 0x0003e20000100a00 */
[----:B------:R-:W-:Y:S02]  /*3db50*/  STL.64 [R1+0xe8], R10 ;  /* 0x0000e80a01007387 */ /* 0x000fe40000100a00 */
[----:B------:R-:W2:Y:S02]  /*3db60*/  LDL.LU R13, [R1+0x4e4] ;  /* 0x0004e400010d7983 */ /* 0x000ea40000300800 */
[----:B0-----:R-:W2:Y:S01]  /*3db70*/  LDL.LU R14, [R1+0x4e8] ;  /* 0x0004e800010e7983 */ /* 0x001ea20000300800 */
[----:B------:R-:W2:Y:S04]  /*3db80*/  LDL.LU R15, [R1+0x4ec] ;  /* 0x0004ec00010f7983 */ /* 0x000ea80000300800 */
[----:B-1----:R-:W3:Y:S01]  /*3db90*/  LDL.LU R8, [R1+0x4d0] ;  /* 0x0004d00001087983 */ /* 0x002ee20000300800 */
[----:B------:R-:W3:Y:S02]  /*3dba0*/  LDL.LU R9, [R1+0x4d4] ;  /* 0x0004d40001097983 */ /* 0x000ee40000300800 */
[----:B------:R-:W4:Y:S02]  /*3dbb0*/  LDL.LU.64 R18, [R1+0x1650] ;  /* 0x0016500001127983 */ /* 0x000f240000300a00 */
[----:B------:R-:W4:Y:S01]  /*3dbc0*/  LDL.LU.64 R16, [R1+0x1648] ;  /* 0x0016480001107983 */ /* 0x000f220000300a00 */
[----:B------:R0:W-:Y:S04]  /*3dbd0*/  STL.64 [R1+0xd0], R4 ;  /* 0x0000d00401007387 */ /* 0x0001e80000100a00 */
[----:B0-----:R-:W4:Y:S01]  /*3dbe0*/  LDL.LU.64 R4, [R1+0x1640] ;  /* 0x0016400001047983 */ /* 0x001f220000300a00 */
[----:B------:R-:W-:Y:S01]  /*3dbf0*/  IMAD.MOV.U32 R10, RZ, RZ, R29 ;  /* 0x000000ffff0a7224 */ /* 0x000fe200078e001d */
[----:B------:R-:W-:Y:S01]  /*3dc00*/  MOV R11, R3 ;  /* 0x00000003000b7202 */ /* 0x000fe20000000f00 */
[----:B------:R-:W-:Y:S01]  /*3dc10*/  IMAD.MOV.U32 R29, RZ, RZ, R6 ;  /* 0x000000ffff1d7224 */ /* 0x000fe200078e0006 */
[----:B------:R-:W-:-:S05]  /*3dc20*/  MOV R3, R7 ;  /* 0x0000000700037202 */ /* 0x000fca0000000f00 */
[----:B------:R-:W-:Y:S01]  /*3dc30*/  STL [R1+0x12b8], R3 ;  /* 0x0012b80301007387 */ /* 0x000fe20000100800 */
[----:B------:R-:W-:Y:S01]  /*3dc40*/  STL [R1+0x12b4], R29 ;  /* 0x0012b41d01007387 */ /* 0x000fe20000100800 */
[C---:B----4-:R-:W-:Y:S02]  /*3dc50*/  HMMA.16816.F32.BF16 R4, R20.reuse, R4, R16 ;  /* 0x000000041404723c */ /* 0x050fe40000041810 */
[----:B------:R-:W4:Y:S01]  /*3dc60*/  LDL.LU.64 R18, [R1+0x1638] ;  /* 0x0016380001127983 */ /* 0x000f220000300a00 */
[----:B------:R-:W4:Y:S11]  /*3dc70*/  LDL.LU.64 R16, [R1+0x1630] ;  /* 0x0016300001107983 */ /* 0x000f360000300a00 */
[----:B------:R-:W-:Y:S09]  /*3dc80*/  @!UPT UIADD3 URZ, URZ, URZ, URZ ;  /* 0x0000003f3f3ff290 */ /* 0x000ff2000fffe03f */
[----:B------:R-:W-:Y:S01]  /*3dc90*/  STL.64 [R1+0xc0], R4 ;  /* 0x0000c00401007387 */ /* 0x000fe20000100a00 */
[----:B------:R0:W-:Y:S03]  /*3dca0*/  STL.64 [R1+0xc8], R6 ;  /* 0x0000c80601007387 */ /* 0x0001e60000100a00 */
[----:B0-----:R-:W2:Y:S01]  /*3dcb0*/  LDL.LU.64 R6, [R1+0x1628] ;  /* 0x0016280001067983 */ /* 0x001ea20000300a00 */
[----:B------:R-:W2:Y:S02]  /*3dcc0*/  LDL.LU.64 R4, [R1+0x1620] ;  /* 0x0016200001047983 */ /* 0x000ea40000300a00 */
[C---:B--2---:R-:W-:Y:S11]  /*3dcd0*/  HMMA.16816.F32.BF16 R4, R20.reuse, R24, R4 ;  /* 0x000000181404723c */ /* 0x044ff60000041804 */
[----:B------:R-:W-:Y:S11]  /*3dce0*/  @!UPT UIADD3 URZ, URZ, URZ, URZ ;  /* 0x0000003f3f3ff290 */ /* 0x000ff6000fffe03f */
[----:B------:R-:W-:Y:S01]  /*3dcf0*/  @!UPT UIADD3 URZ, URZ, URZ, URZ ;  /* 0x0000003f3f3ff290 */ /* 0x000fe2000fffe03f */
[----:B------:R0:W-:Y:S04]  /*3dd00*/  STL.64 [R1+0xb0], R4 ;  /* 0x0000b00401007387 */ /* 0x0001e80000100a00 */
[----:B0-----:R-:W4:Y:S01]  /*3dd10*/  LDL.LU.64 R4, [R1+0x1618] ;  /* 0x0016180001047983 */ /* 0x001f220000300a00 */
[----:B------:R-:W-:Y:S01]  /*3dd20*/  IMAD.MOV.U32 R3, RZ, RZ, R6 ;  /* 0x000000ffff037224 */ /* 0x000fe200078e0006 */
[----:B------:R-:W-:Y:S01]  /*3dd30*/  MOV R29, R7 ;  /* 0x00000007001d7202 */ /* 0x000fe20000000f00 */
[----:B------:R0:W-:Y:S01]  /*3dd40*/  STL.64 [R1+0x15d0], R26 ;  /* 0x0015d01a01007387 */ /* 0x0001e20000100a00 */
[----:B------:R-:W2:Y:S01]  /*3dd50*/  LDL.LU R24, [R1+0x70] ;  /* 0x0000700001187983 */ /* 0x000ea20000300800 */
[----:B------:R-:W2:Y:S03]  /*3dd60*/  LDL.LU R25, [R1+0x74] ;  /* 0x0000740001197983 */ /* 0x000ea60000300800 */
[----:B0-----:R-:W2:Y:S01]  /*3dd70*/  LDL.LU R26, [R1+0x78] ;  /* 0x00007800011a7983 */ /* 0x001ea20000300800 */
[----:B------:R-:W2:Y:S02]  /*3dd80*/  LDL.LU R27, [R1+0x7c] ;  /* 0x00007c00011b7983 */ /* 0x000ea40000300800 */
[----:B------:R-:W-:Y:S02]  /*3dd90*/  STL [R1+0x131c], R29 ;  /* 0x00131c1d01007387 */ /* 0x000fe40000100800 */
[----:B------:R-:W-:Y:S01]  /*3dda0*/  STL [R1+0x1318], R3 ;  /* 0x0013180301007387 */ /* 0x000fe20000100800 */
[C---:B----4-:R-:W-:Y:S01]  /*3ddb0*/  HMMA.16816.F32.BF16 R4, R20.reuse, R4, R16 ;  /* 0x000000041404723c */ /* 0x050fe20000041810 */
[----:B------:R-:W4:Y:S11]  /*3ddc0*/  LDL.LU.64 R16, [R1+0x1610] ;  /* 0x0016100001107983 */ /* 0x000f360000300a00 */
[----:B------:R-:W-:Y:S11]  /*3ddd0*/  @!UPT UIADD3 URZ, URZ, URZ, URZ ;  /* 0x0000003f3f3ff290 */ /* 0x000ff6000fffe03f */
[----:B------:R0:W-:Y:S01]  /*3dde0*/  STL.64 [R1+0xa0], R4 ;  /* 0x0000a00401007387 */ /* 0x0001e20000100a00 */
[----:B------:R1:W-:Y:S02]  /*3ddf0*/  STL.64 [R1+0xa8], R6 ;  /* 0x0000a80601007387 */ /* 0x0003e40000100a00 */
[----:B0-----:R-:W-:Y:S02]  /*3de00*/  IMAD.MOV.U32 R4, RZ, RZ, R28 ;  /* 0x000000ffff047224 */ /* 0x001fe400078e001c */
[----:B------:R-:W2:Y:S01]  /*3de10*/  LDL.LU R28, [R1+0x1608] ;  /* 0x00160800011c7983 */ /* 0x000ea20000300800 */
[----:B------:R-:W2:Y:S02]  /*3de20*/  LDL.LU R5, [R1+0x374] ;  /* 0x0003740001057983 */ /* 0x000ea40000300800 */
[----:B-1----:R-:W2:Y:S02]  /*3de30*/  LDL.LU R6, [R1+0x378] ;  /* 0x0003780001067983 */ /* 0x002ea40000300800 */
[----:B------:R-:W2:Y:S01]  /*3de40*/  LDL.LU R7, [R1+0x37c] ;  /* 0x00037c0001077983 */ /* 0x000ea20000300800 */
[----:B----4-:R-:W-:Y:S01]  /*3de50*/  HMMA.16816.F32.BF16 R16, R20, R16, R12 ;  /* 0x000000101410723c */ /* 0x010fe2000004180c */
[----:B--2---:R0:W-:Y:S01]  /*3de60*/  STL.64 [R1+0x1540], R6 ;  /* 0x0015400601007387 */ /* 0x0041e20000100a00 */
[----:B------:R-:W-:Y:S03]  /*3de70*/  STL.64 [R1+0x1538], R4 ;  /* 0x0015380401007387 */ /* 0x000fe60000100a00 */
[----:B0-----:R-:W2:Y:S01]  /*3de80*/  LDL R6, [R1+0x48] ;  /* 0x0000480001067983 */ /* 0x001ea20000100800 */
[----:B------:R-:W4:Y:S11]  /*3de90*/  LDL.LU.64 R14, [R1+0x1600] ;  /* 0x00160000010e7983 */ /* 0x000f360000300a00 */
[----:B------:R-:W-:Y:S06]  /*3dea0*/  @!UPT UIADD3 URZ, URZ, URZ, URZ ;  /* 0x0000003f3f3ff290 */ /* 0x000fec000fffe03f */
[----:B------:R0:W-:Y:S02]  /*3deb0*/  STL.64 [R1+0x90], R16 ;  /* 0x0000901001007387 */ /* 0x0001e40000100a00 */
[----:B0-----:R-:W3:Y:S01]  /*3dec0*/  LDL.LU.64 R16, [R1+0x15f8] ;  /* 0x0015f80001107983 */ /* 0x001ee20000300a00 */
[----:B------:R-:W-:Y:S01]  /*3ded0*/  MOV R3, R19 ;  /* 0x0000001300037202 */ /* 0x000fe20000000f00 */
[----:B------:R-:W-:-:S04]  /*3dee0*/  IMAD.MOV.U32 R29, RZ, RZ, R18 ;  /* 0x000000ffff1d7224 */ /* 0x000fc800078e0012 */
[----:B------:R-:W-:Y:S01]  /*3def0*/  STL [R1+0x1334], R3 ;  /* 0x0013340301007387 */ /* 0x000fe20000100800 */
[----:B------:R-:W-:Y:S01]  /*3df00*/  STL [R1+0x1330], R29 ;  /* 0x0013301d01007387 */ /* 0x000fe20000100800 */
[C---:B---3--:R-:W-:Y:S02]  /*3df10*/  HMMA.16816.F32.BF16 R16, R20.reuse, R16, R8 ;  /* 0x000000101410723c */ /* 0x048fe40000041808 */
[----:B------:R-:W3:Y:S01]  /*3df20*/  LDL.LU.64 R10, [R1+0x15f0] ;  /* 0x0015f000010a7983 */ /* 0x000ee20000300a00 */
[----:B------:R-:W2:Y:S01]  /*3df30*/  LDL.LU.64 R8, [R1+0x15e8] ;  /* 0x0015e80001087983 */ /* 0x000ea20000300a00 */
[----:B------:R-:W-:Y:S11]  /*3df40*/  MOV R7, R28 ;  /* 0x0000001c00077202 */ /* 0x000ff60000000f00 */
[----:B------:R-:W-:Y:S08]  /*3df50*/  @!UPT UIADD3 URZ, URZ, URZ, URZ ;  /* 0x0000003f3f3ff290 */ /* 0x000ff0000fffe03f */
[----:B------:R-:W-:Y:S01]  /*3df60*/  STL.64 [R1+0x80], R16 ;  /* 0x0000801001007387 */ /* 0x000fe20000100a00 */
[----:B------:R-:W-:Y:S02]  /*3df70*/  IMAD.MOV.U32 R28, RZ, RZ, R19 ;  /* 0x000000ffff1c7224 */ /* 0x000fe400078e0013 */
[----:B------:R0:W-:Y:S02]  /*3df80*/  STL [R1+0x88], R18 ;  /* 0x0000881201007387 */ /* 0x0001e40000100800 */
[----:B0-----:R-:W4:Y:S01]  /*3df90*/  LDL.LU.64 R18, [R1+0x15e0] ;  /* 0x0015e00001127983 */ /* 0x001f220000300a00 */
[----:B------:R-:W4:Y:S02]  /*3dfa0*/  LDL.LU.64 R16, [R1+0x15d8] ;  /* 0x0015d80001107983 */ /* 0x000f240000300a00 */
[----:B------:R-:W-:Y:S01]  /*3dfb0*/  STL [R1+0x14a8], R28 ;  /* 0x0014a81c01007387 */ /* 0x000fe20000100800 */
[----:B--2---:R-:W-:Y:S01]  /*3dfc0*/  HMMA.16816.F32.BF16 R20, R20, R8, R24 ;  /* 0x000000081414723c */ /* 0x004fe20000041818 */
[----:B------:R-:W2:Y:S11]  /*3dfd0*/  LDL.LU R24, [R1+0x480] ;  /* 0x0004800001187983 */ /* 0x000eb60000300800 */
[----:B------:R-:W-:Y:S11]  /*3dfe0*/  @!UPT UIADD3 URZ, URZ, URZ, URZ ;  /* 0x0000003f3f3ff290 */ /* 0x000ff6000fffe03f */
[----:B------:R-:W-:Y:S01]  /*3dff0*/  STL.64 [R1+0x70], R20 ;  /* 0x0000701401007387 */ /* 0x000fe20000100a00 */
[----:B------:R0:W-:Y:S02]  /*3e000*/  STL.64 [R1+0x78], R22 ;  /* 0x0000781601007387 */ /* 0x0001e40000100a00 */
[----:B------:R-:W2:Y:S02]  /*3e010*/  LDL.LU R25, [R1+0x484] ;  /* 0x0004840001197983 */ /* 0x000ea40000300800 */
[----:B------:R-:W2:Y:S01]  /*3e020*/  LDL.LU R26, [R1+0x488] ;  /* 0x00048800011a7983 */ /* 0x000ea20000300800 */
[----:B------:R-:W2:Y:S01]  /*3e030*/  LDL.LU R27, [R1+0x48c] ;  /* 0x00048c00011b7983 */ /* 0x000ea20000300800 */
[----:B---3--:R1:W-:Y:S03]  /*3e040*/  STL.64 [R1+0x15b0], R10 ;  /* 0x0015b00a01007387 */ /* 0x0083e60000100a00 */
[----:B0-----:R-:W3:Y:S04]  /*3e050*/  LDL.64 R22, [R1+0x28] ;  /* 0x0000280001167983 */ /* 0x001ee80000100a00 */
[----:B-1----:R-:W2:Y:S04]  /*3e060*/  LDL R10, [R1+0x58] ;  /* 0x00005800010a7983 */ /* 0x002ea80000100800 */
[----:B------:R-:W2:Y:S04]  /*3e070*/  LDL R11, [R1+0x5c] ;  /* 0x00005c00010b7983 */ /* 0x000ea80000100800 */
[----:B---3--:R0:W-:Y:S01]  /*3e080*/  STL.64 [R1+0x15c8], R22 ;  /* 0x0015c81601007387 */ /* 0x0081e20000100a00 */
[----:B------:R-:W3:Y:S02]  /*3e090*/  LDL.LU R20, [R1+0x4b0] ;  /* 0x0004b00001147983 */ /* 0x000ee40000300800 */
[----:B------:R-:W3:Y:S01]  /*3e0a0*/  LDL.LU R21, [R1+0x4b4] ;  /* 0x0004b40001157983 */ /* 0x000ee20000300800 */
[----:B0-----:R-:W3:Y:S01]  /*3e0b0*/  LDL.LU R22, [R1+0x4b8] ;  /* 0x0004b80001167983 */ /* 0x001ee20000300800 */
[----:B------:R-:W3:Y:S01]  /*3e0c0*/  LDL.LU R23, [R1+0x4bc] ;  /* 0x0004bc0001177983 */ /* 0x000ee20000300800 */
[----:B----4-:R-:W-:Y:S01]  /*3e0d0*/  MOV R2, R14 ;  /* 0x0000000e00027202 */ /* 0x010fe20000000f00 */
[----:B------:R-:W-:Y:S01]  /*3e0e0*/  IMAD.MOV.U32 R0, RZ, RZ, R15 ;  /* 0x000000ffff007224 */ /* 0x000fe200078e000f */
[C---:B---3--:R-:W-:Y:S11]  /*3e0f0*/  HMMA.16816.F32.BF16 R20, R16.reuse, R14, R20 ;  /* 0x0000000e1014723c */ /* 0x048ff60000041814 */
[----:B------:R-:W-:Y:S11]  /*3e100*/  @!UPT UIADD3 URZ, URZ, URZ, URZ ;  /* 0x0000003f3f3ff290 */ /* 0x000ff6000fffe03f */
[----:B------:R-:W-:Y:S01]  /*3e110*/  @!UPT UIADD3 URZ, URZ, URZ, URZ ;  /* 0x0000003f3f3ff290 */ /* 0x000fe2000fffe03f */
[----:B------:R0:W-:Y:S01]  /*3e120*/  STL.64 [R1+0x500], R20 ;  /* 0x0005001401007387 */ /* 0x0001e20000100a00 */
[----:B------:R1:W-:Y:S03]  /*3e130*/  STL.64 [R1+0x508], R22 ;  /* 0x0005081601007387 */ /* 0x0003e60000100a00 */
[----:B0-----:R-:W3:Y:S01]  /*3e140*/  LDL.LU R20, [R1+0x460] ;  /* 0x0004600001147983 */ /* 0x001ee20000300800 */
[----:B------:R-:W3:Y:S02]  /*3e150*/  LDL.LU R21, [R1+0x464] ;  /* 0x0004640001157983 */ /* 0x000ee40000300800 */
[----:B-1----:R-:W3:Y:S02]  /*3e160*/  LDL.LU R22, [R1+0x468] ;  /* 0x0004680001167983 */ /* 0x002ee40000300800 */
[----:B------:R-:W3:Y:S01]  /*3e170*/  LDL.LU R23, [R1+0x46c] ;  /* 0x00046c0001177983 */ /* 0x000ee20000300800 */
[----:B------:R-:W4:Y:S01]  /*3e180*/  LDL.LU R12, [R1+0x3b0] ;  /* 0x0003b000010c7983 */ /* 0x000f220000300800 */
[----:B------:R-:W4:Y:S02]  /*3e190*/  LDL.LU R13, [R1+0x3b4] ;  /* 0x0003b400010d7983 */ /* 0x000f240000300800 */
[----:B------:R-:W2:Y:S02]  /*3e1a0*/  LDL.LU R14, [R1+0x3b8] ;  /* 0x0003b800010e7983 */ /* 0x000ea40000300800 */
[----:B------:R-:W2:Y:S02]  /*3e1b0*/  LDL.LU R15, [R1+0x3bc] ;  /* 0x0003bc00010f7983 */ /* 0x000ea40000300800 */
[----:B--2---:R0:W-:Y:S01]  /*3e1c0*/  STL.64 [R1+0x1598], R14 ;  /* 0x0015980e01007387 */ /* 0x0041e20000100a00 */
[----:B----4-:R1:W-:Y:S03]  /*3e1d0*/  STL.64 [R1+0x1590], R12 ;  /* 0x0015900c01007387 */ /* 0x0103e60000100a00 */
[----:B0-----:R-:W2:Y:S04]  /*3e1e0*/  LDL R14, [R1+0x8] ;  /* 0x00000800010e7983 */ /* 0x001ea80000100800 */
[----:B------:R-:W2:Y:S04]  /*3e1f0*/  LDL R15, [R1+0xc] ;  /* 0x00000c00010f7983 */ /* 0x000ea80000100800 */
[----:B--2---:R0:W-:Y:S01]  /*3e200*/  STL.64 [R1+0x15a8], R14 ;  /* 0x0015a80e01007387 */ /* 0x0041e20000100a00 */
[----:B-1----:R-:W2:Y:S02]  /*3e210*/  LDL.LU R12, [R1+0x4a0] ;  /* 0x0004a000010c7983 */ /* 0x002ea40000300800 */
[----:B------:R-:W2:Y:S01]  /*3e220*/  LDL.LU R13, [R1+0x4a4] ;  /* 0x0004a400010d7983 */ /* 0x000ea20000300800 */
[----:B0-----:R-:W2:Y:S01]  /*3e230*/  LDL.LU R14, [R1+0x4a8] ;  /* 0x0004a800010e7983 */ /* 0x001ea20000300800 */
[----:B------:R-:W2:Y:S02]  /*3e240*/  LDL.LU R15, [R1+0x4ac] ;  /* 0x0004ac00010f7983 */ /* 0x000ea40000300800 */
[----:B------:R-:W4:Y:S01]  /*3e250*/  LDL.LU R8, [R1+0x400] ;  /* 0x0004000001087983 */ /* 0x000f220000300800 */
[C---:B--2---:R-:W-:Y:S11]  /*3e260*/  HMMA.16816.F32.BF16 R12, R16.reuse, R10, R12 ;  /* 0x0000000a100c723c */ /* 0x044ff6000004180c */
[----:B------:R-:W-:Y:S11]  /*3e270*/  @!UPT UIADD3 URZ, URZ, URZ, URZ ;  /* 0x0000003f3f3ff290 */ /* 0x000ff6000fffe03f */
[----:B------:R-:W-:Y:S01]  /*3e280*/  @!UPT UIADD3 URZ, URZ, URZ, URZ ;  /* 0x0000003f3f3ff290 */ /* 0x000fe2000fffe03f */
[----:B------:R-:W-:Y:S01]  /*3e290*/  STL.64 [R1+0x510], R12 ;  /* 0x0005100c01007387 */ /* 0x000fe20000100a00 */
[----:B------:R-:W-:Y:S02]  /*3e2a0*/  STL.64 [R1+0x518], R14 ;  /* 0x0005180e01007387 */ /* 0x000fe40000100a00 */
[----:B------:R-:W4:Y:S02]  /*3e2b0*/  LDL.LU R9, [R1+0x404] ;  /* 0x0004040001097983 */ /* 0x000f240000300800 */
[----:B------:R-:W2:Y:S01]  /*3e2c0*/  LDL.LU R10, [R1+0x408] ;  /* 0x00040800010a7983 */ /* 0x000ea20000300800 */
[----:B------:R-:W2:Y:S01]  /*3e2d0*/  LDL.LU R11, [R1+0x40c] ;  /* 0x00040c00010b7983 */ /* 0x000ea20000300800 */
[C---:B------:R-:W-:Y:S03]  /*3e2e0*/  HMMA.16816.F32.BF16 R24, R16.reuse, R6, R24 ;  /* 0x000000061018723c */ /* 0x040fe60000041818 */
[----:B--2---:R-:W-:Y:S01]  /*3e2f0*/  STL.64 [R1+0x15c0], R10 ;  /* 0x0015c00a01007387 */ /* 0x004fe20000100a00 */
[----:B----4-:R0:W-:Y:S03]  /*3e300*/  STL.64 [R1+0x15b8], R8 ;  /* 0x0015b80801007387 */ /* 0x0101e60000100a00 */
[----:B0-----:R-:W2:Y:S01]  /*3e310*/  LDL.LU R8, [R1+0x430] ;  /* 0x0004300001087983 */ /* 0x001ea20000300800 */
[----:B------:R-:W2:Y:S02]  /*3e320*/  LDL.LU R9, [R1+0x434] ;  /* 0x0004340001097983 */ /* 0x000ea40000300800 */
[----:B------:R-:W2:Y:S02]  /*3e330*/  LDL.LU R10, [R1+0x438] ;  /* 0x00043800010a7983 */ /* 0x000ea40000300800 */
[----:B------:R-:W2:Y:S01]  /*3e340*/  LDL.LU R11, [R1+0x43c] ;  /* 0x00043c00010b7983 */ /* 0x000ea20000300800 */
[----:B------:R-:W4:Y:S10]  /*3e350*/  LDL.64 R14, [R1+0x18] ;  /* 0x00001800010e7983 */ /* 0x000f340000100a00 */
[----:B------:R-:W-:Y:S02]  /*3e360*/  STL.64 [R1+0x520], R24 ;  /* 0x0005201801007387 */ /* 0x000fe40000100a00 */
[----:B------:R0:W-:Y:S02]  /*3e370*/  STL.64 [R1+0x528], R26 ;  /* 0x0005281a01007387 */ /* 0x0001e40000100a00 */
[----:B0-----:R-:W3:Y:S01]  /*3e380*/  LDL.LU.64 R26, [R1+0x15d0] ;  /* 0x0015d000011a7983 */ /* 0x001ee20000300a00 */
[----:B------:R0:W-:Y:S03]  /*3e390*/  STL.64 [R1+0x1550], R6 ;  /* 0x0015500601007387 */ /* 0x0001e60000100a00 */
[----:B0-----:R-:W2:Y:S01]  /*3e3a0*/  LDL.64 R6, [R1+0x58] ;  /* 0x0000580001067983 */ /* 0x001ea20000100a00 */
[----:B---3--:R-:W-:Y:S03]  /*3e3b0*/  HMMA.16816.F32.BF16 R20, R16, R26, R20 ;  /* 0x0000001a1014723c */ /* 0x008fe60000041814 */
[----:B--2---:R0:W-:Y:S02]  /*3e3c0*/  STL.64 [R1+0x1568], R6 ;  /* 0x0015680601007387 */ /* 0x0041e40000100a00 */
[----:B0-----:R-:W-:Y:S01]  /*3e3d0*/  MOV R6, R2 ;  /* 0x0000000200067202 */ /* 0x001fe20000000f00 */
[----:B------:R-:W-:-:S05]  /*3e3e0*/  IMAD.MOV.U32 R7, RZ, RZ, R0 ;  /* 0x000000ffff077224 */ /* 0x000fca00078e0000 */
[----:B------:R0:W-:Y:S01]  /*3e3f0*/  STL.64 [R1+0x15a0], R6 ;  /* 0x0015a00601007387 */ /* 0x0001e20000100a00 */
[----:B------:R-:W2:Y:S02]  /*3e400*/  LDL.LU R4, [R1+0x3f0] ;  /* 0x0003f00001047983 */ /* 0x000ea40000300800 */
[----:B------:R-:W2:Y:S01]  /*3e410*/  LDL.LU R5, [R1+0x3f4] ;  /* 0x0003f40001057983 */ /* 0x000ea20000300800 */
[----:B0-----:R-:W2:Y:S01]  /*3e420*/  LDL.LU R6, [R1+0x3f8] ;  /* 0x0003f80001067983 */ /* 0x001ea20000300800 */
[----:B------:R-:W2:Y:S07]  /*3e430*/  LDL.LU R7, [R1+0x3fc] ;  /* 0x0003fc0001077983 */ /* 0x000eae0000300800 */
[----:B------:R-:W-:Y:S02]  /*3e440*/  STL.64 [R1+0x530], R20 ;  /* 0x0005301401007387 */ /* 0x000fe40000100a00 */
[----:B------:R0:W-:Y:S02]  /*3e450*/  STL.64 [R1+0x538], R22 ;  /* 0x0005381601007387 */ /* 0x0001e40000100a00 */
[----:B0-----:R-:W3:Y:S01]  /*3e460*/  LDL.LU.64 R22, [R1+0x15c8] ;  /* 0x0015c80001167983 */ /* 0x001ee20000300a00 */
[----:B------:R0:W-:Y:S02]  /*3e470*/  STL.64 [R1+0x1548], R26 ;  /* 0x0015481a01007387 */ /* 0x0001e40000100a00 */
[----:B------:R-:W2:Y:S02]  /*3e480*/  LDL.LU R24, [R1+0x380] ;  /* 0x0003800001187983 */ /* 0x000ea40000300800 */
[----:B------:R-:W2:Y:S01]  /*3e490*/  LDL.LU R25, [R1+0x384] ;  /* 0x0003840001197983 */ /* 0x000ea20000300800 */
[----:B0-----:R-:W2:Y:S01]  /*3e4a0*/  LDL.LU R26, [R1+0x388] ;  /* 0x00038800011a7983 */ /* 0x001ea20000300800 */
[----:B------:R-:W2:Y:S03]  /*3e4b0*/  LDL.LU R27, [R1+0x38c] ;  /* 0x00038c00011b7983 */ /* 0x000ea60000300800 */
[----:B--2---:R-:W-:Y:S01]  /*3e4c0*/  STL.64 [R1+0x1560], R26 ;  /* 0x0015601a01007387 */ /* 0x004fe20000100a00 */
[----:B------:R0:W-:Y:S03]  /*3e4d0*/  STL.64 [R1+0x1558], R24 ;  /* 0x0015581801007387 */ /* 0x0001e60000100a00 */
[----:B0-----:R-:W2:Y:S01]  /*3e4e0*/  LDL.LU R24, [R1+0x390] ;  /* 0x0003900001187983 */ /* 0x001ea20000300800 */
[----:B------:R-:W2:Y:S02]  /*3e4f0*/  LDL.LU R25, [R1+0x394] ;  /* 0x0003940001197983 */ /* 0x000ea40000300800 */
[----:B------:R-:W2:Y:S02]  /*3e500*/  LDL.LU R26, [R1+0x398] ;  /* 0x00039800011a7983 */ /* 0x000ea40000300800 */
[----:B------:R-:W2:Y:S01]  /*3e510*/  LDL.LU R27, [R1+0x39c] ;  /* 0x00039c00011b7983 */ /* 0x000ea20000300800 */
[C---:B---3--:R-:W-:Y:S01]  /*3e520*/  HMMA.16816.F32.BF16 R8, R16.reuse, R22, R8 ;  /* 0x000000161008723c */ /* 0x048fe20000041808 */
[----:B--2---:R-:W-:Y:S01]  /*3e530*/  STL.64 [R1+0x1578], R26 ;  /* 0x0015781a01007387 */ /* 0x004fe20000100a00 */
[----:B------:R0:W-:Y:S03]  /*3e540*/  STL.64 [R1+0x1570], R24 ;  /* 0x0015701801007387 */ /* 0x0001e60000100a00 */
[----:B0-----:R-:W2:Y:S01]  /*3e550*/  LDL.LU R24, [R1+0x3a0] ;  /* 0x0003a00001187983 */ /* 0x001ea20000300800 */
[----:B------:R-:W2:Y:S02]  /*3e560*/  LDL.LU R25, [R1+0x3a4] ;  /* 0x0003a40001197983 */ /* 0x000ea40000300800 */
[----:B------:R-:W2:Y:S02]  /*3e570*/  LDL.LU R26, [R1+0x3a8] ;  /* 0x0003a800011a7983 */ /* 0x000ea40000300800 */
[----:B------:R-:W2:Y:S11]  /*3e580*/  LDL.LU R27, [R1+0x3ac] ;  /* 0x0003ac00011b7983 */ /* 0x000eb60000300800 */
[----:B------:R-:W-:Y:S02]  /*3e590*/  @!UPT UIADD3 URZ, URZ, URZ, URZ ;  /* 0x0000003f3f3ff290 */ /* 0x000fe4000fffe03f */
[----:B------:R-:W-:Y:S01]  /*3e5a0*/  STL.64 [R1+0x540], R8 ;  /* 0x0005400801007387 */ /* 0x000fe20000100a00 */
[----:B------:R0:W-:Y:S03]  /*3e5b0*/  STL.64 [R1+0x548], R10 ;  /* 0x0005480a01007387 */ /* 0x0001e60000100a00 */
[----:B0-----:R-:W3:Y:S01]  /*3e5c0*/  LDL.LU.64 R10, [R1+0x15c0] ;  /* 0x0015c000010a7983 */ /* 0x001ee20000300a00 */
[----:B------:R-:W3:Y:S02]  /*3e5d0*/  LDL.LU.64 R8, [R1+0x15b8] ;  /* 0x0015b80001087983 */ /* 0x000ee40000300a00 */
[----:B----4-:R-:W-:Y:S01]  /*3e5e0*/  IMAD.MOV.U32 R3, RZ, RZ, R15 ;  /* 0x000000ffff037224 */ /* 0x010fe200078e000f */
[C---:B---3--:R-:W-:Y:S11]  /*3e5f0*/  HMMA.16816.F32.BF16 R8, R16.reuse, R14, R8 ;  /* 0x0000000e1008723c */ /* 0x048ff60000041808 */
[----:B------:R-:W-:Y:S11]  /*3e600*/  @!UPT UIADD3 URZ, URZ, URZ, URZ ;  /* 0x0000003f3f3ff290 */ /* 0x000ff6000fffe03f */
[----:B------:R-:W-:Y:S01]  /*3e610*/  @!UPT UIADD3 URZ, URZ, URZ, URZ ;  /* 0x0000003f3f3ff290 */ /* 0x000fe2000fffe03f */
[----:B------:R0:W-:Y:S01]  /*3e620*/  STL.64 [R1+0x550], R8 ;  /* 0x0005500801007387 */ /* 0x0001e20000100a00 */
[----:B------:R1:W-:Y:S01]  /*3e630*/  STL.64 [R1+0x558], R10 ;  /* 0x0005580a01007387 */ /* 0x0003e20000100a00 */
[----:B0-----:R-:W-:Y:S02]  /*3e640*/  MOV R8, R14 ;  /* 0x0000000e00087202 */ /* 0x001fe40000000f00 */
[----:B-1----:R-:W3:Y:S01]  /*3e650*/  LDL.LU.64 R10, [R1+0x15b0] ;  /* 0x0015b000010a7983 */ /* 0x002ee20000300a00 */
[----:B------:R-:W4:Y:S02]  /*3e660*/  LDL.LU.64 R14, [R1+0x15a8] ;  /* 0x0015a800010e7983 */ /* 0x000f240000300a00 */
[C---:B----4-:R-:W-:Y:S01]  /*3e670*/  HMMA.16816.F32.BF16 R12, R16.reuse, R14, R4 ;  /* 0x0000000e100c723c */ /* 0x050fe20000041804 */
[----:B------:R-:W2:Y:S11]  /*3e680*/  LDL.LU.64 R6, [R1+0x15a0] ;  /* 0x0015a00001067983 */ /* 0x000eb60000300a00 */
[----:B------:R-:W-:Y:S11]  /*3e690*/  @!UPT UIADD3 URZ, URZ, URZ, URZ ;  /* 0x0000003f3f3ff290 */ /* 0x000ff6000fffe03f */
[----:B------:R-:W-:Y:S01]  /*3e6a0*/  STL.64 [R1+0x560], R12 ;  /* 0x0005600c01007387 */ /* 0x000fe20000100a00 */
[----:B------:R0:W-:Y:S03]  /*3e6b0*/  STL.64 [R1+0x568], R14 ;  /* 0x0005680e01007387 */ /* 0x0001e60000100a00 */
[----:B0-----:R-:W3:Y:S01]  /*3e6c0*/  LDL.LU.64 R14, [R1+0x1598] ;  /* 0x00159800010e7983 */ /* 0x001ee20000300a00 */
[----:B------:R-:W3:Y:S02]  /*3e6d0*/  LDL.LU.64 R12, [R1+0x1590] ;  /* 0x00159000010c7983 */ /* 0x000ee40000300a00 */
[----:B---3--:R-:W-:Y:S01]  /*3e6e0*/  HMMA.16816.F32.BF16 R16, R16, R10, R12 ;  /* 0x0000000a1010723c */ /* 0x008fe2000004180c */
[----:B------:R-:W2:Y:S01]  /*3e6f0*/  LDL.LU.64 R14, [R1+0x1588] ;  /* 0x00158800010e7983 */ /* 0x000ea20000300a00 */
[----:B------:R-:W2:Y:S11]  /*3e700*/  LDL.LU.64 R12, [R1+0x1580] ;  /* 0x00158000010c7983 */ /* 0x000eb60000300a00 */
[----:B------:R-:W-:Y:S10]  /*3e710*/  @!UPT UIADD3 URZ, URZ, URZ, URZ ;  /* 0x0000003f3f3ff290 */ /* 0x000ff4000fffe03f */
[----:B------:R0:W-:Y:S01]  /*3e720*/  STL.64 [R1+0x570], R16 ;  /* 0x0005701001007387 */ /* 0x0001e20000100a00 */
[----:B------:R1:W-:Y:S03]  /*3e730*/  STL.64 [R1+0x578], R18 ;  /* 0x0005781201007387 */ /* 0x0003e60000100a00 */
[----:B0-----:R-:W3:Y:S01]  /*3e740*/  LDL.LU R16, [R1+0x360] ;  /* 0x0003600001107983 */ /* 0x001ee20000300800 */
[----:B------:R-:W3:Y:S02]  /*3e750*/  LDL.LU R17, [R1+0x364] ;  /* 0x0003640001117983 */ /* 0x000ee40000300800 */
[----:B-1----:R-:W3:Y:S02]  /*3e760*/  LDL.LU R18, [R1+0x368] ;  /* 0x0003680001127983 */ /* 0x002ee40000300800 */
[----:B------:R-:W3:Y:S01]  /*3e770*/  LDL.LU R19, [R1+0x36c] ;  /* 0x00036c0001137983 */ /* 0x000ee20000300800 */
[----:B------:R-:W-:Y:S01]  /*3e780*/  STL.64 [R1+0x1508], R10 ;  /* 0x0015080a01007387 */ /* 0x000fe20000100a00 */
[C---:B--2---:R-:W-:Y:S03]  /*3e790*/  HMMA.16816.F32.BF16 R4, R12.reuse, R6, R24 ;  /* 0x000000060c04723c */ /* 0x044fe60000041818 */
[----:B------:R-:W2:Y:S01]  /*3e7a0*/  LDL.LU.64 R26, [R1+0x1578] ;  /* 0x00157800011a7983 */ /* 0x000ea20000300a00 */
[----:B------:R-:W2:Y:S11]  /*3e7b0*/  LDL.LU.64 R24, [R1+0x1570] ;  /* 0x0015700001187983 */ /* 0x000eb60000300a00 */
[----:B------:R-:W-:Y:S08]  /*3e7c0*/  @!UPT UIADD3 URZ, URZ, URZ, URZ ;  /* 0x0000003f3f3ff290 */ /* 0x000ff0000fffe03f */
[----:B------:R-:W-:Y:S01]  /*3e7d0*/  STL.64 [R1+0x3a0], R4 ;  /* 0x0003a00401007387 */ /* 0x000fe20000100a00 */
[----:B------:R0:W-:Y:S03]  /*3e7e0*/  STL.64 [R1+0x3a8], R6 ;  /* 0x0003a80601007387 */ /* 0x0001e60000100a00 */
[----:B0-----:R-:W2:Y:S02]  /*3e7f0*/  LDL.LU.64 R6, [R1+0x1568] ;  /* 0x0015680001067983 */ /* 0x001ea40000300a00 */
[C---:B--2---:R-:W-:Y:S01]  /*3e800*/  HMMA.16816.F32.BF16 R24, R12.reuse, R6, R24 ;  /* 0x000000060c18723c */ /* 0x044fe20000041818 */
[----:B------:R-:W-:Y:S01]  /*3e810*/  MOV R2, R6 ;  /* 0x0000000600027202 */ /* 0x000fe20000000f00 */
[----:B------:R-:W-:Y:S11]  /*3e820*/  IMAD.MOV.U32 R0, RZ, RZ, R7 ;  /* 0x000000ffff007224 */ /* 0x000ff600078e0007 */
[----:B------:R-:W-:Y:S10]  /*3e830*/  @!UPT UIADD3 URZ, URZ, URZ, URZ ;  /* 0x0000003f3f3ff290 */ /* 0x000ff4000fffe03f */
[----:B------:R-:W-:Y:S01]  /*3e840*/  STL.64 [R1+0x390], R24 ;  /* 0x0003901801007387 */ /* 0x000fe20000100a00 */
[----:B------:R0:W-:Y:S03]  /*3e850*/  STL.64 [R1+0x398], R26 ;  /* 0x0003981a01007387 */ /* 0x0001e60000100a00 */
[----:B0-----:R-:W2:Y:S01]  /*3e860*/  LDL.LU.64 R26, [R1+0x1560] ;  /* 0x00156000011a7983 */ /* 0x001ea20000300a00 */
[----:B------:R-:W2:Y:S02]  /*3e870*/  LDL.LU.64 R24, [R1+0x1558] ;  /* 0x0015580001187983 */ /* 0x000ea40000300a00 */
[----:B------:R-:W2:Y:S02]  /*3e880*/  LDL.LU.64 R6, [R1+0x1550] ;  /* 0x0015500001067983 */ /* 0x000ea40000300a00 */
[C---:B--2---:R-:W-:Y:S01]  /*3e890*/  HMMA.16816.F32.BF16 R4, R12.reuse, R6, R24 ;  /* 0x000000060c04723c */ /* 0x044fe20000041818 */
[----:B------:R-:W2:Y:S11]  /*3e8a0*/  LDL.LU.64 R26, [R1+0x1548] ;  /* 0x00154800011a7983 */ /* 0x000eb60000300a00 */
[----:B------:R-:W-:Y:S11]  /*3e8b0*/  @!UPT UIADD3 URZ, URZ, URZ, URZ ;  /* 0x0000003f3f3ff290 */ /* 0x000ff6000fffe03f */
[----:B------:R-:W-:Y:S01]  /*3e8c0*/  STL.64 [R1+0x460], R4 ;  /* 0x0004600401007387 */ /* 0x000fe20000100a00 */
[----:B------:R0:W-:Y:S03]  /*3e8d0*/  STL.64 [R1+0x468], R6 ;  /* 0x0004680601007387 */ /* 0x0001e60000100a00 */
[----:B0-----:R-:W2:Y:S01]  /*3e8e0*/  LDL.LU.64 R6, [R1+0x1540] ;  /* 0x0015400001067983 */ /* 0x001ea20000300a00 */
[----:B------:R-:W2:Y:S02]  /*3e8f0*/  LDL.LU.64 R4, [R1+0x1538] ;  /* 0x0015380001047983 */ /* 0x000ea40000300a00 */
[C---:B--2---:R-:W-:Y:S11]  /*3e900*/  HMMA.16816.F32.BF16 R4, R12.reuse, R26, R4 ;  /* 0x0000001a0c04723c */ /* 0x044ff60000041804 */
[----:B------:R-:W-:Y:S11]  /*3e910*/  @!UPT UIADD3 URZ, URZ, URZ, URZ ;  /* 0x0000003f3f3ff290 */ /* 0x000ff6000fffe03f */
[----:B------:R-:W-:Y:S01]  /*3e920*/  @!UPT UIADD3 URZ, URZ, URZ, URZ ;  /* 0x0000003f3f3ff290 */ /* 0x000fe2000fffe03f */
[----:B------:R0:W-:Y:S01]  /*3e930*/  STL.64 [R1+0x4b0], R4 ;  /* 0x0004b00401007387 */ /* 0x0001e20000100a00 */
[----:B------:R1:W-:Y:S03]  /*3e940*/  STL.64 [R1+0x4b8], R6 ;  /* 0x0004b80601007387 */ /* 0x0003e60000100a00 */
[----:B0-----:R-:W2:Y:S01]  /*3e950*/  LDL.LU R4, [R1+0x310] ;  /* 0x0003100001047983 */ /* 0x001ea20000300800 */
[----:B------:R-:W2:Y:S02]  /*3e960*/  LDL.LU R5, [R1+0x314] ;  /* 0x0003140001057983 */ /* 0x000ea40000300800 */
[----:B-1----:R-:W4:Y:S02]  /*3e970*/  LDL.LU R6, [R1+0x318] ;  /* 0x0003180001067983 */ /* 0x002f240000300800 */
[----:B------:R-:W4:Y:S02]  /*3e980*/  LDL.LU R7, [R1+0x31c] ;  /* 0x00031c0001077983 */ /* 0x000f240000300800 */
[----:B----4-:R-:W-:Y:S01]  /*3e990*/  STL.64 [R1+0x1518], R6 ;  /* 0x0015180601007387 */ /* 0x010fe20000100a00 */
[----:B--2---:R0:W-:Y:S03]  /*3e9a0*/  STL.64 [R1+0x1510], R4 ;  /* 0x0015100401007387 */ /* 0x0041e60000100a00 */
[----:B0-----:R-:W2:Y:S01]  /*3e9b0*/  LDL.LU R4, [R1+0x340] ;  /* 0x0003400001047983 */ /* 0x001ea20000300800 */
[----:B------:R-:W2:Y:S02]  /*3e9c0*/  LDL.LU R5, [R1+0x344] ;  /* 0x0003440001057983 */ /* 0x000ea40000300800 */
[----:B------:R-:W4:Y:S02]  /*3e9d0*/  LDL.LU R6, [R1+0x348] ;  /* 0x0003480001067983 */ /* 0x000f240000300800 */
[----:B------:R-:W4:Y:S02]  /*3e9e0*/  LDL.LU R7, [R1+0x34c] ;  /* 0x00034c0001077983 */ /* 0x000f240000300800 */
[----:B----4-:R0:W-:Y:S01]  /*3e9f0*/  STL.64 [R1+0x1528], R6 ;  /* 0x0015280601007387 */ /* 0x0101e20000100a00 */
[----:B--2---:R-:W-:Y:S02]  /*3ea00*/  STL.64 [R1+0x1520], R4 ;  /* 0x0015200401007387 */ /* 0x004fe40000100a00 */
[----:B------:R-:W2:Y:S01]  /*3ea10*/  LDL.64 R10, [R1+0x8] ;  /* 0x00000800010a7983 */ /* 0x000ea20000100a00 */
[----:B0-----:R-:W-:Y:S01]  /*3ea20*/  MOV R6, R8 ;  /* 0x0000000800067202 */ /* 0x001fe20000000f00 */
[----:B---3--:R-:W-:Y:S01]  /*3ea30*/  HMMA.16816.F32.BF16 R16, R12, R22, R16 ;  /* 0x000000160c10723c */ /* 0x008fe20000041810 */
[----:B--2---:R0:W-:Y:S01]  /*3ea40*/  STL.64 [R1+0x1530], R10 ;  /* 0x0015300a01007387 */ /* 0x0041e20000100a00 */
[----:B------:R-:W2:Y:S02]  /*3ea50*/  LDL.LU R8, [R1+0x350] ;  /* 0x0003500001087983 */ /* 0x000ea40000300800 */
[----:B------:R-:W2:Y:S01]  /*3ea60*/  LDL.LU R9, [R1+0x354] ;  /* 0x0003540001097983 */ /* 0x000ea20000300800 */
[----:B0-----:R-:W2:Y:S01]  /*3ea70*/  LDL.LU R10, [R1+0x358] ;  /* 0x00035800010a7983 */ /* 0x001ea20000300800 */
[----:B------:R-:W2:Y:S02]  /*3ea80*/  LDL.LU R11, [R1+0x35c] ;  /* 0x00035c00010b7983 */ /* 0x000ea40000300800 */
[----:B------:R0:W-:Y:S02]  /*3ea90*/  STL.64 [R1+0x14b8], R26 ;  /* 0x0014b81a01007387 */ /* 0x0001e40000100a00 */
[----:B0-----:R-:W3:Y:S04]  /*3eaa0*/  LDL.64 R26, [R1+0x48] ;  /* 0x00004800011a7983 */ /* 0x001ee80000100a00 */
[----:B---3--:R-:W-:Y:S09]  /*3eab0*/  STL.64 [R1+0x14d0], R26 ;  /* 0x0014d01a01007387 */ /* 0x008ff20000100a00 */
[----:B------:R0:W-:Y:S02]  /*3eac0*/  STL.64 [R1+0x4c0], R16 ;  /* 0x0004c01001007387 */ /* 0x0001e40000100a00 */
[----:B------:R1:W-:Y:S01]  /*3ead0*/  STL.64 [R1+0x4c8], R18 ;  /* 0x0004c81201007387 */ /* 0x0003e20000100a00 */
[----:B0-----:R-:W3:Y:S01]  /*3eae0*/  LDL.LU R16, [R1+0x300] ;  /* 0x0003000001107983 */ /* 0x001ee20000300800 */
[----:B------:R-:W3:Y:S02]  /*3eaf0*/  LDL.LU R17, [R1+0x304] ;  /* 0x0003040001117983 */ /* 0x000ee40000300800 */
[----:B-1----:R-:W3:Y:S02]  /*3eb00*/  LDL.LU R18, [R1+0x308] ;  /* 0x0003080001127983 */ /* 0x002ee40000300800 */
[----:B------:R-:W3:Y:S01]  /*3eb10*/  LDL.LU R19, [R1+0x30c] ;  /* 0x00030c0001137983 */ /* 0x000ee20000300800 */
[----:B------:R0:W-:Y:S01]  /*3eb20*/  STL.64 [R1+0x14b0], R22 ;  /* 0x0014b01601007387 */ /* 0x0001e20000100a00 */
[----:B------:R-:W4:Y:S02]  /*3eb30*/  LDL.LU R20, [R1+0x2d0] ;  /* 0x0002d00001147983 */ /* 0x000f240000300800 */
[----:B------:R-:W4:Y:S01]  /*3eb40*/  LDL.LU R21, [R1+0x2d4] ;  /* 0x0002d40001157983 */ /* 0x000f220000300800 */
[----:B0-----:R-:W2:Y:S01]  /*3eb50*/  LDL.LU R22, [R1+0x2d8] ;  /* 0x0002d80001167983 */ /* 0x001ea20000300800 */
[----:B------:R-:W2:Y:S03]  /*3eb60*/  LDL.LU R23, [R1+0x2dc] ;  /* 0x0002dc0001177983 */ /* 0x000ea60000300800 */
[----:B--2---:R-:W-:Y:S01]  /*3eb70*/  STL.64 [R1+0x14c8], R22 ;  /* 0x0014c81601007387 */ /* 0x004fe20000100a00 */
[----:B----4-:R0:W-:Y:S03]  /*3eb80*/  STL.64 [R1+0x14c0], R20 ;  /* 0x0014c01401007387 */ /* 0x0101e60000100a00 */
[----:B0-----:R-:W2:Y:S01]  /*3eb90*/  LDL.LU R20, [R1+0x2e0] ;  /* 0x0002e00001147983 */ /* 0x001ea20000300800 */
[----:B------:R-:W2:Y:S02]  /*3eba0*/  LDL.LU R21, [R1+0x2e4] ;  /* 0x0002e40001157983 */ /* 0x000ea40000300800 */
[----:B------:R-:W4:Y:S02]  /*3ebb0*/  LDL.LU R22, [R1+0x2e8] ;  /* 0x0002e80001167983 */ /* 0x000f240000300800 */
[----:B------:R-:W4:Y:S02]  /*3ebc0*/  LDL.LU R23, [R1+0x2ec] ;  /* 0x0002ec0001177983 */ /* 0x000f240000300800 */
[----:B------:R-:W-:-:S07]  /*3ebd0*/  IMAD.MOV.U32 R7, RZ, RZ, R3 ;  /* 0x000000ffff077224 */ /* 0x000fce00078e0003 */
[C---:B------:R-:W-:Y:S01]  /*3ebe0*/  HMMA.16816.F32.BF16 R4, R12.reuse, R6, R8 ;  /* 0x000000060c04723c */ /* 0x040fe20000041808 */
[----:B----4-:R-:W-:Y:S01]  /*3ebf0*/  STL.64 [R1+0x14e0], R22 ;  /* 0x0014e01601007387 */ /* 0x010fe20000100a00 */
[----:B--2---:R0:W-:Y:S03]  /*3ec00*/  STL.64 [R1+0x14d8], R20 ;  /* 0x0014d81401007387 */ /* 0x0041e60000100a00 */
[----:B0-----:R-:W2:Y:S01]  /*3ec10*/  LDL.LU R20, [R1+0x2f0] ;  /* 0x0002f00001147983 */ /* 0x001ea20000300800 */
[----:B------:R-:W2:Y:S02]  /*3ec20*/  LDL.LU R21, [R1+0x2f4] ;  /* 0x0002f40001157983 */ /* 0x000ea40000300800 */
[----:B------:R-:W4:Y:S02]  /*3ec30*/  LDL.LU R22, [R1+0x2f8] ;  /* 0x0002f80001167983 */ /* 0x000f240000300800 */
[----:B------:R-:W4:Y:S02]  /*3ec40*/  LDL.LU R23, [R1+0x2fc] ;  /* 0x0002fc0001177983 */ /* 0x000f240000300800 */
[----:B----4-:R0:W-:Y:S01]  /*3ec50*/  STL.64 [R1+0x14f0], R22 ;  /* 0x0014f01601007387 */ /* 0x0101e20000100a00 */
[----:B--2---:R-:W-:Y:S03]  /*3ec60*/  STL.64 [R1+0x14e8], R20 ;  /* 0x0014e81401007387 */ /* 0x004fe60000100a00 */
[----:B0-----:R-:W3:Y:S01]  /*3ec70*/  LDL.64 R22, [R1+0x68] ;  /* 0x0000680001167983 */ /* 0x001ee20000100a00 */
[----:B------:R-:W2:Y:S06]  /*3ec80*/  LDL.LU.64 R10, [R1+0x1530] ;  /* 0x00153000010a7983 */ /* 0x000eac0000300a00 */
[----:B------:R-:W-:Y:S02]  /*3ec90*/  STL.64 [R1+0x4d0], R4 ;  /* 0x0004d00401007387 */ /* 0x000fe40000100a00 */
[----:B------:R0:W-:Y:S02]  /*3eca0*/  STL.64 [R1+0x4d8], R6 ;  /* 0x0004d80601007387 */ /* 0x0001e40000100a00 */
[----:B0-----:R-:W2:Y:S01]  /*3ecb0*/  LDL.LU.64 R6, [R1+0x1528] ;  /* 0x0015280001067983 */ /* 0x001ea20000300a00 */
[----:B------:R-:W2:Y:S02]  /*3ecc0*/  LDL.LU.64 R4, [R1+0x1520] ;  /* 0x0015200001047983 */ /* 0x000ea40000300a00 */
[----:B------:R-:W-:Y:S01]  /*3ecd0*/  IMAD.MOV.U32 R27, RZ, RZ, R0 ;  /* 0x000000ffff1b7224 */ /* 0x000fe200078e0000 */
        /* <DEDUP_REMOVED lines=9> */
[----:B--2---:R-:W-:Y:S01]  /*3ed70*/  HMMA.16816.F32.BF16 R12, R12, R10, R4 ;  /* 0x0000000a0c0c723c */ /* 0x004fe20000041804 */
[----:B------:R-:W3:Y:S01]  /*3ed80*/  LDL.LU.64 R6, [R1+0x1500] ;  /* 0x0015000001067983 */ /* 0x000ee20000300a00 */
[----:B------:R-:W3:Y:S11]  /*3ed90*/  LDL.LU.64 R4, [R1+0x14f8] ;  /* 0x0014f80001047983 */ /* 0x000ef60000300a00 */
[----:B------:R-:W-:Y:S10]  /*3eda0*/  @!UPT UIADD3 URZ, URZ, URZ, URZ ;  /* 0x0000003f3f3ff290 */ /* 0x000ff4000fffe03f */
[----:B------:R0:W-:Y:S01]  /*3edb0*/  STL.64 [R1+0x4f0], R12 ;  /* 0x0004f00c01007387 */ /* 0x0001e20000100a00 */
[----:B------:R1:W-:Y:S03]  /*3edc0*/  STL.64 [R1+0x4f8], R14 ;  /* 0x0004f80e01007387 */ /* 0x0003e60000100a00 */
[----:B0-----:R-:W2:Y:S01]  /*3edd0*/  LDL.LU R12, [R1+0x330] ;  /* 0x00033000010c7983 */ /* 0x001ea20000300800 */
[----:B------:R-:W2:Y:S02]  /*3ede0*/  LDL.LU R13, [R1+0x334] ;  /* 0x00033400010d7983 */ /* 0x000ea40000300800 */
[----:B-1----:R-:W2:Y:S02]  /*3edf0*/  LDL.LU R14, [R1+0x338] ;  /* 0x00033800010e7983 */ /* 0x002ea40000300800 */
[----:B------:R-:W2:Y:S01]  /*3ee00*/  LDL.LU R15, [R1+0x33c] ;  /* 0x00033c00010f7983 */ /* 0x000ea20000300800 */
[----:B---3--:R-:W-:Y:S11]  /*3ee10*/  HMMA.16816.F32.BF16 R16, R4, R22, R16 ;  /* 0x000000160410723c */ /* 0x008ff60000041810 */
[----:B------:R-:W-:Y:S11]  /*3ee20*/  @!UPT UIADD3 URZ, URZ, URZ, URZ ;  /* 0x0000003f3f3ff290 */ /* 0x000ff6000fffe03f */
[----:B------:R-:W-:Y:S01]  /*3ee30*/  @!UPT UIADD3 URZ, URZ, URZ, URZ ;  /* 0x0000003f3f3ff290 */ /* 0x000fe2000fffe03f */
[----:B------:R0:W-:Y:S01]  /*3ee40*/  STL.64 [R1+0x370], R16 ;  /* 0x0003701001007387 */ /* 0x0001e20000100a00 */
[----:B------:R-:W-:Y:S01]  /*3ee50*/  STL.64 [R1+0x378], R18 ;  /* 0x0003781201007387 */ /* 0x000fe20000100a00 */
[----:B0-----:R-:W-:Y:S01]  /*3ee60*/  MOV R17, R22 ;  /* 0x0000001600117202 */ /* 0x001fe20000000f00 */
[----:B------:R-:W-:Y:S02]  /*3ee70*/  IMAD.MOV.U32 R16, RZ, RZ, R23 ;  /* 0x000000ffff107224 */ /* 0x000fe400078e0017 */
[----:B------:R-:W3:Y:S01]  /*3ee80*/  LDL.LU.64 R22, [R1+0x14f0] ;  /* 0x0014f00001167983 */ /* 0x000ee20000300a00 */
[----:B------:R-:W3:Y:S01]  /*3ee90*/  LDL.LU.64 R20, [R1+0x14e8] ;  /* 0x0014e80001147983 */ /* 0x000ee20000300a00 */
[----:B------:R-:W-:Y:S02]  /*3eea0*/  MOV R26, R2 ;  /* 0x00000002001a7202 */ /* 0x000fe40000000f00 */
[----:B------:R-:W0:Y:S04]  /*3eeb0*/  S2R R2, SR_TID.X ;  /* 0x0000000000027919 */ /* 0x000e280000002100 */
[----:B------:R-:W1:Y:S01]  /*3eec0*/  S2R R24, SR_TID.X ;  /* 0x0000000000187919 */ /* 0x000e620000002100 */
[----:B0-----:R-:W-:Y:S01]  /*3eed0*/  LOP3.LUT R25, R2, 0x7, RZ, 0xc0, !PT ;  /* 0x0000000702197812 */ /* 0x001fe200078ec0ff */
[----:B-1----:R-:W-:-:S03]  /*3eee0*/  IMAD.SHL.U32 R24, R24, 0x80, RZ ;  /* 0x0000008018187824 */ /* 0x002fc600078e00ff */
[----:B------:R-:W-:-:S04]  /*3eef0*/  SHF.L.U32 R25, R25, 0x4, RZ ;  /* 0x0000000419197819 */ /* 0x000fc800000006ff */
[----:B------:R-:W-:Y:S02]  /*3ef00*/  LOP3.LUT R29, R25, 0x780, R24, 0xf8, !PT ;  /* 0x00000780191d7812 */ /* 0x000fe400078ef818 */
[C---:B---3--:R-:W-:Y:S01]  /*3ef10*/  HMMA.16816.F32.BF16 R24, R4.reuse, R26, R20 ;  /* 0x0000001a0418723c */ /* 0x048fe20000041814 */
[----:B------:R-:W3:Y:S01]  /*3ef20*/  LDL.LU.64 R22, [R1+0x14e0] ;  /* 0x0014e00001167983 */ /* 0x000ee20000300a00 */
[----:B------:R-:W3:Y:S11]  /*3ef30*/  LDL.LU.64 R20, [R1+0x14d8] ;  /* 0x0014d80001147983 */ /* 0x000ef60000300a00 */
[----:B------:R-:W-:Y:S10]  /*3ef40*/  @!UPT UIADD3 URZ, URZ, URZ, URZ ;  /* 0x0000003f3f3ff290 */ /* 0x000ff4000fffe03f */
[----:B------:R-:W-:Y:S01]  /*3ef50*/  STL.64 [R1+0x360], R24 ;  /* 0x0003601801007387 */ /* 0x000fe20000100a00 */
[----:B------:R0:W-:Y:S03]  /*3ef60*/  STL.64 [R1+0x368], R26 ;  /* 0x0003681a01007387 */ /* 0x0001e60000100a00 */
[----:B0-----:R-:W3:Y:S01]  /*3ef70*/  LDL.LU.64 R26, [R1+0x14d0] ;  /* 0x0014d000011a7983 */ /* 0x001ee20000300a00 */
[----:B------:R-:W-:Y:S01]  /*3ef80*/  LOP3.LUT R29, R29, 0x10, R2, 0x78, !PT ;  /* 0x000000101d1d7812 */ /* 0x000fe200078e7802 */
[C---:B---3--:R-:W-:Y:S01]  /*3ef90*/  HMMA.16816.F32.BF16 R20, R4.reuse, R26, R20 ;  /* 0x0000001a0414723c */ /* 0x048fe20000041814 */
[----:B------:R-:W-:Y:S01]  /*3efa0*/  MOV R2, R26 ;  /* 0x0000001a00027202 */ /* 0x000fe20000000f00 */
[----:B------:R-:W-:Y:S11]  /*3efb0*/  IMAD.MOV.U32 R9, RZ, RZ, R27 ;  /* 0x000000ffff097224 */ /* 0x000ff600078e001b */
[----:B------:R-:W-:Y:S10]  /*3efc0*/  @!UPT UIADD3 URZ, URZ, URZ, URZ ;  /* 0x0000003f3f3ff290 */ /* 0x000ff4000fffe03f */
[----:B------:R-:W-:Y:S01]  /*3efd0*/  STL.64 [R1+0x340], R20 ;  /* 0x0003401401007387 */ /* 0x000fe20000100a00 */
[----:B------:R0:W-:Y:S03]  /*3efe0*/  STL.64 [R1+0x348], R22 ;  /* 0x0003481601007387 */ /* 0x0001e60000100a00 */
[----:B0-----:R-:W3:Y:S01]  /*3eff0*/  LDL.LU.64 R22, [R1+0x14c8] ;  /* 0x0014c80001167983 */ /* 0x001ee20000300a00 */
[----:B------:R-:W3:Y:S02]  /*3f000*/  LDL.LU.64 R20, [R1+0x14c0] ;  /* 0x0014c00001147983 */ /* 0x000ee40000300a00 */
[----:B------:R-:W3:Y:S02]  /*3f010*/  LDL.LU.64 R26, [R1+0x14b8] ;  /* 0x0014b800011a7983 */ /* 0x000ee40000300a00 */
[C---:B---3--:R-:W-:Y:S11]  /*3f020*/  HMMA.16816.F32.BF16 R20, R4.reuse, R26, R20 ;  /* 0x0000001a0414723c */ /* 0x048ff60000041814 */
[----:B------:R-:W-:Y:S11]  /*3f030*/  @!UPT UIADD3 URZ, URZ, URZ, URZ ;  /* 0x0000003f3f3ff290 */ /* 0x000ff6000fffe03f */
[----:B------:R-:W-:Y:S01]  /*3f040*/  @!UPT UIADD3 URZ, URZ, URZ, URZ ;  /* 0x0000003f3f3ff290 */ /* 0x000fe2000fffe03f */
[----:B------:R-:W-:Y:S01]  /*3f050*/  STL.64 [R1+0x310], R20 ;  /* 0x0003101401007387 */ /* 0x000fe20000100a00 */
[----:B------:R0:W-:Y:S03]  /*3f060*/  STL.64 [R1+0x318], R22 ;  /* 0x0003181601007387 */ /* 0x0001e60000100a00 */
[----:B0-----:R-:W2:Y:S01]  /*3f070*/  LDL.LU.64 R22, [R1+0x14b0] ;  /* 0x0014b00001167983 */ /* 0x001ea20000300a00 */
[----:B------:R-:W-:Y:S02]  /*3f080*/  LOP3.LUT R29, R29, 0x60, RZ, 0x3c, !PT ;  /* 0x000000601d1d7812 */ /* 0x000fe400078e3cff */
[----:B------:R-:W-:Y:S01]  /*3f090*/  MOV R19, R26 ;  /* 0x0000001a00137202 */ /* 0x000fe20000000f00 */
[----:B------:R-:W-:Y:S02]  /*3f0a0*/  IMAD.MOV.U32 R18, RZ, RZ, R27 ;  /* 0x000000ffff127224 */ /* 0x000fe400078e001b */
[----:B------:R-:W0:Y:S04]  /*3f0b0*/  LDSM.16.M88.4 R24, [R29+0x31800] ;  /* 0x031800001d18783b */ /* 0x000e280000000200 */
[----:B0-----:R0:W-:Y:S01]  /*3f0c0*/  STL.64 [R1+0x1498], R26 ;  /* 0x0014981a01007387 */ /* 0x0011e20000100a00 */
[----:B------:R-:W-:Y:S03]  /*3f0d0*/  STL.64 [R1+0x1490], R24 ;  /* 0x0014901801007387 */ /* 0x000fe60000100a00 */
[----:B0-----:R-:W3:Y:S01]  /*3f0e0*/  LDL.64 R26, [R1+0x18] ;  /* 0x00001800011a7983 */ /* 0x001ee20000100a00 */
[----:B--2---:R-:W-:Y:S01]  /*3f0f0*/  HMMA.16816.F32.BF16 R12, R4, R22, R12 ;  /* 0x00000016040c723c */ /* 0x004fe2000004180c */
[----:B------:R-:W-:Y:S01]  /*3f100*/  MOV R8, R22 ;  /* 0x0000001600087202 */ /* 0x000fe20000000f00 */
[----:B------:R-:W-:-:S02]  /*3f110*/  IMAD.MOV.U32 R3, RZ, RZ, R23 ;  /* 0x000000ffff037224 */ /* 0x000fc400078e0017 */
[----:B------:R-:W0:Y:S11]  /*3f120*/  LDSM.16.M88.4 R20, [R29+0x32000] ;  /* 0x032000001d14783b */ /* 0x000e360000000200 */
[----:B------:R-:W-:Y:S08]  /*3f130*/  @!UPT UIADD3 URZ, URZ, URZ, URZ ;  /* 0x0000003f3f3ff290 */ /* 0x000ff0000fffe03f */
[----:B------:R-:W-:Y:S01]  /*3f140*/  STL.64 [R1+0x300], R12 ;  /* 0x0003000c01007387 */ /* 0x000fe20000100a00 */
[----:B------:R-:W-:Y:S03]  /*3f150*/  STL.64 [R1+0x308], R14 ;  /* 0x0003080e01007387 */ /* 0x000fe60000100a00 */
[----:B0-----:R-:W-:Y:S01]  /*3f160*/  STL.64 [R1+0x1418], R22 ;  /* 0x0014181601007387 */ /* 0x001fe20000100a00 */
[----:B------:R0:W-:Y:S03]  /*3f170*/  STL.64 [R1+0x1410], R20 ;  /* 0x0014101401007387 */ /* 0x0001e60000100a00 */
[----:B0-----:R-:W2:Y:S01]  /*3f180*/  LDL.LU R20, [R1+0x290] ;  /* 0x0002900001147983 */ /* 0x001ea20000300800 */
[----:B------:R-:W2:Y:S02]  /*3f190*/  LDL.LU R21, [R1+0x294] ;  /* 0x0002940001157983 */ /* 0x000ea40000300800 */
[----:B------:R-:W4:Y:S02]  /*3f1a0*/  LDL.LU R22, [R1+0x298] ;  /* 0x0002980001167983 */ /* 0x000f240000300800 */
[----:B------:R-:W4:Y:S01]  /*3f1b0*/  LDL.LU R23, [R1+0x29c] ;  /* 0x00029c0001177983 */ /* 0x000f220000300800 */
[----:B------:R-:W2:Y:S01]  /*3f1c0*/  LDL.LU R12, [R1+0x420] ;  /* 0x00042000010c7983 */ /* 0x000ea20000300800 */
[----:B------:R-:W3:Y:S02]  /*3f1d0*/  LDL.LU R13, [R1+0x424] ;  /* 0x00042400010d7983 */ /* 0x000ee40000300800 */
[----:B------:R-:W3:Y:S02]  /*3f1e0*/  LDL.LU R14, [R1+0x428] ;  /* 0x00042800010e7983 */ /* 0x000ee40000300800 */
[----:B------:R-:W3:Y:S01]  /*3f1f0*/  LDL.LU R15, [R1+0x42c] ;  /* 0x00042c00010f7983 */ /* 0x000ee20000300800 */
[----:B----4-:R0:W-:Y:S01]  /*3f200*/  STL.64 [R1+0x1428], R22 ;  /* 0x0014281601007387 */ /* 0x0101e20000100a00 */
[----:B--2---:R1:W-:Y:S01]  /*3f210*/  STL.64 [R1+0x1420], R20 ;  /* 0x0014201401007387 */ /* 0x0043e20000100a00 */
[----:B0-----:R-:W-:Y:S01]  /*3f220*/  MOV R22, R8 ;  /* 0x0000000800167202 */ /* 0x001fe20000000f00 */
[----:B------:R-:W-:-:S05]  /*3f230*/  IMAD.MOV.U32 R23, RZ, RZ, R3 ;  /* 0x000000ffff177224 */ /* 0x000fca00078e0003 */
[----:B------:R0:W-:Y:S01]  /*3f240*/  STL.64 [R1+0x1438], R22 ;  /* 0x0014381601007387 */ /* 0x0001e20000100a00 */
[----:B-1----:R-:W3:Y:S02]  /*3f250*/  LDL.LU R20, [R1+0x3e0] ;  /* 0x0003e00001147983 */ /* 0x002ee40000300800 */
[----:B------:R-:W3:Y:S01]  /*3f260*/  LDL.LU R21, [R1+0x3e4] ;  /* 0x0003e40001157983 */ /* 0x000ee20000300800 */
[----:B0-----:R-:W3:Y:S01]  /*3f270*/  LDL.LU R22, [R1+0x3e8] ;  /* 0x0003e80001167983 */ /* 0x001ee20000300800 */
[----:B------:R-:W3:Y:S02]  /*3f280*/  LDL.LU R23, [R1+0x3ec] ;  /* 0x0003ec0001177983 */ /* 0x000ee40000300800 */
[----:B---3--:R-:W-:Y:S11]  /*3f290*/  HMMA.16816.F32.BF16 R20, R4, R26, R20 ;  /* 0x0000001a0414723c */ /* 0x008ff60000041814 */
[----:B------:R-:W-:Y:S11]  /*3f2a0*/  @!UPT UIADD3 URZ, URZ, URZ, URZ ;  /* 0x0000003f3f3ff290 */ /* 0x000ff6000fffe03f */
[----:B------:R-:W-:Y:S01]  /*3f2b0*/  @!UPT UIADD3 URZ, URZ, URZ, URZ ;  /* 0x0000003f3f3ff290 */ /* 0x000fe2000fffe03f */
[----:B------:R-:W-:Y:S01]  /*3f2c0*/  STL.64 [R1+0x2f0], R20 ;  /* 0x0002f01401007387 */ /* 0x000fe20000100a00 */
[----:B------:R0:W-:Y:S02]  /*3f2d0*/  STL.64 [R1+0x2f8], R22 ;  /* 0x0002f81601007387 */ /* 0x0001e40000100a00 */
[----:B0-----:R-:W-:Y:S01]  /*3f2e0*/  MOV R22, R19 ;  /* 0x0000001300167202 */ /* 0x001fe20000000f00 */
[----:B------:R-:W-:-:S05]  /*3f2f0*/  IMAD.MOV.U32 R23, RZ, RZ, R18 ;  /* 0x000000ffff177224 */ /* 0x000fca00078e0012 */
[----:B------:R0:W-:Y:S01]  /*3f300*/  STL.64 [R1+0x1450], R22 ;  /* 0x0014501601007387 */ /* 0x0001e20000100a00 */
[----:B------:R-:W2:Y:S02]  /*3f310*/  LDL.LU R20, [R1+0x2c0] ;  /* 0x0002c00001147983 */ /* 0x000ea40000300800 */
[----:B------:R-:W2:Y:S01]  /*3f320*/  LDL.LU R21, [R1+0x2c4] ;  /* 0x0002c40001157983 */ /* 0x000ea20000300800 */
[----:B0-----:R-:W3:Y:S01]  /*3f330*/  LDL.LU R22, [R1+0x2c8] ;  /* 0x0002c80001167983 */ /* 0x001ee20000300800 */
[----:B------:R-:W3:Y:S03]  /*3f340*/  LDL.LU R23, [R1+0x2cc] ;  /* 0x0002cc0001177983 */ /* 0x000ee60000300800 */
[----:B---3--:R0:W-:Y:S01]  /*3f350*/  STL.64 [R1+0x1460], R22 ;  /* 0x0014601601007387 */ /* 0x0081e20000100a00 */
[----:B--2---:R-:W-:Y:S03]  /*3f360*/  STL.64 [R1+0x1458], R20 ;  /* 0x0014581401007387 */ /* 0x004fe60000100a00 */
[----:B0-----:R-:W2:Y:S01]  /*3f370*/  LDL.64 R22, [R1+0x58] ;  /* 0x0000580001167983 */ /* 0x001ea20000100a00 */
[----:B------:R-:W-:Y:S01]  /*3f380*/  MOV R8, R26 ;  /* 0x0000001a00087202 */ /* 0x000fe20000000f00 */
[----:B------:R-:W-:-:S02]  /*3f390*/  IMAD.MOV.U32 R3, RZ, RZ, R27 ;  /* 0x000000ffff037224 */ /* 0x000fc400078e001b */
[----:B--2---:R0:W-:Y:S01]  /*3f3a0*/  STL.64 [R1+0x1478], R22 ;  /* 0x0014781601007387 */ /* 0x0041e20000100a00 */
[----:B------:R-:W2:Y:S02]  /*3f3b0*/  LDL.LU R24, [R1+0x3d0] ;  /* 0x0003d00001187983 */ /* 0x000ea40000300800 */
[----:B------:R-:W2:Y:S02]  /*3f3c0*/  LDL.LU R25, [R1+0x3d4] ;  /* 0x0003d40001197983 */ /* 0x000ea40000300800 */
[----:B------:R-:W2:Y:S01]  /*3f3d0*/  LDL.LU R26, [R1+0x3d8] ;  /* 0x0003d800011a7983 */ /* 0x000ea20000300800 */
[----:B------:R-:W2:Y:S01]  /*3f3e0*/  LDL.LU R27, [R1+0x3dc] ;  /* 0x0003dc00011b7983 */ /* 0x000ea20000300800 */
[----:B0-----:R-:W-:Y:S01]  /*3f3f0*/  MOV R22, R17 ;  /* 0x0000001100167202 */ /* 0x001fe20000000f00 */
[----:B------:R-:W-:Y:S02]  /*3f400*/  IMAD.MOV.U32 R23, RZ, RZ, R16 ;  /* 0x000000ffff177224 */ /* 0x000fe400078e0010 */
[----:B------:R-:W0:Y:S04]  /*3f410*/  LDSM.16.M88.4 R16, [R29+0x32800] ;  /* 0x032800001d10783b */ /* 0x000e280000000200 */
[----:B0-----:R0:W-:Y:S02]  /*3f420*/  STL.64 [R1+0x1388], R18 ;  /* 0x0013881201007387 */ /* 0x0011e40000100a00 */
[----:B0-----:R-:W-:Y:S01]  /*3f430*/  MOV R18, R28 ;  /* 0x0000001c00127202 */ /* 0x001fe20000000f00 */
[----:B------:R-:W-:-:S07]  /*3f440*/  IMAD.MOV.U32 R19, RZ, RZ, R0 ;  /* 0x000000ffff137224 */ /* 0x000fce00078e0000 */
[C---:B------:R-:W-:Y:S01]  /*3f450*/  HMMA.16816.F32.BF16 R12, R4.reuse, R18, R12 ;  /* 0x00000012040c723c */ /* 0x040fe2000004180c */
[----:B------:R0:W-:Y:S01]  /*3f460*/  STL.64 [R1+0x1380], R16 ;  /* 0x0013801001007387 */ /* 0x0001e20000100a00 */
[----:B------:R-:W3:Y:S02]  /*3f470*/  LDL.LU R28, [R1+0x14a8] ;  /* 0x0014a800011c7983 */ /* 0x000ee40000300800 */
[----:B------:R-:W4:Y:S02]  /*3f480*/  LDL.LU R0, [R1+0x14a4] ;  /* 0x0014a40001007983 */ /* 0x000f240000300800 */
[----:B------:R1:W-:Y:S01]  /*3f490*/  STL.64 [R1+0x1430], R18 ;  /* 0x0014301201007387 */ /* 0x0003e20000100a00 */
[----:B0-----:R-:W2:Y:S11]  /*3f4a0*/  LDL.LU R16, [R1+0x2a0] ;  /* 0x0002a00001107983 */ /* 0x001eb60000300800 */
[----:B------:R-:W-:Y:S05]  /*3f4b0*/  @!UPT UIADD3 URZ, URZ, URZ, URZ ;  /* 0x0000003f3f3ff290 */ /* 0x000fea000fffe03f */
[----:B------:R-:W-:Y:S01]  /*3f4c0*/  STL.64 [R1+0x2e0], R12 ;  /* 0x0002e00c01007387 */ /* 0x000fe20000100a00 */
[----:B------:R-:W-:Y:S02]  /*3f4d0*/  STL.64 [R1+0x2e8], R14 ;  /* 0x0002e80e01007387 */ /* 0x000fe40000100a00 */
[----:B------:R-:W2:Y:S02]  /*3f4e0*/  LDL.LU R17, [R1+0x2a4] ;  /* 0x0002a40001117983 */ /* 0x000ea40000300800 */
[----:B-1----:R-:W2:Y:S01]  /*3f4f0*/  LDL.LU R18, [R1+0x2a8] ;  /* 0x0002a80001127983 */ /* 0x002ea20000300800 */
[----:B------:R-:W2:Y:S04]  /*3f500*/  LDL.LU R19, [R1+0x2ac] ;  /* 0x0002ac0001137983 */ /* 0x000ea80000300800 */
[----:B------:R-:W0:Y:S04]  /*3f510*/  LDSM.16.M88.4 R12, [R29+0x33000] ;  /* 0x033000001d0c783b */ /* 0x000e280000000200 */
[----:B--2---:R-:W-:Y:S01]  /*3f520*/  STL.64 [R1+0x1448], R18 ;  /* 0x0014481201007387 */ /* 0x004fe20000100a00 */
[----:B------:R1:W-:Y:S03]  /*3f530*/  STL.64 [R1+0x1440], R16 ;  /* 0x0014401001007387 */ /* 0x0003e60000100a00 */
[----:B-1----:R-:W2:Y:S01]  /*3f540*/  LDL.LU R16, [R1+0x2b0] ;  /* 0x0002b00001107983 */ /* 0x002ea20000300800 */
[----:B------:R-:W2:Y:S02]  /*3f550*/  LDL.LU R17, [R1+0x2b4] ;  /* 0x0002b40001117983 */ /* 0x000ea40000300800 */
[----:B------:R-:W2:Y:S02]  /*3f560*/  LDL.LU R18, [R1+0x2b8] ;  /* 0x0002b80001127983 */ /* 0x000ea40000300800 */
[----:B------:R-:W2:Y:S02]  /*3f570*/  LDL.LU R19, [R1+0x2bc] ;  /* 0x0002bc0001137983 */ /* 0x000ea40000300800 */
[----:B--2---:R-:W-:Y:S01]  /*3f580*/  STL.64 [R1+0x1470], R18 ;  /* 0x0014701201007387 */ /* 0x004fe20000100a00 */
[----:B------:R1:W-:Y:S03]  /*3f590*/  STL.64 [R1+0x1468], R16 ;  /* 0x0014681001007387 */ /* 0x0003e60000100a00 */
[----:B-1----:R-:W2:Y:S01]  /*3f5a0*/  LDL.LU R16, [R1+0x320] ;  /* 0x0003200001107983 */ /* 0x002ea20000300800 */
[----:B------:R-:W2:Y:S02]  /*3f5b0*/  LDL.LU R17, [R1+0x324] ;  /* 0x0003240001117983 */ /* 0x000ea40000300800 */
[----:B------:R-:W2:Y:S02]  /*3f5c0*/  LDL.LU R18, [R1+0x328] ;  /* 0x0003280001127983 */ /* 0x000ea40000300800 */
[----:B------:R-:W2:Y:S01]  /*3f5d0*/  LDL.LU R19, [R1+0x32c] ;  /* 0x00032c0001137983 */ /* 0x000ea20000300800 */
[----:B------:R-:W-:Y:S01]  /*3f5e0*/  HMMA.16816.F32.BF16 R4, R4, R10, R24 ;  /* 0x0000000a0404723c */ /* 0x000fe20000041818 */
[----:B--2---:R-:W-:Y:S01]  /*3f5f0*/  STL.64 [R1+0x1488], R18 ;  /* 0x0014881201007387 */ /* 0x004fe20000100a00 */
[----:B------:R1:W-:Y:S03]  /*3f600*/  STL.64 [R1+0x1480], R16 ;  /* 0x0014801001007387 */ /* 0x0003e60000100a00 */
[----:B-1----:R-:W2:Y:S01]  /*3f610*/  LDL.LU R16, [R1+0x3c0] ;  /* 0x0003c00001107983 */ /* 0x002ea20000300800 */
[----:B------:R-:W2:Y:S02]  /*3f620*/  LDL.LU R17, [R1+0x3c4] ;  /* 0x0003c40001117983 */ /* 0x000ea40000300800 */
[----:B------:R-:W2:Y:S02]  /*3f630*/  LDL.LU R18, [R1+0x3c8] ;  /* 0x0003c80001127983 */ /* 0x000ea40000300800 */
[----:B------:R-:W2:Y:S01]  /*3f640*/  LDL.LU R19, [R1+0x3cc] ;  /* 0x0003cc0001137983 */ /* 0x000ea20000300800 */
[----:B0-----:R0:W-:Y:S01]  /*3f650*/  STL.64 [R1+0x1328], R14 ;  /* 0x0013280e01007387 */ /* 0x0011e20000100a00 */
[----:B------:R-:W-:Y:S01]  /*3f660*/  STL.64 [R1+0x1320], R12 ;  /* 0x0013200c01007387 */ /* 0x000fe20000100a00 */
[----:B0-----:R-:W-:-:S02]  /*3f670*/  MOV R14, R2 ;  /* 0x00000002000e7202 */ /* 0x001fc40000000f00 */
[----:B------:R-:W2:Y:S01]  /*3f680*/  LDL.LU R2, [R1+0x14a0] ;  /* 0x0014a00001027983 */ /* 0x000ea20000300800 */
[----:B------:R-:W2:Y:S02]  /*3f690*/  LDL.LU.64 R26, [R1+0x1498] ;  /* 0x00149800011a7983 */ /* 0x000ea40000300a00 */
[----:B------:R-:W2:Y:S05]  /*3f6a0*/  LDL.LU.64 R24, [R1+0x1490] ;  /* 0x0014900001187983 */ /* 0x000eaa0000300a00 */
[----:B------:R-:W-:Y:S01]  /*3f6b0*/  STL.64 [R1+0x2d0], R4 ;  /* 0x0002d00401007387 */ /* 0x000fe20000100a00 */
[----:B------:R-:W-:Y:S02]  /*3f6c0*/  STL.64 [R1+0x2d8], R6 ;  /* 0x0002d80601007387 */ /* 0x000fe40000100a00 */
[----:B------:R-:W0:Y:S02]  /*3f6d0*/  LDSM.16.M88.4 R4, [R29+0x33800] ;  /* 0x033800001d04783b */ /* 0x000e240000000200 */
[----:B0-----:R-:W-:Y:S02]  /*3f6e0*/  STL.64 [R1+0x1298], R6 ;  /* 0x0012980601007387 */ /* 0x001fe40000100a00 */
[----:B------:R-:W-:Y:S01]  /*3f6f0*/  STL.64 [R1+0x1290], R4 ;  /* 0x0012900401007387 */ /* 0x000fe20000100a00 */
[C---:B--2---:R-:W-:Y:S01]  /*3f700*/  HMMA.16816.F32.BF16 R20, R24.reuse, R22, R16 ;  /* 0x000000161814723c */ /* 0x044fe20000041810 */
[----:B------:R-:W2:Y:S01]  /*3f710*/  LDL.LU.64 R18, [R1+0x1488] ;  /* 0x0014880001127983 */ /* 0x000ea20000300a00 */
[----:B------:R-:W2:Y:S11]  /*3f720*/  LDL.LU.64 R16, [R1+0x1480] ;  /* 0x0014800001107983 */ /* 0x000eb60000300a00 */
[----:B------:R-:W-:Y:S10]  /*3f730*/  @!UPT UIADD3 URZ, URZ, URZ, URZ ;  /* 0x0000003f3f3ff290 */ /* 0x000ff4000fffe03f */
[----:B------:R-:W-:Y:S01]  /*3f740*/  STL.64 [R1+0x430], R20 ;  /* 0x0004301401007387 */ /* 0x000fe20000100a00 */
[----:B------:R0:W-:Y:S03]  /*3f750*/  STL.64 [R1+0x438], R22 ;  /* 0x0004381601007387 */ /* 0x0001e60000100a00 */
[----:B0-----:R-:W2:Y:S01]  /*3f760*/  LDL.LU.64 R22, [R1+0x1478] ;  /* 0x0014780001167983 */ /* 0x001ea20000300a00 */
[----:B------:R-:W-:Y:S01]  /*3f770*/  MOV R6, R8 ;  /* 0x0000000800067202 */ /* 0x000fe20000000f00 */
[----:B------:R-:W-:Y:S01]  /*3f780*/  IMAD.MOV.U32 R7, RZ, RZ, R3 ;  /* 0x000000ffff077224 */ /* 0x000fe200078e0003 */
[----:B--2---:R-:W-:Y:S01]  /*3f790*/  HMMA.16816.F32.BF16 R16, R24, R22, R16 ;  /* 0x000000161810723c */ /* 0x004fe20000041810 */
        /* <DEDUP_REMOVED lines=8> */
[----:B------:R-:W2:Y:S02]  /*3f820*/  LDL.LU.64 R20, [R1+0x1458] ;  /* 0x0014580001147983 */ /* 0x000ea40000300a00 */
[----:B------:R-:W-:-:S07]  /*3f830*/  IMAD.MOV.U32 R15, RZ, RZ, R9 ;  /* 0x000000ffff0f7224 */ /* 0x000fce00078e0009 */
[C---:B--2---:R-:W-:Y:S11]  /*3f840*/  HMMA.16816.F32.BF16 R20, R24.reuse, R14, R20 ;  /* 0x0000000e1814723c */ /* 0x044ff60000041814 */
[----:B------:R-:W-:Y:S11]  /*3f850*/  @!UPT UIADD3 URZ, URZ, URZ, URZ ;  /* 0x0000003f3f3ff290 */ /* 0x000ff6000fffe03f */
[----:B------:R-:W-:Y:S01]  /*3f860*/  @!UPT UIADD3 URZ, URZ, URZ, URZ ;  /* 0x0000003f3f3ff290 */ /* 0x000fe2000fffe03f */
[----:B------:R-:W-:Y:S01]  /*3f870*/  STL.64 [R1+0x3b0], R20 ;  /* 0x0003b01401007387 */ /* 0x000fe20000100a00 */
[----:B------:R0:W-:Y:S03]  /*3f880*/  STL.64 [R1+0x3b8], R22 ;  /* 0x0003b81601007387 */ /* 0x0001e60000100a00 */
[----:B0-----:R-:W2:Y:S01]  /*3f890*/  LDL.LU.64 R22, [R1+0x1450] ;  /* 0x0014500001167983 */ /* 0x001ea20000300a00 */
[----:B------:R0:W-:Y:S02]  /*3f8a0*/  STL.64 [R1+0x13f0], R14 ;  /* 0x0013f00e01007387 */ /* 0x0001e40000100a00 */
[----:B------:R-:W3:Y:S02]  /*3f8b0*/  LDL.LU R12, [R1+0x280] ;  /* 0x00028000010c7983 */ /* 0x000ee40000300800 */
[----:B------:R-:W3:Y:S01]  /*3f8c0*/  LDL.LU R13, [R1+0x284] ;  /* 0x00028400010d7983 */ /* 0x000ee20000300800 */
[----:B0-----:R-:W3:Y:S01]  /*3f8d0*/  LDL.LU R14, [R1+0x288] ;  /* 0x00028800010e7983 */ /* 0x001ee20000300800 */
[----:B------:R-:W3:Y:S01]  /*3f8e0*/  LDL.LU R15, [R1+0x28c] ;  /* 0x00028c00010f7983 */ /* 0x000ee20000300800 */
[C---:B--2---:R-:W-:Y:S02]  /*3f8f0*/  HMMA.16816.F32.BF16 R20, R24.reuse, R22, R16 ;  /* 0x000000161814723c */ /* 0x044fe40000041810 */
[----:B------:R-:W2:Y:S01]  /*3f900*/  LDL.LU.64 R18, [R1+0x1448] ;  /* 0x0014480001127983 */ /* 0x000ea20000300a00 */
[----:B------:R-:W2:Y:S11]  /*3f910*/  LDL.LU.64 R16, [R1+0x1440] ;  /* 0x0014400001107983 */ /* 0x000eb60000300a00 */
[----:B------:R-:W-:Y:S09]  /*3f920*/  @!UPT UIADD3 URZ, URZ, URZ, URZ ;  /* 0x0000003f3f3ff290 */ /* 0x000ff2000fffe03f */
[----:B------:R-:W-:Y:S01]  /*3f930*/  STL.64 [R1+0x3c0], R20 ;  /* 0x0003c01401007387 */ /* 0x000fe20000100a00 */
[----:B------:R0:W-:Y:S03]  /*3f940*/  STL.64 [R1+0x3c8], R22 ;  /* 0x0003c81601007387 */ /* 0x0001e60000100a00 */
[----:B0-----:R-:W2:Y:S02]  /*3f950*/  LDL.LU.64 R22, [R1+0x1438] ;  /* 0x0014380001167983 */ /* 0x001ea40000300a00 */
[C---:B--2---:R-:W-:Y:S02]  /*3f960*/  HMMA.16816.F32.BF16 R20, R24.reuse, R22, R16 ;  /* 0x000000161814723c */ /* 0x044fe40000041810 */
[----:B------:R-:W3:Y:S11]  /*3f970*/  LDL.LU.64 R18, [R1+0x1430] ;  /* 0x0014300001127983 */ /* 0x000ef60000300a00 */
[----:B------:R-:W-:Y:S10]  /*3f980*/  @!UPT UIADD3 URZ, URZ, URZ, URZ ;  /* 0x0000003f3f3ff290 */ /* 0x000ff4000fffe03f */
[----:B------:R-:W-:Y:S01]  /*3f990*/  STL.64 [R1+0x3e0], R20 ;  /* 0x0003e01401007387 */ /* 0x000fe20000100a00 */
[----:B------:R0:W-:Y:S03]  /*3f9a0*/  STL.64 [R1+0x3e8], R22 ;  /* 0x0003e81601007387 */ /* 0x0001e60000100a00 */
[----:B0-----:R-:W2:Y:S01]  /*3f9b0*/  LDL.LU.64 R22, [R1+0x1428] ;  /* 0x0014280001167983 */ /* 0x001ea20000300a00 */
[----:B------:R-:W2:Y:S02]  /*3f9c0*/  LDL.LU.64 R20, [R1+0x1420] ;  /* 0x0014200001147983 */ /* 0x000ea40000300a00 */
[----:B--2---:R-:W-:Y:S01]  /*3f9d0*/  HMMA.16816.F32.BF16 R4, R24, R6, R20 ;  /* 0x000000061804723c */ /* 0x004fe20000041814 */
[----:B------:R-:W2:Y:S01]  /*3f9e0*/  LDL.LU.64 R22, [R1+0x1418] ;  /* 0x0014180001167983 */ /* 0x000ea20000300a00 */
[----:B------:R-:W2:Y:S11]  /*3f9f0*/  LDL.LU.64 R20, [R1+0x1410] ;  /* 0x0014100001147983 */ /* 0x000eb60000300a00 */
[----:B------:R-:W-:Y:S10]  /*3fa00*/  @!UPT UIADD3 URZ, URZ, URZ, URZ ;  /* 0x0000003f3f3ff290 */ /* 0x000ff4000fffe03f */
[----:B------:R0:W-:Y:S01]  /*3fa10*/  STL.64 [R1+0x320], R4 ;  /* 0x0003200401007387 */ /* 0x0001e20000100a00 */
[----:B------:R1:W-:Y:S03]  /*3fa20*/  STL.64 [R1+0x328], R6 ;  /* 0x0003280601007387 */ /* 0x0003e60000100a00 */
[----:B0-----:R-:W2:Y:S01]  /*3fa30*/  LDL.LU R4, [R1+0x1c0] ;  /* 0x0001c00001047983 */ /* 0x001ea20000300800 */
[----:B------:R-:W2:Y:S02]  /*3fa40*/  LDL.LU R5, [R1+0x1c4] ;  /* 0x0001c40001057983 */ /* 0x000ea40000300800 */
[----:B-1----:R-:W2:Y:S02]  /*3fa50*/  LDL.LU R6, [R1+0x1c8] ;  /* 0x0001c80001067983 */ /* 0x002ea40000300800 */
[----:B------:R-:W2:Y:S02]  /*3fa60*/  LDL.LU R7, [R1+0x1cc] ;  /* 0x0001cc0001077983 */ /* 0x000ea40000300800 */
[----:B--2---:R0:W-:Y:S01]  /*3fa70*/  STL.64 [R1+0x1358], R6 ;  /* 0x0013580601007387 */ /* 0x0041e20000100a00 */
[----:B------:R-:W-:Y:S01]  /*3fa80*/  STL.64 [R1+0x1350], R4 ;  /* 0x0013500401007387 */ /* 0x000fe20000100a00 */
[----:B0-----:R-:W-:Y:S01]  /*3fa90*/  MOV R6, R8 ;  /* 0x0000000800067202 */ /* 0x001fe20000000f00 */
[----:B------:R-:W-:-:S05]  /*3faa0*/  IMAD.MOV.U32 R7, RZ, RZ, R3 ;  /* 0x000000ffff077224 */ /* 0x000fca00078e0003 */
[----:B------:R3:W-:Y:S01]  /*3fab0*/  STL.64 [R1+0x1408], R6 ;  /* 0x0014080601007387 */ /* 0x0007e20000100a00 */
[----:B------:R-:W2:Y:S01]  /*3fac0*/  LDL.LU R16, [R1+0x1f0] ;  /* 0x0001f00001107983 */ /* 0x000ea20000300800 */
[C---:B---3--:R-:W-:Y:S11]  /*3fad0*/  HMMA.16816.F32.BF16 R4, R24.reuse, R18, R12 ;  /* 0x000000121804723c */ /* 0x048ff6000004180c */
[----:B------:R-:W-:Y:S11]  /*3fae0*/  @!UPT UIADD3 URZ, URZ, URZ, URZ ;  /* 0x0000003f3f3ff290 */ /* 0x000ff6000fffe03f */
[----:B------:R-:W-:Y:S01]  /*3faf0*/  @!UPT UIADD3 URZ, URZ, URZ, URZ ;  /* 0x0000003f3f3ff290 */ /* 0x000fe2000fffe03f */
[----:B------:R0:W-:Y:S01]  /*3fb00*/  STL.64 [R1+0x2b0], R4 ;  /* 0x0002b00401007387 */ /* 0x0001e20000100a00 */
[----:B------:R1:W-:Y:S02]  /*3fb10*/  STL.64 [R1+0x2b8], R6 ;  /* 0x0002b80601007387 */ /* 0x0003e40000100a00 */
[----:B------:R-:W2:Y:S02]  /*3fb20*/  LDL.LU R17, [R1+0x1f4] ;  /* 0x0001f40001117983 */ /* 0x000ea40000300800 */
[----:B------:R-:W3:Y:S01]  /*3fb30*/  LDL.LU R18, [R1+0x1f8] ;  /* 0x0001f80001127983 */ /* 0x000ee20000300800 */
[----:B------:R-:W3:Y:S01]  /*3fb40*/  LDL.LU R19, [R1+0x1fc] ;  /* 0x0001fc0001137983 */ /* 0x000ee20000300800 */
[----:B------:R-:W2:Y:S02]  /*3fb50*/  LDL.LU R12, [R1+0x250] ;  /* 0x00025000010c7983 */ /* 0x000ea40000300800 */
[----:B------:R-:W2:Y:S02]  /*3fb60*/  LDL.LU R13, [R1+0x254] ;  /* 0x00025400010d7983 */ /* 0x000ea40000300800 */
[----:B------:R-:W2:Y:S01]  /*3fb70*/  LDL.LU R14, [R1+0x258] ;  /* 0x00025800010e7983 */ /* 0x000ea20000300800 */
[----:B------:R-:W2:Y:S04]  /*3fb80*/  LDL.LU R15, [R1+0x25c] ;  /* 0x00025c00010f7983 */ /* 0x000ea80000300800 */
[----:B0-----:R-:W3:Y:S01]  /*3fb90*/  LDL.LU R4, [R1+0x260] ;  /* 0x0002600001047983 */ /* 0x001ee20000300800 */
[----:B------:R-:W3:Y:S02]  /*3fba0*/  LDL.LU R5, [R1+0x264] ;  /* 0x0002640001057983 */ /* 0x000ee40000300800 */
[----:B-1----:R-:W3:Y:S02]  /*3fbb0*/  LDL.LU R6, [R1+0x268] ;  /* 0x0002680001067983 */ /* 0x002ee40000300800 */
[----:B------:R-:W3:Y:S01]  /*3fbc0*/  LDL.LU R7, [R1+0x26c] ;  /* 0x00026c0001077983 */ /* 0x000ee20000300800 */
[----:B--2---:R0:W-:Y:S01]  /*3fbd0*/  STL.64 [R1+0x1400], R14 ;  /* 0x0014000e01007387 */ /* 0x0041e20000100a00 */
[----:B------:R-:W-:Y:S03]  /*3fbe0*/  STL.64 [R1+0x13f8], R12 ;  /* 0x0013f80c01007387 */ /* 0x000fe60000100a00 */
[----:B0-----:R-:W2:Y:S01]  /*3fbf0*/  LDL.64 R14, [R1+0x68] ;  /* 0x00006800010e7983 */ /* 0x001ea20000100a00 */
[----:B---3--:R0:W-:Y:S02]  /*3fc00*/  STL.64 [R1+0x1398], R18 ;  /* 0x0013981201007387 */ /* 0x0081e40000100a00 */
[----:B------:R-:W-:Y:S01]  /*3fc10*/  STL.64 [R1+0x1390], R16 ;  /* 0x0013901001007387 */ /* 0x000fe20000100a00 */
[----:B0-----:R-:W3:Y:S04]  /*3fc20*/  LDL.LU.64 R18, [R1+0x8] ;  /* 0x0000080001127983 */ /* 0x001ee80000300a00 */
[----:B---3--:R0:W-:Y:S04]  /*3fc30*/  STL.64 [R1+0x13a8], R18 ;  /* 0x0013a81201007387 */ /* 0x0081e80000100a00 */
[----:B0-----:R-:W3:Y:S04]  /*3fc40*/  LDL.LU.64 R18, [R1+0x18] ;  /* 0x0000180001127983 */ /* 0x001ee80000300a00 */
[----:B---3--:R0:W-:Y:S01]  /*3fc50*/  STL.64 [R1+0x13d8], R18 ;  /* 0x0013d81201007387 */ /* 0x0081e20000100a00 */
[----:B------:R-:W3:Y:S02]  /*3fc60*/  LDL.LU R16, [R1+0x270] ;  /* 0x0002700001107983 */ /* 0x000ee40000300800 */
[----:B------:R-:W3:Y:S01]  /*3fc70*/  LDL.LU R17, [R1+0x274] ;  /* 0x0002740001117983 */ /* 0x000ee20000300800 */
[----:B0-----:R-:W3:Y:S01]  /*3fc80*/  LDL.LU R18, [R1+0x278] ;  /* 0x0002780001127983 */ /* 0x001ee20000300800 */
[----:B------:R-:W3:Y:S02]  /*3fc90*/  LDL.LU R19, [R1+0x27c] ;  /* 0x00027c0001137983 */ /* 0x000ee40000300800 */
[----:B------:R0:W-:Y:S02]  /*3fca0*/  STL.64 [R1+0x13b0], R10 ;  /* 0x0013b00a01007387 */ /* 0x0001e40000100a00 */
[----:B------:R-:W2:Y:S01]  /*3fcb0*/  LDL.LU R8, [R1+0x210] ;  /* 0x0002100001087983 */ /* 0x000ea20000300800 */
[----:B---3--:R-:W-:Y:S11]  /*3fcc0*/  HMMA.16816.F32.BF16 R16, R24, R10, R16 ;  /* 0x0000000a1810723c */ /* 0x008ff60000041810 */
[----:B------:R-:W-:Y:S11]  /*3fcd0*/  @!UPT UIADD3 URZ, URZ, URZ, URZ ;  /* 0x0000003f3f3ff290 */ /* 0x000ff6000fffe03f */
[----:B------:R-:W-:Y:S01]  /*3fce0*/  @!UPT UIADD3 URZ, URZ, URZ, URZ ;  /* 0x0000003f3f3ff290 */ /* 0x000fe2000fffe03f */
[----:B------:R1:W-:Y:S01]  /*3fcf0*/  STL.64 [R1+0x2a0], R16 ;  /* 0x0002a01001007387 */ /* 0x0003e20000100a00 */
[----:B------:R3:W-:Y:S02]  /*3fd00*/  STL.64 [R1+0x2a8], R18 ;  /* 0x0002a81201007387 */ /* 0x0007e40000100a00 */
[----:B------:R-:W4:Y:S02]  /*3fd10*/  LDL.LU R9, [R1+0x214] ;  /* 0x0002140001097983 */ /* 0x000f240000300800 */
[----:B0-----:R-:W4:Y:S01]  /*3fd20*/  LDL.LU R10, [R1+0x218] ;  /* 0x00021800010a7983 */ /* 0x001f220000300800 */
[----:B------:R-:W4:Y:S04]  /*3fd30*/  LDL.LU R11, [R1+0x21c] ;  /* 0x00021c00010b7983 */ /* 0x000f280000300800 */
[----:B-1----:R-:W4:Y:S01]  /*3fd40*/  LDL.LU R16, [R1+0x230] ;  /* 0x0002300001107983 */ /* 0x002f220000300800 */
[----:B------:R-:W4:Y:S02]  /*3fd50*/  LDL.LU R17, [R1+0x234] ;  /* 0x0002340001117983 */ /* 0x000f240000300800 */
[----:B---3--:R-:W3:Y:S02]  /*3fd60*/  LDL.LU R18, [R1+0x238] ;  /* 0x0002380001127983 */ /* 0x008ee40000300800 */
[----:B------:R-:W3:Y:S01]  /*3fd70*/  LDL.LU R19, [R1+0x23c] ;  /* 0x00023c0001137983 */ /* 0x000ee20000300800 */
[C---:B--2---:R-:W-:Y:S01]  /*3fd80*/  HMMA.16816.F32.BF16 R4, R20.reuse, R14, R4 ;  /* 0x0000000e1404723c */ /* 0x044fe20000041804 */
[----:B---3--:R-:W-:Y:S01]  /*3fd90*/  STL.64 [R1+0x13e8], R18 ;  /* 0x0013e81201007387 */ /* 0x008fe20000100a00 */
[----:B----4-:R0:W-:Y:S03]  /*3fda0*/  STL.64 [R1+0x13e0], R16 ;  /* 0x0013e01001007387 */ /* 0x0101e60000100a00 */
        /* <DEDUP_REMOVED lines=8> */
[----:B------:R-:W4:Y:S02]  /*3fe30*/  LDL.LU R10, [R1+0x228] ;  /* 0x00022800010a7983 */ /* 0x000f240000300800 */
[----:B------:R-:W4:Y:S02]  /*3fe40*/  LDL.LU R11, [R1+0x22c] ;  /* 0x00022c00010b7983 */ /* 0x000f240000300800 */
[----:B------:R-:W-:Y:S01]  /*3fe50*/  IMAD.MOV.U32 R3, RZ, RZ, R15 ;  /* 0x000000ffff037224 */ /* 0x000fe200078e000f */
[----:B----4-:R0:W-:Y:S01]  /*3fe60*/  STL.64 [R1+0x13d0], R10 ;  /* 0x0013d00a01007387 */ /* 0x0101e20000100a00 */
[----:B---3--:R-:W-:Y:S03]  /*3fe70*/  STL.64 [R1+0x13c8], R8 ;  /* 0x0013c80801007387 */ /* 0x008fe60000100a00 */
[----:B0-----:R-:W3:Y:S01]  /*3fe80*/  LDL.64 R10, [R1+0x38] ;  /* 0x00003800010a7983 */ /* 0x001ee20000100a00 */
[----:B------:R-:W4:Y:S02]  /*3fe90*/  LDL.LU.64 R26, [R1+0x28] ;  /* 0x00002800011a7983 */ /* 0x000f240000300a00 */
[----:B------:R0:W-:Y:S02]  /*3fea0*/  STL.64 [R1+0x5f0], R4 ;  /* 0x0005f00401007387 */ /* 0x0001e40000100a00 */
[----:B------:R1:W-:Y:S01]  /*3feb0*/  STL.64 [R1+0x5f8], R6 ;  /* 0x0005f80601007387 */ /* 0x0003e20000100a00 */
[----:B0-----:R-:W-:Y:S01]  /*3fec0*/  MOV R4, R14 ;  /* 0x0000000e00047202 */ /* 0x001fe20000000f00 */
[----:B-1----:R-:W2:Y:S01]  /*3fed0*/  LDL.LU.64 R6, [R1+0x1408] ;  /* 0x0014080001067983 */ /* 0x002ea20000300a00 */
[----:B------:R-:W2:Y:S02]  /*3fee0*/  LDL.LU.64 R14, [R1+0x1400] ;  /* 0x00140000010e7983 */ /* 0x000ea40000300a00 */
[----:B------:R-:W2:Y:S02]  /*3fef0*/  LDL.LU.64 R12, [R1+0x13f8] ;  /* 0x0013f800010c7983 */ /* 0x000ea40000300a00 */
[----:B--2---:R-:W-:Y:S11]  /*3ff00*/  HMMA.16816.F32.BF16 R12, R20, R6, R12 ;  /* 0x00000006140c723c */ /* 0x004ff6000004180c */
[----:B------:R-:W-:Y:S11]  /*3ff10*/  @!UPT UIADD3 URZ, URZ, URZ, URZ ;  /* 0x0000003f3f3ff290 */ /* 0x000ff6000fffe03f */
[----:B------:R-:W-:Y:S01]  /*3ff20*/  @!UPT UIADD3 URZ, URZ, URZ, URZ ;  /* 0x0000003f3f3ff290 */ /* 0x000fe2000fffe03f */
[----:B------:R-:W-:Y:S01]  /*3ff30*/  STL.64 [R1+0x5e0], R12 ;  /* 0x0005e00c01007387 */ /* 0x000fe20000100a00 */
[----:B------:R0:W-:Y:S03]  /*3ff40*/  STL.64 [R1+0x5e8], R14 ;  /* 0x0005e80e01007387 */ /* 0x0001e60000100a00 */
[----:B0-----:R-:W2:Y:S01]  /*3ff50*/  LDL.LU.64 R14, [R1+0x13f0] ;  /* 0x0013f000010e7983 */ /* 0x001ea20000300a00 */
[----:B------:R0:W-:Y:S02]  /*3ff60*/  STL.64 [R1+0x1368], R6 ;  /* 0x0013680601007387 */ /* 0x0001e40000100a00 */
[----:B0-----:R-:W-:Y:S01]  /*3ff70*/  MOV R6, R4 ;  /* 0x0000000400067202 */ /* 0x001fe20000000f00 */
[----:B------:R-:W-:-:S05]  /*3ff80*/  IMAD.MOV.U32 R7, RZ, RZ, R3 ;  /* 0x000000ffff077224 */ /* 0x000fca00078e0003 */
[----:B------:R0:W-:Y:S01]  /*3ff90*/  STL.64 [R1+0x13a0], R6 ;  /* 0x0013a00601007387 */ /* 0x0001e20000100a00 */
[----:B------:R-:W3:Y:S02]  /*3ffa0*/  LDL.LU R4, [R1+0x200] ;  /* 0x0002000001047983 */ /* 0x000ee40000300800 */
[----:B------:R-:W3:Y:S01]  /*3ffb0*/  LDL.LU R5, [R1+0x204] ;  /* 0x0002040001057983 */ /* 0x000ee20000300800 */
[----:B0-----:R-:W3:Y:S01]  /*3ffc0*/  LDL.LU R6, [R1+0x208] ;  /* 0x0002080001067983 */ /* 0x001ee20000300800 */
[----:B------:R-:W3:Y:S01]  /*3ffd0*/  LDL.LU R7, [R1+0x20c] ;  /* 0x00020c0001077983 */ /* 0x000ee20000300800 */
        /* <DEDUP_REMOVED lines=8> */
[----:B------:R-:W4:Y:S01]  /*40060*/  LDL.LU R12, [R1+0x1d0] ;  /* 0x0001d000010c7983 */ /* 0x000f220000300800 */
[----:B------:R-:W4:Y:S04]  /*40070*/  LDL.LU R13, [R1+0x1d4] ;  /* 0x0001d400010d7983 */ /* 0x000f280000300800 */
[----:B0-----:R-:W4:Y:S01]  /*40080*/  LDL.LU R14, [R1+0x1d8] ;  /* 0x0001d800010e7983 */ /* 0x001f220000300800 */
[----:B------:R-:W4:Y:S02]  /*40090*/  LDL.LU R15, [R1+0x1dc] ;  /* 0x0001dc00010f7983 */ /* 0x000f240000300800 */
[----:B---3--:R-:W-:Y:S01]  /*400a0*/  IMAD.MOV.U32 R3, RZ, RZ, R11 ;  /* 0x000000ffff037224 */ /* 0x008fe200078e000b */
[C---:B--2---:R-:W-:Y:S01]  /*400b0*/  HMMA.16816.F32.BF16 R16, R20.reuse, R10, R16 ;  /* 0x0000000a1410723c */ /* 0x044fe20000041810 */
[----:B----4-:R-:W-:Y:S01]  /*400c0*/  STL.64 [R1+0x1378], R14 ;  /* 0x0013780e01007387 */ /* 0x010fe20000100a00 */
[----:B------:R0:W-:Y:S03]  /*400d0*/  STL.64 [R1+0x1370], R12 ;  /* 0x0013700c01007387 */ /* 0x0001e60000100a00 */
[----:B0-----:R-:W2:Y:S01]  /*400e0*/  LDL.LU R12, [R1+0x1e0] ;  /* 0x0001e000010c7983 */ /* 0x001ea20000300800 */
[----:B------:R-:W2:Y:S02]  /*400f0*/  LDL.LU R13, [R1+0x1e4] ;  /* 0x0001e400010d7983 */ /* 0x000ea40000300800 */
[----:B------:R-:W2:Y:S02]  /*40100*/  LDL.LU R14, [R1+0x1e8] ;  /* 0x0001e800010e7983 */ /* 0x000ea40000300800 */
[----:B------:R-:W2:Y:S11]  /*40110*/  LDL.LU R15, [R1+0x1ec] ;  /* 0x0001ec00010f7983 */ /* 0x000eb60000300800 */
[----:B------:R-:W-:Y:S02]  /*40120*/  @!UPT UIADD3 URZ, URZ, URZ, URZ ;  /* 0x0000003f3f3ff290 */ /* 0x000fe4000fffe03f */
[----:B------:R0:W-:Y:S01]  /*40130*/  STL.64 [R1+0x5c0], R16 ;  /* 0x0005c01001007387 */ /* 0x0001e20000100a00 */
[----:B------:R1:W-:Y:S01]  /*40140*/  STL.64 [R1+0x5c8], R18 ;  /* 0x0005c81201007387 */ /* 0x0003e20000100a00 */
[----:B0-----:R-:W-:Y:S02]  /*40150*/  MOV R16, R10 ;  /* 0x0000000a00107202 */ /* 0x001fe40000000f00 */
[----:B-1----:R-:W3:Y:S01]  /*40160*/  LDL.LU.64 R18, [R1+0x13d8] ;  /* 0x0013d80001127983 */ /* 0x002ee20000300a00 */
[----:B------:R-:W4:Y:S02]  /*40170*/  LDL.LU.64 R10, [R1+0x13d0] ;  /* 0x0013d000010a7983 */ /* 0x000f240000300a00 */
[----:B------:R-:W4:Y:S02]  /*40180*/  LDL.LU.64 R8, [R1+0x13c8] ;  /* 0x0013c80001087983 */ /* 0x000f240000300a00 */
[C---:B----4-:R-:W-:Y:S11]  /*40190*/  HMMA.16816.F32.BF16 R8, R20.reuse, R26, R8 ;  /* 0x0000001a1408723c */ /* 0x050ff60000041808 */
[----:B------:R-:W-:Y:S11]  /*401a0*/  @!UPT UIADD3 URZ, URZ, URZ, URZ ;  /* 0x0000003f3f3ff290 */ /* 0x000ff6000fffe03f */
[----:B------:R-:W-:Y:S01]  /*401b0*/  @!UPT UIADD3 URZ, URZ, URZ, URZ ;  /* 0x0000003f3f3ff290 */ /* 0x000fe2000fffe03f */
[----:B------:R-:W-:Y:S01]  /*401c0*/  STL.64 [R1+0x5b0], R8 ;  /* 0x0005b00801007387 */ /* 0x000fe20000100a00 */
[----:B------:R0:W-:Y:S03]  /*401d0*/  STL.64 [R1+0x5b8], R10 ;  /* 0x0005b80a01007387 */ /* 0x0001e60000100a00 */
[----:B0-----:R-:W3:Y:S01]  /*401e0*/  LDL.LU.64 R10, [R1+0x13c0] ;  /* 0x0013c000010a7983 */ /* 0x001ee20000300a00 */
[----:B------:R-:W3:Y:S02]  /*401f0*/  LDL.LU.64 R8, [R1+0x13b8] ;  /* 0x0013b80001087983 */ /* 0x000ee40000300a00 */
[----:B------:R-:W-:Y:S01]  /*40200*/  STL.64 [R1+0x1338], R26 ;  /* 0x0013381a01007387 */ /* 0x000fe20000100a00 */
[C---:B---3--:R-:W-:Y:S11]  /*40210*/  HMMA.16816.F32.BF16 R8, R20.reuse, R18, R8 ;  /* 0x000000121408723c */ /* 0x048ff60000041808 */
[----:B------:R-:W-:Y:S11]  /*40220*/  @!UPT UIADD3 URZ, URZ, URZ, URZ ;  /* 0x0000003f3f3ff290 */ /* 0x000ff6000fffe03f */
[----:B------:R-:W-:Y:S01]  /*40230*/  @!UPT UIADD3 URZ, URZ, URZ, URZ ;  /* 0x0000003f3f3ff290 */ /* 0x000fe2000fffe03f */
[----:B------:R0:W-:Y:S01]  /*40240*/  STL.64 [R1+0x5a0], R8 ;  /* 0x0005a00801007387 */ /* 0x0001e20000100a00 */
[----:B------:R1:W-:Y:S01]  /*40250*/  STL.64 [R1+0x5a8], R10 ;  /* 0x0005a80a01007387 */ /* 0x0003e20000100a00 */
[----:B0-----:R-:W-:Y:S02]  /*40260*/  MOV R9, R18 ;  /* 0x0000001200097202 */ /* 0x001fe40000000f00 */
[----:B-1----:R-:W3:Y:S01]  /*40270*/  LDL.LU.64 R10, [R1+0x13b0] ;  /* 0x0013b000010a7983 */ /* 0x002ee20000300a00 */
[----:B------:R-:W-:Y:S02]  /*40280*/  IMAD.MOV.U32 R8, RZ, RZ, R19 ;  /* 0x000000ffff087224 */ /* 0x000fe400078e0013 */
[----:B------:R-:W4:Y:S02]  /*40290*/  LDL.LU.64 R18, [R1+0x13a8] ;  /* 0x0013a80001127983 */ /* 0x000f240000300a00 */
[----:B------:R-:W-:Y:S01]  /*402a0*/  IMAD.MOV.U32 R27, RZ, RZ, R3 ;  /* 0x000000ffff1b7224 */ /* 0x000fe200078e0003 */
[----:B------:R-:W-:Y:S01]  /*402b0*/  MOV R26, R16 ;  /* 0x00000010001a7202 */ /* 0x000fe20000000f00 */
[C---:B----4-:R-:W-:Y:S01]  /*402c0*/  HMMA.16816.F32.BF16 R4, R20.reuse, R18, R4 ;  /* 0x000000121404723c */ /* 0x050fe20000041804 */
[----:B------:R-:W-:Y:S01]  /*402d0*/  MOV R3, R18 ;  /* 0x0000001200037202 */ /* 0x000fe20000000f00 */
[----:B------:R-:W-:Y:S11]  /*402e0*/  IMAD.MOV.U32 R29, RZ, RZ, R19 ;  /* 0x000000ffff1d7224 */ /* 0x000ff600078e0013 */
[----:B------:R-:W-:Y:S10]  /*402f0*/  @!UPT UIADD3 URZ, URZ, URZ, URZ ;  /* 0x0000003f3f3ff290 */ /* 0x000ff4000fffe03f */
[----:B------:R-:W-:Y:S01]  /*40300*/  STL.64 [R1+0x590], R4 ;  /* 0x0005900401007387 */ /* 0x000fe20000100a00 */
[----:B------:R0:W-:Y:S03]  /*40310*/  STL.64 [R1+0x598], R6 ;  /* 0x0005980601007387 */ /* 0x0001e60000100a00 */
[----:B0-----:R-:W2:Y:S01]  /*40320*/  LDL.LU.64 R6, [R1+0x13a0] ;  /* 0x0013a00001067983 */ /* 0x001ea20000300a00 */
[----:B------:R-:W3:Y:S02]  /*40330*/  LDL.LU.64 R18, [R1+0x1398] ;  /* 0x0013980001127983 */ /* 0x000ee40000300a00 */
[----:B------:R-:W3:Y:S02]  /*40340*/  LDL.LU.64 R16, [R1+0x1390] ;  /* 0x0013900001107983 */ /* 0x000ee40000300a00 */
[----:B---3--:R-:W-:Y:S01]  /*40350*/  HMMA.16816.F32.BF16 R20, R20, R10, R16 ;  /* 0x0000000a1414723c */ /* 0x008fe20000041810 */
[----:B------:R-:W2:Y:S01]  /*40360*/  LDL.LU.64 R18, [R1+0x1388] ;  /* 0x0013880001127983 */ /* 0x000ea20000300a00 */
[----:B------:R-:W2:Y:S02]  /*40370*/  LDL.LU.64 R16, [R1+0x1380] ;  /* 0x0013800001107983 */ /* 0x000ea40000300a00 */
[----:B------:R-:W-:Y:S02]  /*40380*/  STL.64 [R1+0x1348], R10 ;  /* 0x0013480a01007387 */ /* 0x000fe40000100a00 */
[----:B------:R0:W-:Y:S11]  /*40390*/  STL.64 [R1+0x1340], R8 ;  /* 0x0013400801007387 */ /* 0x0001f60000100a00 */
[----:B------:R-:W-:Y:S06]  /*403a0*/  @!UPT UIADD3 URZ, URZ, URZ, URZ ;  /* 0x0000003f3f3ff290 */ /* 0x000fec000fffe03f */
[----:B------:R1:W-:Y:S01]  /*403b0*/  STL.64 [R1+0x580], R20 ;  /* 0x0005801401007387 */ /* 0x0003e20000100a00 */
[----:B------:R3:W-:Y:S02]  /*403c0*/  STL.64 [R1+0x588], R22 ;  /* 0x0005881601007387 */ /* 0x0007e40000100a00 */
[----:B0-----:R-:W4:Y:S02]  /*403d0*/  LDL.LU R8, [R1+0x1b0] ;  /* 0x0001b00001087983 */ /* 0x001f240000300800 */
[----:B------:R-:W4:Y:S01]  /*403e0*/  LDL.LU R9, [R1+0x1b4] ;  /* 0x0001b40001097983 */ /* 0x000f220000300800 */
[----:B------:R-:W4:Y:S01]  /*403f0*/  LDL.LU R10, [R1+0x1b8] ;  /* 0x0001b800010a7983 */ /* 0x000f220000300800 */
[----:B------:R-:W4:Y:S03]  /*40400*/  LDL.LU R11, [R1+0x1bc] ;  /* 0x0001bc00010b7983 */ /* 0x000f260000300800 */
[----:B-1----:R-:W4:Y:S01]  /*40410*/  LDL.LU R20, [R1+0x1a0] ;  /* 0x0001a00001147983 */ /* 0x002f220000300800 */
[----:B------:R-:W4:Y:S02]  /*40420*/  LDL.LU R21, [R1+0x1a4] ;  /* 0x0001a40001157983 */ /* 0x000f240000300800 */
[----:B---3--:R-:W3:Y:S02]  /*40430*/  LDL.LU R22, [R1+0x1a8] ;  /* 0x0001a80001167983 */ /* 0x008ee40000300800 */
[----:B------:R-:W3:Y:S01]  /*40440*/  LDL.LU R23, [R1+0x1ac] ;  /* 0x0001ac0001177983 */ /* 0x000ee20000300800 */
[C---:B--2---:R-:W-:Y:S01]  /*40450*/  HMMA.16816.F32.BF16 R4, R16.reuse, R6, R12 ;  /* 0x000000061004723c */ /* 0x044fe2000004180c */
[----:B------:R-:W2:Y:S01]  /*40460*/  LDL.LU.64 R14, [R1+0x1378] ;  /* 0x00137800010e7983 */ /* 0x000ea20000300a00 */
[----:B------:R-:W2:Y:S11]  /*40470*/  LDL.LU.64 R12, [R1+0x1370] ;  /* 0x00137000010c7983 */ /* 0x000eb60000300a00 */
[----:B------:R-:W-:Y:S10]  /*40480*/  @!UPT UIADD3 URZ, URZ, URZ, URZ ;  /* 0x0000003f3f3ff290 */ /* 0x000ff4000fffe03f */
[----:B------:R-:W-:Y:S01]  /*40490*/  STL.64 [R1+0x670], R4 ;  /* 0x0006700401007387 */ /* 0x000fe20000100a00 */
[----:B------:R0:W-:Y:S03]  /*404a0*/  STL.64 [R1+0x678], R6 ;  /* 0x0006780601007387 */ /* 0x0001e60000100a00 */
[----:B0-----:R-:W2:Y:S02]  /*404b0*/  LDL.LU.64 R6, [R1+0x1368] ;  /* 0x0013680001067983 */ /* 0x001ea40000300a00 */
[C---:B--2---:R-:W-:Y:S02]  /*404c0*/  HMMA.16816.F32.BF16 R4, R16.reuse, R6, R12 ;  /* 0x000000061004723c */ /* 0x044fe4000004180c */
[----:B------:R-:W2:Y:S11]  /*404d0*/  LDL.LU.64 R14, [R1+0x1360] ;  /* 0x00136000010e7983 */ /* 0x000eb60000300a00 */
[----:B------:R-:W-:Y:S10]  /*404e0*/  @!UPT UIADD3 URZ, URZ, URZ, URZ ;  /* 0x0000003f3f3ff290 */ /* 0x000ff4000fffe03f */
[----:B------:R-:W-:Y:S01]  /*404f0*/  STL.64 [R1+0x660], R4 ;  /* 0x0006600401007387 */ /* 0x000fe20000100a00 */
[----:B------:R0:W-:Y:S03]  /*40500*/  STL.64 [R1+0x668], R6 ;  /* 0x0006680601007387 */ /* 0x0001e60000100a00 */
[----:B0-----:R-:W2:Y:S01]  /*40510*/  LDL.LU.64 R6, [R1+0x1358] ;  /* 0x0013580001067983 */ /* 0x001ea20000300a00 */
[----:B------:R-:W2:Y:S01]  /*40520*/  LDL.LU.64 R4, [R1+0x1350] ;  /* 0x0013500001047983 */ /* 0x000ea20000300a00 */
[C---:B----4-:R-:W-:Y:S01]  /*40530*/  HMMA.16816.F32.BF16 R24, R16.reuse, R26, R8 ;  /* 0x0000001a1018723c */ /* 0x050fe20000041808 */
[----:B------:R-:W4:Y:S07]  /*40540*/  LDL.LU R12, [R1+0x190] ;  /* 0x00019000010c7983 */ /* 0x000f2e0000300800 */
[C---:B--2---:R-:W-:Y:S11]  /*40550*/  HMMA.16816.F32.BF16 R4, R16.reuse, R14, R4 ;  /* 0x0000000e1004723c */ /* 0x044ff60000041804 */
[----:B------:R-:W-:Y:S11]  /*40560*/  @!UPT UIADD3 URZ, URZ, URZ, URZ ;  /* 0x0000003f3f3ff290 */ /* 0x000ff6000fffe03f */
[----:B------:R-:W-:Y:S01]  /*40570*/  @!UPT UIADD3 URZ, URZ, URZ, URZ ;  /* 0x0000003f3f3ff290 */ /* 0x000fe2000fffe03f */
[----:B------:R0:W-:Y:S01]  /*40580*/  STL.64 [R1+0x650], R4 ;  /* 0x0006500401007387 */ /* 0x0001e20000100a00 */
[----:B------:R-:W-:Y:S02]  /*40590*/  STL.64 [R1+0x658], R6 ;  /* 0x0006580601007387 */ /* 0x000fe40000100a00 */
[----:B------:R-:W4:Y:S02]  /*405a0*/  LDL.LU R13, [R1+0x194] ;  /* 0x00019400010d7983 */ /* 0x000f240000300800 */
[----:B------:R-:W4:Y:S01]  /*405b0*/  LDL.LU R14, [R1+0x198] ;  /* 0x00019800010e7983 */ /* 0x000f220000300800 */
[----:B------:R-:W4:Y:S04]  /*405c0*/  LDL.LU R15, [R1+0x19c] ;  /* 0x00019c00010f7983 */ /* 0x000f280000300800 */
[----:B0-----:R-:W2:Y:S01]  /*405d0*/  LDL.LU R4, [R1+0x180] ;  /* 0x0001800001047983 */ /* 0x001ea20000300800 */
[----:B------:R-:W2:Y:S02]  /*405e0*/  LDL.LU R5, [R1+0x184] ;  /* 0x0001840001057983 */ /* 0x000ea40000300800 */
[----:B------:R-:W2:Y:S02]  /*405f0*/  LDL.LU.64 R10, [R1+0x1348] ;  /* 0x00134800010a7983 */ /* 0x000ea40000300a00 */
[----:B------:R-:W2:Y:S01]  /*40600*/  LDL.LU.64 R8, [R1+0x1340] ;  /* 0x0013400001087983 */ /* 0x000ea20000300a00 */
[----:B------:R-:W-:Y:S01]  /*40610*/  STL.64 [R1+0x640], R24 ;  /* 0x0006401801007387 */ /* 0x000fe20000100a00 */
[----:B------:R0:W-:Y:S03]  /*40620*/  STL.64 [R1+0x648], R26 ;  /* 0x0006481a01007387 */ /* 0x0001e60000100a00 */
[----:B0-----:R-:W3:Y:S01]  /*40630*/  LDL.LU.64 R26, [R1+0x1338] ;  /* 0x00133800011a7983 */ /* 0x001ee20000300a00 */
[----:B------:R-:W-:Y:S01]  /*40640*/  MOV R6, R2 ;  /* 0x0000000200067202 */ /* 0x000fe20000000f00 */
[----:B------:R-:W-:Y:S01]  /*40650*/  IMAD.MOV.U32 R7, RZ, RZ, R0 ;  /* 0x000000ffff077224 */ /* 0x000fe200078e0000 */
[C---:B---3--:R-:W-:Y:S01]  /*40660*/  HMMA.16816.F32.BF16 R20, R16.reuse, R26, R20 ;  /* 0x0000001a1014723c */ /* 0x048fe20000041814 */
[----:B------:R-:W-:Y:S01]  /*40670*/  MOV R2, R26 ;  /* 0x0000001a00027202 */ /* 0x000fe20000000f00 */
[----:B------:R-:W-:Y:S11]  /*40680*/  IMAD.MOV.U32 R0, RZ, RZ, R27 ;  /* 0x000000ffff007224 */ /* 0x000ff600078e001b */
[----:B------:R-:W-:Y:S10]  /*40690*/  @!UPT UIADD3 URZ, URZ, URZ, URZ ;  /* 0x0000003f3f3ff290 */ /* 0x000ff4000fffe03f */
[----:B------:R-:W-:Y:S01]  /*406a0*/  STL.64 [R1+0x630], R20 ;  /* 0x0006301401007387 */ /* 0x000fe20000100a00 */
[----:B------:R-:W-:Y:S02]  /*406b0*/  STL.64 [R1+0x638], R22 ;  /* 0x0006381601007387 */ /* 0x000fe40000100a00 */
[----:B------:R-:W3:Y:S02]  /*406c0*/  LDL.LU R24, [R1+0x70] ;  /* 0x0000700001187983 */ /* 0x000ee40000300800 */
[----:B------:R-:W3:Y:S01]  /*406d0*/  LDL.LU R25, [R1+0x74] ;  /* 0x0000740001197983 */ /* 0x000ee20000300800 */
[----:B------:R-:W2:Y:S01]  /*406e0*/  LDL.LU R26, [R1+0x78] ;  /* 0x00007800011a7983 */ /* 0x000ea20000300800 */
[----:B------:R-:W2:Y:S03]  /*406f0*/  LDL.LU R27, [R1+0x7c] ;  /* 0x00007c00011b7983 */ /* 0x000ea60000300800 */
[----:B--2---:R0:W-:Y:S01]  /*40700*/  STL.64 [R1+0x11f8], R26 ;  /* 0x0011f81a01007387 */ /* 0x0041e20000100a00 */
[----:B---3--:R-:W-:Y:S01]  /*40710*/  STL.64 [R1+0x11f0], R24 ;  /* 0x0011f01801007387 */ /* 0x008fe20000100a00 */
[----:B0-----:R-:W-:Y:S01]  /*40720*/  MOV R26, R3 ;  /* 0x00000003001a7202 */ /* 0x001fe20000000f00 */
[----:B------:R-:W-:Y:S01]  /*40730*/  IMAD.MOV.U32 R27, RZ, RZ, R29 ;  /* 0x000000ffff1b7224 */ /* 0x000fe200078e001d */
[----:B------:R-:W2:Y:S01]  /*40740*/  LDL.LU R3, [R1+0x1334] ;  /* 0x0013340001037983 */ /* 0x000ea20000300800 */
[----:B------:R-:W3:Y:S02]  /*40750*/  LDL.LU R29, [R1+0x1330] ;  /* 0x00133000011d7983 */ /* 0x000ee40000300800 */
[----:B------:R-:W2:Y:S02]  /*40760*/  LDL.LU R20, [R1+0x458] ;  /* 0x0004580001147983 */ /* 0x000ea40000300800 */
[----:B------:R-:W2:Y:S01]  /*40770*/  LDL.LU R21, [R1+0x8ac] ;  /* 0x0008ac0001157983 */ /* 0x000ea20000300800 */
[----:B------:R-:W2:Y:S01]  /*40780*/  LDL.LU R22, [R1+0x6c8] ;  /* 0x0006c80001167983 */ /* 0x000ea20000300800 */
[----:B------:R-:W2:Y:S03]  /*40790*/  LDL.LU R23, [R1+0x8a8] ;  /* 0x0008a80001177983 */ /* 0x000ea60000300800 */
[----:B--2---:R-:W-:Y:S01]  /*407a0*/  STL.64 [R1+0x1208], R22 ;  /* 0x0012081601007387 */ /* 0x004fe20000100a00 */
[----:B------:R0:W-:Y:S03]  /*407b0*/  STL.64 [R1+0x1200], R20 ;  /* 0x0012001401007387 */ /* 0x0001e60000100a00 */
[----:B0-----:R-:W2:Y:S01]  /*407c0*/  LDL.LU R20, [R1+0x80] ;  /* 0x0000800001147983 */ /* 0x001ea20000300800 */
[----:B------:R-:W2:Y:S02]  /*407d0*/  LDL.LU R21, [R1+0x84] ;  /* 0x0000840001157983 */ /* 0x000ea40000300800 */
[----:B------:R-:W2:Y:S01]  /*407e0*/  LDL.LU R22, [R1+0x88] ;  /* 0x0000880001167983 */ /* 0x000ea20000300800 */
[----:B------:R-:W-:Y:S01]  /*407f0*/  MOV R23, R28 ;  /* 0x0000001c00177202 */ /* 0x000fe20000000f00 */
[----:B------:R-:W-:Y:S04]  /*40800*/  HMMA.16816.F32.BF16 R4, R16, R26, R4 ;  /* 0x0000001a1004723c */ /* 0x000fe80000041804 */
[----:B--2---:R0:W-:Y:S02]  /*40810*/  STL.64 [R1+0x1218], R22 ;  /* 0x0012181601007387 */ /* 0x0041e40000100a00 */
[----:B0-----:R-:W-:Y:S01]  /*40820*/  IMAD.MOV.U32 R22, RZ, RZ, R9 ;  /* 0x000000ffff167224 */ /* 0x001fe200078e0009 */
[----:B------:R-:W-:-:S07]  /*40830*/  MOV R23, R8 ;  /* 0x0000000800177202 */ /* 0x000fce0000000f00 */
[C---:B----4-:R-:W-:Y:S01]  /*40840*/  HMMA.16816.F32.BF16 R12, R16.reuse, R22, R12 ;  /* 0x00000016100c723c */ /* 0x050fe2000004180c */
[----:B------:R-:W-:Y:S01]  /*40850*/  STL.64 [R1+0x1210], R20 ;  /* 0x0012101401007387 */ /* 0x000fe20000100a00 */
[----:B------:R-:W2:Y:S02]  /*40860*/  LDL.LU R9, [R1+0x6c4] ;  /* 0x0006c40001097983 */ /* 0x000ea40000300800 */
[----:B------:R-:W4:Y:S11]  /*40870*/  LDL.LU R28, [R1+0x8a4] ;  /* 0x0008a400011c7983 */ /* 0x000f360000300800 */
[----:B------:R-:W-:Y:S08]  /*40880*/  @!UPT UIADD3 URZ, URZ, URZ, URZ ;  /* 0x0000003f3f3ff290 */ /* 0x000ff0000fffe03f */
[----:B------:R-:W-:Y:S01]  /*40890*/  STL.64 [R1+0x620], R12 ;  /* 0x0006200c01007387 */ /* 0x000fe20000100a00 */
[----:B------:R0:W-:Y:S03]  /*408a0*/  STL.64 [R1+0x628], R14 ;  /* 0x0006280e01007387 */ /* 0x0001e60000100a00 */
[----:B0-----:R-:W2:Y:S01]  /*408b0*/  LDL.LU.64 R14, [R1+0x1328] ;  /* 0x00132800010e7983 */ /* 0x001ea20000300a00 */
[----:B------:R-:W2:Y:S02]  /*408c0*/  LDL.LU.64 R12, [R1+0x1320] ;  /* 0x00132000010c7983 */ /* 0x000ea40000300a00 */
[----:B------:R0:W-:Y:S02]  /*408d0*/  STL.64 [R1+0x12c8], R22 ;  /* 0x0012c81601007387 */ /* 0x0001e40000100a00 */
[----:B------:R-:W2:Y:S01]  /*408e0*/  LDL.LU R20, [R1+0x120] ;  /* 0x0001200001147983 */ /* 0x000ea20000300800 */
[----:B------:R1:W-:Y:S01]  /*408f0*/  STL.64 [R1+0x610], R4 ;  /* 0x0006100401007387 */ /* 0x0003e20000100a00 */
[----:B------:R3:W-:Y:S02]  /*40900*/  STL.64 [R1+0x618], R6 ;  /* 0x0006180601007387 */ /* 0x0007e40000100a00 */
[----:B------:R-:W2:Y:S01]  /*40910*/  LDL.LU R21, [R1+0x124] ;  /* 0x0001240001157983 */ /* 0x000ea20000300800 */
[----:B0-----:R-:W2:Y:S01]  /*40920*/  LDL.LU R22, [R1+0x128] ;  /* 0x0001280001167983 */ /* 0x001ea20000300800 */
[----:B------:R-:W2:Y:S02]  /*40930*/  LDL.LU R23, [R1+0x12c] ;  /* 0x00012c0001177983 */ /* 0x000ea40000300800 */
[----:B-1----:R-:W2:Y:S02]  /*40940*/  LDL.LU R4, [R1+0x150] ;  /* 0x0001500001047983 */ /* 0x002ea40000300800 */
[----:B------:R-:W2:Y:S01]  /*40950*/  LDL.LU R5, [R1+0x154] ;  /* 0x0001540001057983 */ /* 0x000ea20000300800 */
[----:B---3--:R-:W3:Y:S01]  /*40960*/  LDL.LU R6, [R1+0x158] ;  /* 0x0001580001067983 */ /* 0x008ee20000300800 */
[----:B------:R-:W3:Y:S03]  /*40970*/  LDL.LU R7, [R1+0x15c] ;  /* 0x00015c0001077983 */ /* 0x000ee60000300800 */
[----:B---3--:R0:W-:Y:S01]  /*40980*/  STL.64 [R1+0x1308], R6 ;  /* 0x0013080601007387 */ /* 0x0081e20000100a00 */
[----:B--2---:R-:W-:Y:S03]  /*40990*/  STL.64 [R1+0x1300], R4 ;  /* 0x0013000401007387 */ /* 0x004fe60000100a00 */
[----:B0-----:R-:W2:Y:S01]  /*409a0*/  LDL.LU.64 R6, [R1+0x68] ;  /* 0x0000680001067983 */ /* 0x001ea20000300a00 */
[----:B------:R0:W-:Y:S02]  /*409b0*/  STL.64 [R1+0x12d8], R22 ;  /* 0x0012d81601007387 */ /* 0x0001e40000100a00 */
[----:B------:R-:W-:Y:S01]  /*409c0*/  STL.64 [R1+0x12d0], R20 ;  /* 0x0012d01401007387 */ /* 0x000fe20000100a00 */
[----:B0-----:R-:W3:Y:S04]  /*409d0*/  LDL.LU.64 R22, [R1+0x38] ;  /* 0x0000380001167983 */ /* 0x001ee80000300a00 */
[----:B---3--:R0:W-:Y:S04]  /*409e0*/  STL.64 [R1+0x12e0], R22 ;  /* 0x0012e01601007387 */ /* 0x0081e80000100a00 */
[----:B0-----:R-:W3:Y:S04]  /*409f0*/  LDL.LU.64 R22, [R1+0x48] ;  /* 0x0000480001167983 */ /* 0x001ee80000300a00 */
[----:B---3--:R0:W-:Y:S04]  /*40a00*/  STL.64 [R1+0x12f8], R22 ;  /* 0x0012f81601007387 */ /* 0x0081e80000100a00 */
[----:B0-----:R-:W3:Y:S04]  /*40a10*/  LDL.LU.64 R22, [R1+0x58] ;  /* 0x0000580001167983 */ /* 0x001ee80000300a00 */
[----:B---3--:R0:W-:Y:S01]  /*40a20*/  STL.64 [R1+0x1310], R22 ;  /* 0x0013101601007387 */ /* 0x0081e20000100a00 */
[----:B------:R-:W2:Y:S02]  /*40a30*/  LDL.LU R20, [R1+0x160] ;  /* 0x0001600001147983 */ /* 0x000ea40000300800 */
[----:B------:R-:W2:Y:S01]  /*40a40*/  LDL.LU R21, [R1+0x164] ;  /* 0x0001640001157983 */ /* 0x000ea20000300800 */
[----:B0-----:R-:W2:Y:S01]  /*40a50*/  LDL.LU R22, [R1+0x168] ;  /* 0x0001680001167983 */ /* 0x001ea20000300800 */
[----:B------:R-:W2:Y:S02]  /*40a60*/  LDL.LU R23, [R1+0x16c] ;  /* 0x00016c0001177983 */ /* 0x000ea40000300800 */
[----:B------:R0:W-:Y:S02]  /*40a70*/  STL.64 [R1+0x12c0], R26 ;  /* 0x0012c01a01007387 */ /* 0x0001e40000100a00 */
[----:B------:R-:W3:Y:S01]  /*40a80*/  LDL.LU R24, [R1+0x170] ;  /* 0x0001700001187983 */ /* 0x000ee20000300800 */
[----:B------:R-:W3:Y:S04]  /*40a90*/  LDL.LU R25, [R1+0x174] ;  /* 0x0001740001197983 */ /* 0x000ee80000300800 */
[----:B0-----:R-:W3:Y:S01]  /*40aa0*/  LDL.LU R26, [R1+0x178] ;  /* 0x00017800011a7983 */ /* 0x001ee20000300800 */
[----:B------:R-:W3:Y:S02]  /*40ab0*/  LDL.LU R27, [R1+0x17c] ;  /* 0x00017c00011b7983 */ /* 0x000ee40000300800 */
[----:B------:R-:W-:Y:S02]  /*40ac0*/  STL.64 [R1+0x12a8], R10 ;  /* 0x0012a80a01007387 */ /* 0x000fe40000100a00 */
[----:B------:R0:W-:Y:S01]  /*40ad0*/  STL [R1+0x12a0], R9 ;  /* 0x0012a00901007387 */ /* 0x0001e20000100800 */
[----:B---3--:R-:W-:Y:S11]  /*40ae0*/  HMMA.16816.F32.BF16 R16, R16, R10, R24 ;  /* 0x0000000a1010723c */ /* 0x008ff60000041818 */
[----:B------:R-:W-:Y:S11]  /*40af0*/  @!UPT UIADD3 URZ, URZ, URZ, URZ ;  /* 0x0000003f3f3ff290 */ /* 0x000ff6000fffe03f */
[----:B------:R-:W-:Y:S01]  /*40b00*/  @!UPT UIADD3 URZ, URZ, URZ, URZ ;  /* 0x0000003f3f3ff290 */ /* 0x000fe2000fffe03f */
[----:B------:R-:W-:Y:S01]  /*40b10*/  STL.64 [R1+0x600], R16 ;  /* 0x0006001001007387 */ /* 0x000fe20000100a00 */
[----:B------:R-:W-:Y:S02]  /*40b20*/  STL.64 [R1+0x608], R18 ;  /* 0x0006081201007387 */ /* 0x000fe40000100a00 */
[----:B------:R-:W3:Y:S02]  /*40b30*/  LDL.LU R8, [R1+0x130] ;  /* 0x0001300001087983 */ /* 0x000ee40000300800 */
[----:B0-----:R-:W3:Y:S01]  /*40b40*/  LDL.LU R9, [R1+0x134] ;  /* 0x0001340001097983 */ /* 0x001ee20000300800 */
[----:B------:R-:W2:Y:S01]  /*40b50*/  LDL.LU R10, [R1+0x138] ;  /* 0x00013800010a7983 */ /* 0x000ea20000300800 */
[----:B------:R-:W2:Y:S03]  /*40b60*/  LDL.LU R11, [R1+0x13c] ;  /* 0x00013c00010b7983 */ /* 0x000ea60000300800 */
[----:B--2---:R-:W-:Y:S01]  /*40b70*/  STL.64 [R1+0x12f0], R10 ;  /* 0x0012f00a01007387 */ /* 0x004fe20000100a00 */
[----:B---3--:R0:W-:Y:S03]  /*40b80*/  STL.64 [R1+0x12e8], R8 ;  /* 0x0012e80801007387 */ /* 0x0081e60000100a00 */
[----:B0-----:R-:W2:Y:S01]  /*40b90*/  LDL.LU R8, [R1+0x140] ;  /* 0x0001400001087983 */ /* 0x001ea20000300800 */
[----:B------:R-:W2:Y:S02]  /*40ba0*/  LDL.LU R9, [R1+0x144] ;  /* 0x0001440001097983 */ /* 0x000ea40000300800 */
[----:B------:R-:W2:Y:S02]  /*40bb0*/  LDL.LU R10, [R1+0x148] ;  /* 0x00014800010a7983 */ /* 0x000ea40000300800 */
[----:B------:R-:W2:Y:S01]  /*40bc0*/  LDL.LU R11, [R1+0x14c] ;  /* 0x00014c00010b7983 */ /* 0x000ea20000300800 */
[----:B------:R-:W3:Y:S01]  /*40bd0*/  LDL.LU R19, [R1+0x450] ;  /* 0x0004500001137983 */ /* 0x000ee20000300800 */
[----:B------:R-:W-:Y:S01]  /*40be0*/  HMMA.16816.F32.BF16 R20, R12, R6, R20 ;  /* 0x000000060c14723c */ /* 0x000fe20000041814 */
[----:B------:R-:W-:-:S02]  /*40bf0*/  IMAD.MOV.U32 R18, RZ, RZ, R29 ;  /* 0x000000ffff127224 */ /* 0x000fc400078e001d */
[----:B---3--:R0:W-:Y:S01]  /*40c00*/  STL [R1+0x1220], R19 ;  /* 0x0012201301007387 */ /* 0x0081e20000100800 */
[----:B------:R-:W3:Y:S02]  /*40c10*/  LDL.LU R16, [R1+0x90] ;  /* 0x0000900001107983 */ /* 0x000ee40000300800 */
[----:B------:R-:W3:Y:S02]  /*40c20*/  LDL.LU R17, [R1+0x94] ;  /* 0x0000940001117983 */ /* 0x000ee40000300800 */
[----:B------:R-:W2:Y:S01]  /*40c30*/  LDL.LU R29, [R1+0x131c] ;  /* 0x00131c00011d7983 */ /* 0x000ea20000300800 */
[----:B0-----:R-:W-:Y:S02]  /*40c40*/  MOV R19, R3 ;  /* 0x0000000300137202 */ /* 0x001fe40000000f00 */
[----:B------:R-:W2:Y:S01]  /*40c50*/  LDL.LU R3, [R1+0x1318] ;  /* 0x0013180001037983 */ /* 0x000ea20000300800 */
[----:B------:R-:W2:Y:S02]  /*40c60*/  LDL.LU R24, [R1+0x110] ;  /* 0x0001100001187983 */ /* 0x000ea40000300800 */
[----:B------:R-:W2:Y:S02]  /*40c70*/  LDL.LU R25, [R1+0x114] ;  /* 0x0001140001197983 */ /* 0x000ea40000300800 */
[----:B------:R-:W2:Y:S01]  /*40c80*/  LDL.LU R26, [R1+0x118] ;  /* 0x00011800011a7983 */ /* 0x000ea20000300800 */
[----:B------:R-:W2:Y:S01]  /*40c90*/  LDL.LU R27, [R1+0x11c] ;  /* 0x00011c00011b7983 */ /* 0x000ea20000300800 */
[----:B------:R0:W-:Y:S02]  /*40ca0*/  STL.64 [R1+0x1230], R18 ;  /* 0x0012301201007387 */ /* 0x0001e40000100a00 */
[----:B0-----:R-:W-:Y:S01]  /*40cb0*/  IMAD.MOV.U32 R18, RZ, RZ, R2 ;  /* 0x000000ffff127224 */ /* 0x001fe200078e0002 */
[----:B------:R-:W-:Y:S01]  /*40cc0*/  MOV R19, R0 ;  /* 0x0000000000137202 */ /* 0x000fe20000000f00 */
[----:B------:R-:W-:Y:S01]  /*40cd0*/  IMAD.MOV.U32 R2, RZ, RZ, R6 ;  /* 0x000000ffff027224 */ /* 0x000fe200078e0006 */
[----:B------:R-:W-:Y:S01]  /*40ce0*/  MOV R0, R7 ;  /* 0x0000000700007202 */ /* 0x000fe20000000f00 */
[----:B---3--:R-:W-:Y:S01]  /*40cf0*/  STL.64 [R1+0x1228], R16 ;  /* 0x0012281001007387 */ /* 0x008fe20000100a00 */
[----:B------:R-:W-:Y:S02]  /*40d00*/  STL.64 [R1+0x680], R20 ;  /* 0x0006801401007387 */ /* 0x000fe40000100a00 */
[----:B------:R0:W-:Y:S02]  /*40d10*/  STL.64 [R1+0x688], R22 ;  /* 0x0006881601007387 */ /* 0x0001e40000100a00 */
[----:B0-----:R-:W3:Y:S01]  /*40d20*/  LDL.LU.64 R22, [R1+0x1310] ;  /* 0x0013100001167983 */ /* 0x001ee20000300a00 */
[----:B------:R-:W3:Y:S02]  /*40d30*/  LDL.LU.64 R6, [R1+0x1308] ;  /* 0x0013080001067983 */ /* 0x000ee40000300a00 */
[----:B------:R-:W3:Y:S02]  /*40d40*/  LDL.LU.64 R4, [R1+0x1300] ;  /* 0x0013000001047983 */ /* 0x000ee40000300a00 */
[C---:B---3--:R-:W-:Y:S11]  /*40d50*/  HMMA.16816.F32.BF16 R4, R12.reuse, R22, R4 ;  /* 0x000000160c04723c */ /* 0x048ff60000041804 */
[----:B------:R-:W-:Y:S11]  /*40d60*/  @!UPT UIADD3 URZ, URZ, URZ, URZ ;  /* 0x0000003f3f3ff290 */ /* 0x000ff6000fffe03f */
[----:B------:R-:W-:Y:S01]  /*40d70*/  @!UPT UIADD3 URZ, URZ, URZ, URZ ;  /* 0x0000003f3f3ff290 */ /* 0x000fe2000fffe03f */
[----:B------:R0:W-:Y:S01]  /*40d80*/  STL.64 [R1+0x690], R4 ;  /* 0x0006900401007387 */ /* 0x0001e20000100a00 */
[----:B------:R1:W-:Y:S02]  /*40d90*/  STL.64 [R1+0x698], R6 ;  /* 0x0006980601007387 */ /* 0x0003e40000100a00 */
[----:B0-----:R-:W-:Y:S01]  /*40da0*/  IMAD.MOV.U32 R5, RZ, RZ, R22 ;  /* 0x000000ffff057224 */ /* 0x001fe200078e0016 */
[----:B------:R-:W-:Y:S02]  /*40db0*/  MOV R4, R23 ;  /* 0x0000001700047202 */ /* 0x000fe40000000f00 */
[----:B------:R-:W2:Y:S02]  /*40dc0*/  LDL.LU.64 R22, [R1+0x12f8] ;  /* 0x0012f80001167983 */ /* 0x000ea40000300a00 */
[C---:B--2---:R-:W-:Y:S01]  /*40dd0*/  HMMA.16816.F32.BF16 R8, R12.reuse, R22, R8 ;  /* 0x000000160c08723c */ /* 0x044fe20000041808 */
[----:B-1----:R-:W-:Y:S01]  /*40de0*/  IMAD.MOV.U32 R7, RZ, RZ, R22 ;  /* 0x000000ffff077224 */ /* 0x002fe200078e0016 */
[----:B------:R-:W-:Y:S11]  /*40df0*/  MOV R6, R23 ;  /* 0x0000001700067202 */ /* 0x000ff60000000f00 */
[----:B------:R-:W-:Y:S10]  /*40e00*/  @!UPT UIADD3 URZ, URZ, URZ, URZ ;  /* 0x0000003f3f3ff290 */ /* 0x000ff4000fffe03f */
[----:B------:R-:W-:Y:S01]  /*40e10*/  STL.64 [R1+0x6a0], R8 ;  /* 0x0006a00801007387 */ /* 0x000fe20000100a00 */
[----:B------:R0:W-:Y:S03]  /*40e20*/  STL.64 [R1+0x6a8], R10 ;  /* 0x0006a80a01007387 */ /* 0x0001e60000100a00 */
[----:B0-----:R-:W2:Y:S01]  /*40e30*/  LDL.LU.64 R10, [R1+0x12f0] ;  /* 0x0012f000010a7983 */ /* 0x001ea20000300a00 */
[----:B------:R-:W2:Y:S02]  /*40e40*/  LDL.LU.64 R8, [R1+0x12e8] ;  /* 0x0012e80001087983 */ /* 0x000ea40000300a00 */
[----:B------:R-:W2:Y:S02]  /*40e50*/  LDL.LU.64 R22, [R1+0x12e0] ;  /* 0x0012e00001167983 */ /* 0x000ea40000300a00 */
[C---:B--2---:R-:W-:Y:S11]  /*40e60*/  HMMA.16816.F32.BF16 R8, R12.reuse, R22, R8 ;  /* 0x000000160c08723c */ /* 0x044ff60000041808 */
[----:B------:R-:W-:Y:S11]  /*40e70*/  @!UPT UIADD3 URZ, URZ, URZ, URZ ;  /* 0x0000003f3f3ff290 */ /* 0x000ff6000fffe03f */
[----:B------:R-:W-:Y:S01]  /*40e80*/  @!UPT UIADD3 URZ, URZ, URZ, URZ ;  /* 0x0000003f3f3ff290 */ /* 0x000fe2000fffe03f */
[----:B------:R0:W-:Y:S01]  /*40e90*/  STL.64 [R1+0x6b0], R8 ;  /* 0x0006b00801007387 */ /* 0x0001e20000100a00 */
[----:B------:R-:W-:Y:S02]  /*40ea0*/  STL.64 [R1+0x6b8], R10 ;  /* 0x0006b80a01007387 */ /* 0x000fe40000100a00 */
[----:B0-----:R-:W-:Y:S01]  /*40eb0*/  IMAD.MOV.U32 R9, RZ, RZ, R22 ;  /* 0x000000ffff097224 */ /* 0x001fe200078e0016 */
[----:B------:R-:W-:Y:S02]  /*40ec0*/  MOV R8, R23 ;  /* 0x0000001700087202 */ /* 0x000fe40000000f00 */
[----:B------:R-:W2:Y:S01]  /*40ed0*/  LDL.LU.64 R22, [R1+0x12d8] ;  /* 0x0012d80001167983 */ /* 0x000ea20000300a00 */
        /* <DEDUP_REMOVED lines=8> */
[----:B0-----:R-:W-:Y:S01]  /*40f60*/  IMAD.MOV.U32 R18, RZ, RZ, R9 ;  /* 0x000000ffff127224 */ /* 0x001fe200078e0009 */
[----:B------:R-:W-:-:S05]  /*40f70*/  MOV R19, R8 ;  /* 0x0000000800137202 */ /* 0x000fca0000000f00 */
[----:B------:R0:W-:Y:S02]  /*40f80*/  STL.64 [R1+0x1258], R18 ;  /* 0x0012581201007387 */ /* 0x0001e40000100a00 */
[----:B0-----:R-:W-:Y:S01]  /*40f90*/  IMAD.MOV.U32 R18, RZ, RZ, R7 ;  /* 0x000000ffff127224 */ /* 0x001fe200078e0007 */
[----:B------:R-:W-:-:S05]  /*40fa0*/  MOV R19, R6 ;  /* 0x0000000600137202 */ /* 0x000fca0000000f00 */
[----:B------:R0:W-:Y:S01]  /*40fb0*/  STL.64 [R1+0x1270], R18 ;  /* 0x0012701201007387 */ /* 0x0001e20000100a00 */
[----:B------:R-:W3:Y:S02]  /*40fc0*/  LDL.LU R8, [R1+0x100] ;  /* 0x0001000001087983 */ /* 0x000ee40000300800 */
[----:B------:R-:W3:Y:S02]  /*40fd0*/  LDL.LU R9, [R1+0x104] ;  /* 0x0001040001097983 */ /* 0x000ee40000300800 */
[----:B------:R-:W3:Y:S01]  /*40fe0*/  LDL.LU R10, [R1+0x108] ;  /* 0x00010800010a7983 */ /* 0x000ee20000300800 */
[----:B------:R-:W3:Y:S01]  /*40ff0*/  LDL.LU R11, [R1+0x10c] ;  /* 0x00010c00010b7983 */ /* 0x000ee20000300800 */
[----:B0-----:R-:W-:Y:S01]  /*41000*/  IMAD.MOV.U32 R18, RZ, RZ, R5 ;  /* 0x000000ffff127224 */ /* 0x001fe200078e0005 */
[----:B------:R-:W-:Y:S02]  /*41010*/  MOV R19, R4 ;  /* 0x0000000400137202 */ /* 0x000fe40000000f00 */
[----:B------:R-:W3:Y:S01]  /*41020*/  LDL.LU R4, [R1+0xf0] ;  /* 0x0000f00001047983 */ /* 0x000ee20000300800 */
[----:B------:R-:W3:Y:S02]  /*41030*/  LDL.LU R5, [R1+0xf4] ;  /* 0x0000f40001057983 */ /* 0x000ee40000300800 */
[----:B------:R-:W3:Y:S02]  /*41040*/  LDL.LU R6, [R1+0xf8] ;  /* 0x0000f80001067983 */ /* 0x000ee40000300800 */
[----:B------:R-:W3:Y:S01]  /*41050*/  LDL.LU R7, [R1+0xfc] ;  /* 0x0000fc0001077983 */ /* 0x000ee20000300800 */
        /* <DEDUP_REMOVED lines=20> */
[----:B------:R-:W-:Y:S01]  /*411a0*/  IMAD.MOV.U32 R22, RZ, RZ, R3 ;  /* 0x000000ffff167224 */ /* 0x000fe200078e0003 */
[----:B------:R-:W-:Y:S01]  /*411b0*/  MOV R23, R29 ;  /* 0x0000001d00177202 */ /* 0x000fe20000000f00 */
[----:B------:R-:W4:Y:S01]  /*411c0*/  LDL.LU R3, [R1+0x12b8] ;  /* 0x0012b80001037983 */ /* 0x000f220000300800 */
[----:B------:R-:W4:Y:S03]  /*411d0*/  LDL.LU R29, [R1+0x12b4] ;  /* 0x0012b400011d7983 */ /* 0x000f260000300800 */
[----:B------:R-:W-:Y:S01]  /*411e0*/  STL.64 [R1+0x1268], R22 ;  /* 0x0012681601007387 */ /* 0x000fe20000100a00 */
[C---:B---3--:R-:W-:Y:S03]  /*411f0*/  HMMA.16816.F32.BF16 R8, R12.reuse, R26, R8 ;  /* 0x0000001a0c08723c */ /* 0x048fe60000041808 */
[----:B--2---:R0:W-:Y:S04]  /*41200*/  STL.64 [R1+0x1260], R20 ;  /* 0x0012601401007387 */ /* 0x0041e80000100a00 */
[----:B0-----:R-:W2:Y:S01]  /*41210*/  LDL.LU R20, [R1+0xc0] ;  /* 0x0000c00001147983 */ /* 0x001ea20000300800 */
[----:B------:R-:W2:Y:S02]  /*41220*/  LDL.LU R21, [R1+0xc4] ;  /* 0x0000c40001157983 */ /* 0x000ea40000300800 */
[----:B------:R-:W3:Y:S02]  /*41230*/  LDL.LU R22, [R1+0xc8] ;  /* 0x0000c80001167983 */ /* 0x000ee40000300800 */
[----:B------:R-:W3:Y:S02]  /*41240*/  LDL.LU R23, [R1+0xcc] ;  /* 0x0000cc0001177983 */ /* 0x000ee40000300800 */
[----:B---3--:R4:W-:Y:S01]  /*41250*/  STL.64 [R1+0x1280], R22 ;  /* 0x0012801601007387 */ /* 0x0089e20000100a00 */
[----:B--2---:R0:W-:Y:S02]  /*41260*/  STL.64 [R1+0x1278], R20 ;  /* 0x0012781401007387 */ /* 0x0041e40000100a00 */
[----:B----4-:R-:W-:Y:S01]  /*41270*/  IMAD.MOV.U32 R22, RZ, RZ, R29 ;  /* 0x000000ffff167224 */ /* 0x010fe200078e001d */
[----:B0-----:R-:W2:Y:S01]  /*41280*/  LDL.LU R20, [R1+0xd0] ;  /* 0x0000d00001147983 */ /* 0x001ea20000300800 */
[----:B------:R-:W2:Y:S02]  /*41290*/  LDL.LU R21, [R1+0xd4] ;  /* 0x0000d40001157983 */ /* 0x000ea40000300800 */
[----:B------:R-:W3:Y:S02]  /*412a0*/  LDL.LU R29, [R1+0x12b0] ;  /* 0x0012b000011d7983 */ /* 0x000ee40000300800 */
[----:B------:R-:W-:Y:S01]  /*412b0*/  STL.64 [R1+0x770], R8 ;  /* 0x0007700801007387 */ /* 0x000fe20000100a00 */
[----:B------:R0:W-:Y:S04]  /*412c0*/  STL.64 [R1+0x778], R10 ;  /* 0x0007780a01007387 */ /* 0x0001e80000100a00 */
[----:B0-----:R-:W4:Y:S01]  /*412d0*/  LDL.LU.64 R10, [R1+0x12a8] ;  /* 0x0012a800010a7983 */ /* 0x001f220000300a00 */
[----:B------:R-:W2:Y:S01]  /*412e0*/  LDL.LU R9, [R1+0x12a0] ;  /* 0x0012a00001097983 */ /* 0x000ea20000300800 */
[----:B----4-:R-:W-:Y:S02]  /*412f0*/  HMMA.16816.F32.BF16 R12, R12, R10, R4 ;  /* 0x0000000a0c0c723c */ /* 0x010fe40000041804 */
[----:B------:R-:W4:Y:S01]  /*41300*/  LDL.LU.64 R6, [R1+0x1298] ;  /* 0x0012980001067983 */ /* 0x000f220000300a00 */
[----:B------:R-:W4:Y:S11]  /*41310*/  LDL.LU.64 R4, [R1+0x1290] ;  /* 0x0012900001047983 */ /* 0x000f360000300a00 */
[----:B------:R-:W-:Y:S09]  /*41320*/  @!UPT UIADD3 URZ, URZ, URZ, URZ ;  /* 0x0000003f3f3ff290 */ /* 0x000ff2000fffe03f */
[----:B------:R-:W-:Y:S01]  /*41330*/  STL.64 [R1+0x760], R12 ;  /* 0x0007600c01007387 */ /* 0x000fe20000100a00 */
[----:B------:R0:W-:Y:S02]  /*41340*/  STL.64 [R1+0x768], R14 ;  /* 0x0007680e01007387 */ /* 0x0001e40000100a00 */
[----:B0-----:R-:W-:Y:S01]  /*41350*/  IMAD.MOV.U32 R14, RZ, RZ, R2 ;  /* 0x000000ffff0e7224 */ /* 0x001fe200078e0002 */
[----:B------:R-:W-:-:S07]  /*41360*/  MOV R15, R0 ;  /* 0x00000000000f7202 */ /* 0x000fce0000000f00 */
[C---:B----4-:R-:W-:Y:S01]  /*41370*/  HMMA.16816.F32.BF16 R12, R4.reuse, R14, R16 ;  /* 0x0000000e040c723c */ /* 0x050fe20000041810 */
[----:B------:R-:W2:Y:S01]  /*41380*/  LDL.LU.64 R18, [R1+0x1288] ;  /* 0x0012880001127983 */ /* 0x000ea20000300a00 */
[----:B------:R-:W-:Y:S11]  /*41390*/  MOV R23, R3 ;  /* 0x0000000300177202 */ /* 0x000ff60000000f00 */
[----:B------:R-:W-:Y:S10]  /*413a0*/  @!UPT UIADD3 URZ, URZ, URZ, URZ ;  /* 0x0000003f3f3ff290 */ /* 0x000ff4000fffe03f */
[----:B------:R0:W-:Y:S01]  /*413b0*/  STL.64 [R1+0x750], R12 ;  /* 0x0007500c01007387 */ /* 0x0001e20000100a00 */
[----:B------:R-:W-:Y:S03]  /*413c0*/  STL.64 [R1+0x758], R14 ;  /* 0x0007580e01007387 */ /* 0x000fe60000100a00 */
[----:B0-----:R-:W4:Y:S01]  /*413d0*/  LDL.LU R12, [R1+0x930] ;  /* 0x00093000010c7983 */ /* 0x001f220000300800 */
[----:B------:R-:W3:Y:S01]  /*413e0*/  LDL.LU R8, [R1+0x9b0] ;  /* 0x0009b00001087983 */ /* 0x000ee20000300800 */
[C---:B--2---:R-:W-:Y:S02]  /*413f0*/  HMMA.16816.F32.BF16 R16, R4.reuse, R18, R20 ;  /* 0x000000120410723c */ /* 0x044fe40000041814 */
[----:B------:R-:W2:Y:S01]  /*41400*/  LDL.LU.64 R22, [R1+0x1280] ;  /* 0x0012800001167983 */ /* 0x000ea20000300a00 */
[----:B------:R-:W2:Y:S11]  /*41410*/  LDL.LU.64 R20, [R1+0x1278] ;  /* 0x0012780001147983 */ /* 0x000eb60000300a00 */
[----:B------:R-:W-:Y:S09]  /*41420*/  @!UPT UIADD3 URZ, URZ, URZ, URZ ;  /* 0x0000003f3f3ff290 */ /* 0x000ff2000fffe03f */
[----:B------:R-:W-:Y:S01]  /*41430*/  STL.64 [R1+0x740], R16 ;  /* 0x0007401001007387 */ /* 0x000fe20000100a00 */
[----:B------:R0:W-:Y:S03]  /*41440*/  STL.64 [R1+0x748], R18 ;  /* 0x0007481201007387 */ /* 0x0001e60000100a00 */
[----:B0-----:R-:W2:Y:S01]  /*41450*/  LDL.LU.64 R18, [R1+0x1270] ;  /* 0x0012700001127983 */ /* 0x001ea20000300a00 */
        /* <DEDUP_REMOVED lines=21> */
[----:B------:R-:W2:Y:S02]  /*415b0*/  LDL.LU.64 R16, [R1+0x1228] ;  /* 0x0012280001107983 */ /* 0x000ea40000300a00 */
[C---:B--2---:R-:W-:Y:S01]  /*415c0*/  HMMA.16816.F32.BF16 R20, R4.reuse, R22, R16 ;  /* 0x000000160414723c */ /* 0x044fe20000041810 */
[----:B------:R-:W2:Y:S11]  /*415d0*/  LDL.LU R19, [R1+0x1220] ;  /* 0x0012200001137983 */ /* 0x000eb60000300800 */
[----:B------:R-:W-:Y:S11]  /*415e0*/  @!UPT UIADD3 URZ, URZ, URZ, URZ ;  /* 0x0000003f3f3ff290 */ /* 0x000ff6000fffe03f */
[----:B------:R-:W-:Y:S01]  /*415f0*/  STL.64 [R1+0x790], R20 ;  /* 0x0007901401007387 */ /* 0x000fe20000100a00 */
[----:B------:R0:W-:Y:S03]  /*41600*/  STL.64 [R1+0x798], R22 ;  /* 0x0007981601007387 */ /* 0x0001e60000100a00 */
[----:B0-----:R-:W2:Y:S01]  /*41610*/  LDL.LU.64 R22, [R1+0x1218] ;  /* 0x0012180001167983 */ /* 0x001ea20000300a00 */
[----:B------:R-:W2:Y:S02]  /*41620*/  LDL.LU.64 R20, [R1+0x1210] ;  /* 0x0012100001147983 */ /* 0x000ea40000300a00 */
[----:B--2---:R-:W-:Y:S01]  /*41630*/  HMMA.16816.F32.BF16 R24, R4, R26, R20 ;  /* 0x0000001a0418723c */ /* 0x004fe20000041814 */
[----:B------:R-:W4:Y:S01]  /*41640*/  LDL.LU.64 R22, [R1+0x1208] ;  /* 0x0012080001167983 */ /* 0x000f220000300a00 */
[----:B------:R-:W2:Y:S11]  /*41650*/  LDL.LU.64 R20, [R1+0x1200] ;  /* 0x0012000001147983 */ /* 0x000eb60000300a00 */
[----:B------:R-:W-:Y:S10]  /*41660*/  @!UPT UIADD3 URZ, URZ, URZ, URZ ;  /* 0x0000003f3f3ff290 */ /* 0x000ff4000fffe03f */
[----:B------:R-:W-:Y:S01]  /*41670*/  STL.64 [R1+0x7a0], R24 ;  /* 0x0007a01801007387 */ /* 0x000fe20000100a00 */
[----:B------:R0:W-:Y:S03]  /*41680*/  STL.64 [R1+0x7a8], R26 ;  /* 0x0007a81a01007387 */ /* 0x0001e60000100a00 */
[----:B0-----:R-:W3:Y:S01]  /*41690*/  LDL.LU.64 R26, [R1+0x11f8] ;  /* 0x0011f800011a7983 */ /* 0x001ee20000300a00 */
[----:B------:R-:W3:Y:S03]  /*416a0*/  LDL.LU.64 R24, [R1+0x11f0] ;  /* 0x0011f00001187983 */ /* 0x000ee60000300a00 */
[----:B------:R-:W0:Y:S01]  /*416b0*/  S2R R2, SR_CTAID.X ;  /* 0x0000000000027919 */ /* 0x000e220000002500 */
[----:B------:R-:W-:-:S04]  /*416c0*/  UIADD3 UR4, UP0, UR4, 0x40, URZ ;  /* 0x0000004004047890 */ /* 0x000fc8000ff1e03f */
[----:B------:R-:W-:Y:S01]  /*416d0*/  UIADD3.X UR5, URZ, UR5, URZ, UP0, !UPT ;  /* 0x000000053f057290 */ /* 0x000fe200087fe43f */
[----:B0-----:R-:W-:-:S05]  /*416e0*/  IMAD.SHL.U32 R2, R2, 0x80, RZ ;  /* 0x0000008002027824 */ /* 0x001fca00078e00ff */
[----:B------:R-:W-:Y:S01]  /*416f0*/  IADD3 R0, R2, 0x80, RZ ;  /* 0x0000008002007810 */ /* 0x000fe20007ffe0ff */
[----:B------:R-:W-:-:S05]  /*41700*/  MOV R2, 0x40 ;  /* 0x0000004000027802 */ /* 0x000fca0000000f00 */
[----:B------:R-:W-:Y:S01]  /*41710*/  IMAD R19, R2, c[0x0][0x1a4], R19 ;  /* 0x0000690002137a24 */ /* 0x000fe200078e0213 */
[----:B------:R-:W-:Y:S01]  /*41720*/  ISETP.LE.U32.AND P0, PT, R0, UR4, PT ;  /* 0x0000000400007c0c */ /* 0x000fe2000bf03070 */
[----:B------:R-:W-:-:S03]  /*41730*/  IMAD.U32 R0, RZ, RZ, UR5 ;  /* 0x00000005ff007e24 */ /* 0x000fc6000f8e00ff */
[----:B------:R-:W-:Y:S02]  /*41740*/  STL [R1+0x450], R19 ;  /* 0x0004501301007387 */ /* 0x000fe40000100800 */
[----:B------:R-:W-:Y:S01]  /*41750*/  ISETP.GE.U32.AND.EX P0, PT, R0, RZ, PT, P0 ;  /* 0x000000ff0000720c */ /* 0x000fe20003f06100 */
[----:B--2---:R-:W-:Y:S02]  /*41760*/  IMAD R20, R2, c[0x0][0x1b4], R20 ;  /* 0x00006d0002147a24 */ /* 0x004fe400078e0214 */
[----:B----4-:R-:W-:Y:S02]  /*41770*/  FFMA R12, R22, R12, R21 ;  /* 0x0000000c160c7223 */ /* 0x010fe40000000015 */
[----:B---3--:R-:W-:Y:S01]  /*41780*/  FFMA R8, R9, R8, R23 ;  /* 0x0000000809087223 */ /* 0x008fe20000000017 */
[----:B------:R-:W-:Y:S02]  /*41790*/  STL [R1+0x458], R20 ;  /* 0x0004581401007387 */ /* 0x000fe40000100800 */
[----:B------:R-:W-:Y:S02]  /*417a0*/  STL [R1+0x930], R12 ;  /* 0x0009300c01007387 */ /* 0x000fe40000100800 */
[----:B------:R-:W2:Y:S01]  /*417b0*/  LDL R2, [R1+0x8a0] ;  /* 0x0008a00001027983 */ /* 0x000ea20000100800 */
[----:B------:R-:W-:Y:S01]  /*417c0*/  STL [R1+0x9b0], R8 ;  /* 0x0009b00801007387 */ /* 0x000fe20000100800 */
[----:B------:R-:W-:Y:S11]  /*417d0*/  HMMA.16816.F32.BF16 R4, R4, R10, R24 ;  /* 0x0000000a0404723c */ /* 0x000ff60000041818 */
[----:B------:R-:W-:Y:S11]  /*417e0*/  @!UPT UIADD3 URZ, URZ, URZ, URZ ;  /* 0x0000003f3f3ff290 */ /* 0x000ff6000fffe03f */
[----:B------:R-:W-:Y:S01]  /*417f0*/  @!UPT UIADD3 URZ, URZ, URZ, URZ ;  /* 0x0000003f3f3ff290 */ /* 0x000fe2000fffe03f */
[----:B------:R-:W-:Y:S01]  /*41800*/  STL.64 [R1+0x780], R4 ;  /* 0x0007800401007387 */ /* 0x000fe20000100a00 */
[----:B------:R-:W-:Y:S02]  /*41810*/  STL.64 [R1+0x788], R6 ;  /* 0x0007880601007387 */ /* 0x000fe40000100a00 */
[----:B------:R-:W3:Y:S02]  /*41820*/  LDL R0, [R1+0x89c] ;  /* 0x00089c0001007983 */ /* 0x000ee40000100800 */
[----:B------:R-:W-:-:S05]  /*41830*/  FFMA R3, R29, R3, R28 ;  /* 0x000000031d037223 */ /* 0x000fca000000001c */
[----:B------:R-:W-:Y:S04]  /*41840*/  STL [R1+0x9b4], R3 ;  /* 0x0009b40301007387 */ /* 0x000fe80000100800 */
[----:B--2---:R0:W-:Y:S04]  /*41850*/  STL [R1+0x190], R2 ;  /* 0x0001900201007387 */ /* 0x0041e80000100800 */
[----:B0-----:R-:W2:Y:S04]  /*41860*/  LDL R2, [R1+0x898] ;  /* 0x0008980001027983 */ /* 0x001ea80000100800 */
[----:B---3--:R0:W-:Y:S04]  /*41870*/  STL [R1+0x194], R0 ;  /* 0x0001940001007387 */ /* 0x0081e80000100800 */
[----:B0-----:R-:W3:Y:S04]  /*41880*/  LDL R0, [R1+0x894] ;  /* 0x0008940001007983 */ /* 0x001ee80000100800 */
        /* <DEDUP_REMOVED lines=25> */
[----:B---3--:R0:W-:Y:S01]  /*41a20*/  STL [R1+0x1cc], R0 ;  /* 0x0001cc0001007387 */ /* 0x0081e20000100800 */
[----:B------:R-:W-:Y:S01]  /*41a30*/  @P0 CALL.REL.NOINC `(.L_x_0) ;  /* 0x0000001000000944 */ /* 0x000fe20003c00000 */
[----:B------:R-:W-:Y:S05]  /*41a40*/  BRA `(.L_x_35) ;  /* 0xfffcee1000007947 */ /* 0x000fea000383ffff */
.L_x_0:
[----:B-1----:R-:W2:Y:S04]  /*41a50*/  LDL.LU R3, [R1+0x9b4] ;  /* 0x0009b40001037983 */ /* 0x002ea80000300800 */
[----:B0-----:R-:W3:Y:S01]  /*41a60*/  LDL.LU R0, [R1+0x8c0] ;  /* 0x0008c00001007983 */ /* 0x001ee20000300800 */
[----:B------:R-:W-:-:S02]  /*41a70*/  MOV R14, 0x3dc6b27f ;  /* 0x3dc6b27f000e7802 */ /* 0x000fc40000000f00 */
[----:B------:R-:W-:Y:S01]  /*41a80*/  LOP3.LUT R2, R2, 0xfffffdff, RZ, 0xc0, !PT ;  /* 0xfffffdff02027812 */ /* 0x000fe200078ec0ff */
[----:B------:R-:W-:Y:S06]  /*41a90*/  BAR.SYNC.DEFER_BLOCKING 0x0 ;  /* 0x0000000000007b1d */ /* 0x000fec0000010000 */
[----:B---3--:R0:W-:Y:S01]  /*41aa0*/  STL [R1+0x148], R0 ;  /* 0x0001480001007387 */ /* 0x0081e20000100800 */
[C---:B------:R-:W-:Y:S01]  /*41ab0*/  FMUL R4, R0.reuse, 8388608 ;  /* 0x4b00000000047820 */ /* 0x040fe20000400000 */
[----:B------:R-:W-:Y:S02]  /*41ac0*/  FSETP.GEU.AND P0, PT, R0, 1.175494350822287508e-38, PT ;  /* 0x008000000000780b */ /* 0x000fe40003f0e000 */
[----:B------:R-:W3:Y:S02]  /*41ad0*/  LDL.LU R21, [R1+0x8c4] ;  /* 0x0008c40001157983 */ /* 0x000ee40000300800 */
[----:B------:R-:W-:-:S04]  /*41ae0*/  FSEL R4, R4, R0, !P0 ;  /* 0x0000000004047208 */ /* 0x000fc80004000000 */
[----:B------:R-:W-:-:S04]  /*41af0*/  IADD3 R7, R4, -0x3f3504f3, RZ ;  /* 0xc0cafb0d04077810 */ /* 0x000fc80007ffe0ff */
[----:B------:R-:W-:-:S04]  /*41b00*/  LOP3.LUT R7, R7, 0xff800000, RZ, 0xc0, !PT ;  /* 0xff80000007077812 */ /* 0x000fc800078ec0ff */
[----:B0-----:R-:W-:Y:S01]  /*41b10*/  IADD3 R0, R4, -R7, RZ ;  /* 0x8000000704007210 */ /* 0x001fe20007ffe0ff */
[----:B--2---:R-:W-:-:S04]  /*41b20*/  IMAD.MOV.U32 R11, RZ, RZ, R3 ;  /* 0x000000ffff0b7224 */ /* 0x004fc800078e0003 */
[----:B------:R-:W-:-:S04]  /*41b30*/  FADD R0, R0, -1 ;  /* 0xbf80000000007421 */ /* 0x000fc80000000000 */
[----:B------:R-:W-:-:S04]  /*41b40*/  FFMA.FTZ R3, R0, R14, -0.16845393180847167969 ;  /* 0xbe2c7f3000037423 */ /* 0x000fc8000001000e */
[----:B------:R-:W-:-:S04]  /*41b50*/  FFMA.FTZ R3, R0, R3, 0.1716887056827545166 ;  /* 0x3e2fcf2a00037423 */ /* 0x000fc80000010003 */
[----:B------:R-:W-:-:S04]  /*41b60*/  FFMA.FTZ R3, R0, R3, -0.17900948226451873779 ;  /* 0xbe374e4300037423 */ /* 0x000fc80000010003 */
[----:B------:R-:W-:-:S04]  /*41b70*/  FFMA.FTZ R3, R0, R3, 0.20512372255325317383 ;  /* 0x3e520bf400037423 */ /* 0x000fc80000010003 */
[----:B------:R-:W-:-:S04]  /*41b80*/  FFMA.FTZ R8, R0, R3, -0.24046532809734344482 ;  /* 0xbe763c8b00087423 */ /* 0x000fc80000010003 */
[----:B------:R-:W-:Y:S01]  /*41b90*/  FFMA.FTZ R8, R0, R8, 0.28857114911079406738 ;  /* 0x3e93bf9900087423 */ /* 0x000fe20000010008 */
[----:B---3--:R-:W-:Y:S04]  /*41ba0*/  STL [R1+0x14c], R21 ;  /* 0x00014c1501007387 */ /* 0x008fe80000100800 */
[----:B------:R-:W-:Y:S04]  /*41bb0*/  STL [R1+0x1834], R21 ;  /* 0x0018341501007387 */ /* 0x000fe80000100800 */
[----:B------:R-:W2:Y:S01]  /*41bc0*/  LDL.LU R22, [R1+0x8c8] ;  /* 0x0008c80001167983 */ /* 0x000ea20000300800 */
[C---:B------:R-:W-:Y:S01]  /*41bd0*/  FMUL R5, R21.reuse, 8388608 ;  /* 0x4b00000015057820 */ /* 0x040fe20000400000 */
[----:B------:R-:W-:-:S04]  /*41be0*/  FSETP.GEU.AND P2, PT, R21, 1.175494350822287508e-38, PT ;  /* 0x008000001500780b */ /* 0x000fc80003f4e000 */
[----:B------:R-:W-:-:S04]  /*41bf0*/  FSEL R5, R5, R21, !P2 ;  /* 0x0000001505057208 */ /* 0x000fc80005000000 */
[----:B------:R-:W-:-:S04]  /*41c00*/  IADD3 R6, R5, -0x3f3504f3, RZ ;  /* 0xc0cafb0d05067810 */ /* 0x000fc80007ffe0ff */
[----:B------:R-:W-:-:S05]  /*41c10*/  LOP3.LUT R6, R6, 0xff800000, RZ, 0xc0, !PT ;  /* 0xff80000006067812 */ /* 0x000fca00078ec0ff */
[----:B------:R-:W-:-:S04]  /*41c20*/  IMAD.IADD R3, R5, 0x1, -R6 ;  /* 0x0000000105037824 */ /* 0x000fc800078e0a06 */
[----:B------:R-:W-:Y:S02]  /*41c30*/  FADD R3, R3, -1 ;  /* 0xbf80000003037421 */ /* 0x000fe40000000000 */
[C---:B------:R-:W-:Y:S02]  /*41c40*/  FFMA.FTZ R9, R0.reuse, R8, -0.36067417263984680176 ;  /* 0xbeb8aa4900097423 */ /* 0x040fe40000010008 */
[C---:B------:R-:W-:Y:S02]  /*41c50*/  FFMA.FTZ R8, R3.reuse, R14, -0.16845393180847167969 ;  /* 0xbe2c7f3003087423 */ /* 0x040fe4000001000e */
[C---:B------:R-:W-:Y:S02]  /*41c60*/  FFMA.FTZ R9, R0.reuse, R9, 0.48089820146560668945 ;  /* 0x3ef6384a00097423 */ /* 0x040fe40000010009 */
[----:B------:R-:W-:Y:S02]  /*41c70*/  FFMA.FTZ R8, R3, R8, 0.1716887056827545166 ;  /* 0x3e2fcf2a03087423 */ /* 0x000fe40000010008 */
[----:B------:R-:W-:-:S02]  /*41c80*/  FFMA.FTZ R9, R0, R9, -0.72134751081466674805 ;  /* 0xbf38aa3b00097423 */ /* 0x000fc40000010009 */
[C---:B------:R-:W-:Y:S01]  /*41c90*/  FFMA.FTZ R8, R3.reuse, R8, -0.17900948226451873779 ;  /* 0xbe374e4303087423 */ /* 0x040fe20000010008 */
[----:B------:R0:W1:Y:S01]  /*41ca0*/  I2F R10, R7 ;  /* 0x00000007000a7306 */ /* 0x0000620000201400 */
[C---:B------:R-:W-:Y:S02]  /*41cb0*/  FMUL R9, R0.reuse, R9 ;  /* 0x0000000900097220 */ /* 0x040fe40000400000 */
[C---:B------:R-:W-:Y:S02]  /*41cc0*/  FFMA.FTZ R8, R3.reuse, R8, 0.20512372255325317383 ;  /* 0x3e520bf403087423 */ /* 0x040fe40000010008 */
[----:B------:R-:W-:Y:S01]  /*41cd0*/  FMUL R9, R0, R9 ;  /* 0x0000000900097220 */ /* 0x000fe20000400000 */
[----:B------:R-:W-:Y:S01]  /*41ce0*/  ISETP.GE.U32.AND P1, PT, R4, 0x7f800000, PT ;  /* 0x7f8000000400780c */ /* 0x000fe20003f26070 */
[----:B0-----:R-:W-:Y:S02]  /*41cf0*/  FFMA.FTZ R7, R3, R8, -0.24046532809734344482 ;  /* 0xbe763c8b03077423 */ /* 0x001fe40000010008 */
[----:B------:R-:W-:-:S02]  /*41d00*/  FFMA.FTZ R9, R0, 1.4426950216293334961, R9 ;  /* 0x3fb8aa3b00097823 */ /* 0x000fc40000010009 */
[----:B------:R-:W-:Y:S01]  /*41d10*/  FFMA.FTZ R0, R3, R7, 0.28857114911079406738 ;  /* 0x3e93bf9903007423 */ /* 0x000fe20000010007 */
[----:B------:R-:W-:-:S05]  /*41d20*/  FSEL R7, RZ, -23, P0 ;  /* 0xc1b80000ff077808 */ /* 0x000fca0000000000 */
[----:B-1----:R-:W-:-:S04]  /*41d30*/  FFMA.FTZ R7, R10, 1.1920928955078125e-07, R7 ;  /* 0x340000000a077823 */ /* 0x002fc80000010007 */
[----:B------:R-:W-:Y:S01]  /*41d40*/  FADD R12, R7, R9 ;  /* 0x00000009070c7221 */ /* 0x000fe20000000000 */
[----:B------:R-:W-:-:S05]  /*41d50*/  @P1 MOV R7, 0x7f800000 ;  /* 0x7f80000000071802 */ /* 0x000fca0000000f00 */
[----:B------:R-:W-:-:S05]  /*41d60*/  @P1 FFMA.FTZ R12, R4, R7, +INF ;  /* 0x7f800000040c1423 */ /* 0x000fca0000010007 */
[----:B------:R-:W-:Y:S04]  /*41d70*/  STL [R1+0x7b4], R12 ;  /* 0x0007b40c01007387 */ /* 0x000fe80000100800 */
[----:B--2---:R-:W-:Y:S04]  /*41d80*/  STL [R1+0x1838], R22 ;  /* 0x0018381601007387 */ /* 0x004fe80000100800 */
[----:B------:R-:W2:Y:S01]  /*41d90*/  LDL.LU R23, [R1+0x8cc] ;  /* 0x0008cc0001177983 */ /* 0x000ea20000300800 */
[----:B------:R-:W-:Y:S01]  /*41da0*/  FFMA.FTZ R0, R3, R0, -0.36067417263984680176 ;  /* 0xbeb8aa4903007423 */ /* 0x000fe20000010000 */
[----:B------:R-:W-:-:S03]  /*41db0*/  FSETP.NEU.AND P0, PT, R4, RZ, PT ;  /* 0x000000ff0400720b */ /* 0x000fc60003f0d000 */
[C---:B------:R-:W-:Y:S01]  /*41dc0*/  FFMA.FTZ R0, R3.reuse, R0, 0.48089820146560668945 ;  /* 0x3ef6384a03007423 */ /* 0x040fe20000010000 */
[----:B------:R-:W0:Y:S03]  /*41dd0*/  I2F R6, R6 ;  /* 0x0000000600067306 */ /* 0x000e260000201400 */
[----:B------:R-:W-:-:S04]  /*41de0*/  FFMA.FTZ R0, R3, R0, -0.72134751081466674805 ;  /* 0xbf38aa3b03007423 */ /* 0x000fc80000010000 */
[C---:B------:R-:W-:Y:S02]  /*41df0*/  FMUL R0, R3.reuse, R0 ;  /* 0x0000000003007220 */ /* 0x040fe40000400000 */
[----:B------:R-:W-:Y:S02]  /*41e00*/  @P0 LOP3.LUT R2, R2, 0x200, RZ, 0xfc, !PT ;  /* 0x0000020002020812 */ /* 0x000fe400078efcff */
[----:B------:R-:W-:Y:S01]  /*41e10*/  FMUL R0, R3, R0 ;  /* 0x0000000003007220 */ /* 0x000fe20000400000 */
[----:B------:R-:W-:-:S03]  /*41e20*/  ISETP.GE.U32.AND P0, PT, R5, 0x7f800000, PT ;  /* 0x7f8000000500780c */ /* 0x000fc60003f06070 */
[----:B------:R-:W-:Y:S01]  /*41e30*/  FFMA.FTZ R3, R3, 1.4426950216293334961, R0 ;  /* 0x3fb8aa3b03037823 */ /* 0x000fe20000010000 */
[----:B------:R-:W-:-:S05]  /*41e40*/  FSEL R0, RZ, -23, P2 ;  /* 0xc1b80000ff007808 */ /* 0x000fca0001000000 */
[----:B0-----:R-:W-:-:S04]  /*41e50*/  FFMA.FTZ R0, R6, 1.1920928955078125e-07, R0 ;  /* 0x3400000006007823 */ /* 0x001fc80000010000 */
[----:B------:R-:W-:Y:S02]  /*41e60*/  FADD R3, R0, R3 ;  /* 0x0000000300037221 */ /* 0x000fe40000000000 */
[----:B------:R-:W-:-:S04]  /*41e70*/  @P0 IMAD.MOV.U32 R0, RZ, RZ, 0x7f800000 ;  /* 0x7f800000ff000424 */ /* 0x000fc800078e00ff */
[----:B------:R-:W-:-:S05]  /*41e80*/  @P0 FFMA.FTZ R3, R5, R0, +INF ;  /* 0x7f80000005030423 */ /* 0x000fca0000010000 */
[----:B------:R0:W-:Y:S01]  /*41e90*/  STL [R1+0x7b0], R3 ;  /* 0x0007b00301007387 */ /* 0x0001e20000100800 */
[C---:B------:R-:W-:Y:S01]  /*41ea0*/  FMUL R4, R22.reuse, 8388608 ;  /* 0x4b00000016047820 */ /* 0x040fe20000400000 */
[----:B------:R-:W-:-:S04]  /*41eb0*/  FSETP.GEU.AND P1, PT, R22, 1.175494350822287508e-38, PT ;  /* 0x008000001600780b */ /* 0x000fc80003f2e000 */
[----:B------:R-:W-:-:S04]  /*41ec0*/  FSEL R4, R4, R22, !P1 ;  /* 0x0000001604047208 */ /* 0x000fc80004800000 */
[----:B------:R-:W-:Y:S02]  /*41ed0*/  IADD3 R7, R4, -0x3f3504f3, RZ ;  /* 0xc0cafb0d04077810 */ /* 0x000fe40007ffe0ff */
[----:B------:R-:W-:Y:S02]  /*41ee0*/  FSETP.NEU.AND P0, PT, R5, RZ, PT ;  /* 0x000000ff0500720b */ /* 0x000fe40003f0d000 */
[----:B------:R-:W-:-:S04]  /*41ef0*/  LOP3.LUT R7, R7, 0xff800000, RZ, 0xc0, !PT ;  /* 0xff80000007077812 */ /* 0x000fc800078ec0ff */
[----:B------:R-:W-:Y:S02]  /*41f00*/  IADD3 R0, R4, -R7, RZ ;  /* 0x8000000704007210 */ /* 0x000fe40007ffe0ff */
[----:B------:R-:W-:-:S03]  /*41f10*/  LOP3.LUT R2, R2, 0xfffffbff, RZ, 0xc0, !PT ;  /* 0xfffffbff02027812 */ /* 0x000fc600078ec0ff */
[----:B------:R-:W-:Y:S02]  /*41f20*/  FADD R0, R0, -1 ;  /* 0xbf80000000007421 */ /* 0x000fe40000000000 */
[----:B------:R-:W-:Y:S01]  /*41f30*/  @P0 LOP3.LUT R2, R2, 0x400, RZ, 0xfc, !PT ;  /* 0x0000040002020812 */ /* 0x000fe200078efcff */
[----:B--2---:R-:W-:Y:S04]  /*41f40*/  STL [R1+0x183c], R23 ;  /* 0x00183c1701007387 */ /* 0x004fe80000100800 */
[----:B------:R-:W2:Y:S01]  /*41f50*/  LDL.LU R24, [R1+0x8d0] ;  /* 0x0008d00001187983 */ /* 0x000ea20000300800 */
[C---:B------:R-:W-:Y:S01]  /*41f60*/  FMUL R5, R23.reuse, 8388608 ;  /* 0x4b00000017057820 */ /* 0x040fe20000400000 */
[----:B------:R-:W-:Y:S01]  /*41f70*/  FSETP.GEU.AND P0, PT, R23, 1.175494350822287508e-38, PT ;  /* 0x008000001700780b */ /* 0x000fe20003f0e000 */
[----:B0-----:R-:W-:-:S03]  /*41f80*/  FFMA.FTZ R3, R0, R14, -0.16845393180847167969 ;  /* 0xbe2c7f3000037423 */ /* 0x001fc6000001000e */
[----:B------:R-:W-:Y:S01]  /*41f90*/  FSEL R5, R5, R23, !P0 ;  /* 0x0000001705057208 */ /* 0x000fe20004000000 */
[----:B------:R-:W-:-:S03]  /*41fa0*/  FFMA.FTZ R3, R0, R3, 0.1716887056827545166 ;  /* 0x3e2fcf2a00037423 */ /* 0x000fc60000010003 */
[----:B------:R-:W-:Y:S01]  /*41fb0*/  IADD3 R6, R5, -0x3f3504f3, RZ ;  /* 0xc0cafb0d05067810 */ /* 0x000fe20007ffe0ff */
[----:B------:R-:W-:-:S03]  /*41fc0*/  FFMA.FTZ R3, R0, R3, -0.17900948226451873779 ;  /* 0xbe374e4300037423 */ /* 0x000fc60000010003 */
[----:B------:R-:W-:Y:S01]  /*41fd0*/  LOP3.LUT R6, R6, 0xff800000, RZ, 0xc0, !PT ;  /* 0xff80000006067812 */ /* 0x000fe200078ec0ff */
[----:B------:R-:W-:-:S04]  /*41fe0*/  FFMA.FTZ R3, R0, R3, 0.20512372255325317383 ;  /* 0x3e520bf400037423 */ /* 0x000fc80000010003 */
[C---:B------:R-:W-:Y:S02]  /*41ff0*/  FFMA.FTZ R8, R0.reuse, R3, -0.24046532809734344482 ;  /* 0xbe763c8b00087423 */ /* 0x040fe40000010003 */
[----:B------:R-:W-:Y:S02]  /*42000*/  IMAD.IADD R3, R5, 0x1, -R6 ;  /* 0x0000000105037824 */ /* 0x000fe400078e0a06 */
[C---:B------:R-:W-:Y:S02]  /*42010*/  FFMA.FTZ R8, R0.reuse, R8, 0.28857114911079406738 ;  /* 0x3e93bf9900087423 */ /* 0x040fe40000010008 */
[----:B------:R-:W-:Y:S02]  /*42020*/  FADD R3, R3, -1 ;  /* 0xbf80000003037421 */ /* 0x000fe40000000000 */
[----:B------:R-:W-:Y:S02]  /*42030*/  FFMA.FTZ R9, R0, R8, -0.36067417263984680176 ;  /* 0xbeb8aa4900097423 */ /* 0x000fe40000010008 */
[----:B------:R-:W-:-:S02]  /*42040*/  FFMA.FTZ R8, R3, R14, -0.16845393180847167969 ;  /* 0xbe2c7f3003087423 */ /* 0x000fc4000001000e */
[C---:B------:R-:W-:Y:S02]  /*42050*/  FFMA.FTZ R9, R0.reuse, R9, 0.48089820146560668945 ;  /* 0x3ef6384a00097423 */ /* 0x040fe40000010009 */
[C---:B------:R-:W-:Y:S02]  /*42060*/  FFMA.FTZ R8, R3.reuse, R8, 0.1716887056827545166 ;  /* 0x3e2fcf2a03087423 */ /* 0x040fe40000010008 */
[C---:B------:R-:W-:Y:S02]  /*42070*/  FFMA.FTZ R9, R0.reuse, R9, -0.72134751081466674805 ;  /* 0xbf38aa3b00097423 */ /* 0x040fe40000010009 */
[C---:B------:R-:W-:Y:S01]  /*42080*/  FFMA.FTZ R8, R3.reuse, R8, -0.17900948226451873779 ;  /* 0xbe374e4303087423 */ /* 0x040fe20000010008 */
[----:B------:R0:W1:Y:S01]  /*42090*/  I2F R10, R7 ;  /* 0x00000007000a7306 */ /* 0x0000620000201400 */
[----:B------:R-:W-:Y:S02]  /*420a0*/  FMUL R9, R0, R9 ;  /* 0x0000000900097220 */ /* 0x000fe40000400000 */
[----:B------:R-:W-:-:S02]  /*420b0*/  FFMA.FTZ R8, R3, R8, 0.20512372255325317383 ;  /* 0x3e520bf403087423 */ /* 0x000fc40000010008 */
[----:B------:R-:W-:Y:S01]  /*420c0*/  FMUL R9, R0, R9 ;  /* 0x0000000900097220 */ /* 0x000fe20000400000 */
[----:B------:R-:W-:Y:S01]  /*420d0*/  ISETP.GE.U32.AND P2, PT, R4, 0x7f800000, PT ;  /* 0x7f8000000400780c */ /* 0x000fe20003f46070 */
[C---:B0-----:R-:W-:Y:S02]  /*420e0*/  FFMA.FTZ R7, R3.reuse, R8, -0.24046532809734344482 ;  /* 0xbe763c8b03077423 */ /* 0x041fe40000010008 */
[----:B------:R-:W-:Y:S02]  /*420f0*/  FFMA.FTZ R9, R0, 1.4426950216293334961, R9 ;  /* 0x3fb8aa3b00097823 */ /* 0x000fe40000010009 */
        /* <DEDUP_REMOVED lines=13> */
[----:B------:R-:W-:Y:S01]  /*421d0*/  FFMA.FTZ R0, R3, R0, -0.72134751081466674805 ;  /* 0xbf38aa3b03007423 */ /* 0x000fe20000010000 */
[----:B------:R-:W-:-:S03]  /*421e0*/  LOP3.LUT R2, R2, 0xfffff7ff, RZ, 0xc0, !PT ;  /* 0xfffff7ff02027812 */ /* 0x000fc600078ec0ff */
[C---:B------:R-:W-:Y:S02]  /*421f0*/  FMUL R0, R3.reuse, R0 ;  /* 0x0000000003007220 */ /* 0x040fe40000400000 */
[----:B------:R-:W-:Y:S02]  /*42200*/  @P1 LOP3.LUT R2, R2, 0x800, RZ, 0xfc, !PT ;  /* 0x0000080002021812 */ /* 0x000fe400078efcff */
[----:B------:R-:W-:Y:S01]  /*42210*/  FMUL R0, R3, R0 ;  /* 0x0000000003007220 */ /* 0x000fe20000400000 */
[----:B------:R-:W-:Y:S01]  /*42220*/  ISETP.GE.U32.AND P1, PT, R5, 0x7f800000, PT ;  /* 0x7f8000000500780c */ /* 0x000fe20003f26070 */
[C---:B------:R-:W-:Y:S01]  /*42230*/  FMUL R4, R24.reuse, 8388608 ;  /* 0x4b00000018047820 */ /* 0x040fe20000400000 */
[----:B------:R-:W-:Y:S01]  /*42240*/  FSETP.GEU.AND P2, PT, R24, 1.175494350822287508e-38, PT ;  /* 0x008000001800780b */ /* 0x000fe20003f4e000 */
[----:B------:R-:W-:Y:S01]  /*42250*/  FFMA.FTZ R3, R3, 1.4426950216293334961, R0 ;  /* 0x3fb8aa3b03037823 */ /* 0x000fe20000010000 */
[----:B------:R-:W-:Y:S02]  /*42260*/  FSEL R0, RZ, -23, P0 ;  /* 0xc1b80000ff007808 */ /* 0x000fe40000000000 */
[----:B------:R-:W-:-:S03]  /*42270*/  FSEL R4, R4, R24, !P2 ;  /* 0x0000001804047208 */ /* 0x000fc60005000000 */
[----:B0-----:R-:W-:Y:S01]  /*42280*/  FFMA.FTZ R0, R6, 1.1920928955078125e-07, R0 ;  /* 0x3400000006007823 */ /* 0x001fe20000010000 */
[----:B------:R-:W-:-:S03]  /*42290*/  IADD3 R7, R4, -0x3f3504f3, RZ ;  /* 0xc0cafb0d04077810 */ /* 0x000fc60007ffe0ff */
[----:B------:R-:W-:Y:S01]  /*422a0*/  FADD R3, R0, R3 ;  /* 0x0000000300037221 */ /* 0x000fe20000000000 */
[----:B------:R-:W-:Y:S01]  /*422b0*/  LOP3.LUT R7, R7, 0xff800000, RZ, 0xc0, !PT ;  /* 0xff80000007077812 */ /* 0x000fe200078ec0ff */
[----:B------:R-:W-:-:S04]  /*422c0*/  @P1 IMAD.MOV.U32 R0, RZ, RZ, 0x7f800000 ;  /* 0x7f800000ff001424 */ /* 0x000fc800078e00ff */
[C---:B------:R-:W-:Y:S01]  /*422d0*/  @P1 FFMA.FTZ R3, R5.reuse, R0, +INF ;  /* 0x7f80000005031423 */ /* 0x040fe20000010000 */
[----:B------:R-:W-:Y:S02]  /*422e0*/  IADD3 R0, R4, -R7, RZ ;  /* 0x8000000704007210 */ /* 0x000fe40007ffe0ff */
[----:B------:R-:W-:-:S03]  /*422f0*/  FSETP.NEU.AND P0, PT, R5, RZ, PT ;  /* 0x000000ff0500720b */ /* 0x000fc60003f0d000 */
[----:B------:R-:W-:Y:S01]  /*42300*/  FADD R0, R0, -1 ;  /* 0xbf80000000007421 */ /* 0x000fe20000000000 */
[----:B------:R0:W-:Y:S03]  /*42310*/  STL [R1+0x6e8], R3 ;  /* 0x0006e80301007387 */ /* 0x0001e60000100800 */
[----:B0-----:R-:W-:-:S04]  /*42320*/  FFMA.FTZ R3, R0, R14, -0.16845393180847167969 ;  /* 0xbe2c7f3000037423 */ /* 0x001fc8000001000e */
[----:B------:R-:W-:-:S04]  /*42330*/  FFMA.FTZ R3, R0, R3, 0.1716887056827545166 ;  /* 0x3e2fcf2a00037423 */ /* 0x000fc80000010003 */
[----:B------:R-:W-:-:S04]  /*42340*/  FFMA.FTZ R3, R0, R3, -0.17900948226451873779 ;  /* 0xbe374e4300037423 */ /* 0x000fc80000010003 */
[----:B------:R-:W-:-:S04]  /*42350*/  FFMA.FTZ R3, R0, R3, 0.20512372255325317383 ;  /* 0x3e520bf400037423 */ /* 0x000fc80000010003 */
[----:B------:R-:W-:-:S04]  /*42360*/  FFMA.FTZ R8, R0, R3, -0.24046532809734344482 ;  /* 0xbe763c8b00087423 */ /* 0x000fc80000010003 */
[----:B------:R-:W-:-:S04]  /*42370*/  FFMA.FTZ R8, R0, R8, 0.28857114911079406738 ;  /* 0x3e93bf9900087423 */ /* 0x000fc80000010008 */
[----:B------:R-:W-:-:S04]  /*42380*/  FFMA.FTZ R9, R0, R8, -0.36067417263984680176 ;  /* 0xbeb8aa4900097423 */ /* 0x000fc80000010008 */
[C---:B------:R-:W-:Y:S01]  /*42390*/  FFMA.FTZ R9, R0.reuse, R9, 0.48089820146560668945 ;  /* 0x3ef6384a00097423 */ /* 0x040fe20000010009 */
[----:B------:R0:W1:Y:S03]  /*423a0*/  I2F R10, R7 ;  /* 0x00000007000a7306 */ /* 0x0000660000201400 */
[----:B------:R-:W-:-:S04]  /*423b0*/  FFMA.FTZ R9, R0, R9, -0.72134751081466674805 ;  /* 0xbf38aa3b00097423 */ /* 0x000fc80000010009 */
[----:B------:R-:W-:Y:S01]  /*423c0*/  FMUL R9, R0, R9 ;  /* 0x0000000900097220 */ /* 0x000fe20000400000 */
[----:B------:R-:W-:-:S04]  /*423d0*/  LOP3.LUT R2, R2, 0xffffefff, RZ, 0xc0, !PT ;  /* 0xffffefff02027812 */ /* 0x000fc800078ec0ff */
[----:B------:R-:W-:Y:S02]  /*423e0*/  @P0 LOP3.LUT R2, R2, 0x1000, RZ, 0xfc, !PT ;  /* 0x0000100002020812 */ /* 0x000fe400078efcff */
[----:B------:R-:W-:Y:S02]  /*423f0*/  ISETP.GE.U32.AND P0, PT, R4, 0x7f800000, PT ;  /* 0x7f8000000400780c */ /* 0x000fe40003f06070 */
[----:B------:R-:W-:Y:S01]  /*42400*/  LOP3.LUT R2, R2, 0xffffdfff, RZ, 0xc0, !PT ;  /* 0xffffdfff02027812 */ /* 0x000fe200078ec0ff */
[C---:B--2---:R-:W-:Y:S01]  /*42410*/  FMUL R5, R25.reuse, 8388608 ;  /* 0x4b00000019057820 */ /* 0x044fe20000400000 */
[----:B------:R-:W-:-:S04]  /*42420*/  FSETP.GEU.AND P1, PT, R25, 1.175494350822287508e-38, PT ;  /* 0x008000001900780b */ /* 0x000fc80003f2e000 */
[----:B------:R-:W-:-:S04]  /*42430*/  FSEL R5, R5, R25, !P1 ;  /* 0x0000001905057208 */ /* 0x000fc80004800000 */
[----:B------:R-:W-:-:S04]  /*42440*/  IADD3 R6, R5, -0x3f3504f3, RZ ;  /* 0xc0cafb0d05067810 */ /* 0x000fc80007ffe0ff */
[----:B------:R-:W-:-:S05]  /*42450*/  LOP3.LUT R6, R6, 0xff800000, RZ, 0xc0, !PT ;  /* 0xff80000006067812 */ /* 0x000fca00078ec0ff */
[----:B------:R-:W-:-:S04]  /*42460*/  IMAD.IADD R3, R5, 0x1, -R6 ;  /* 0x0000000105037824 */ /* 0x000fc800078e0a06 */
[----:B------:R-:W-:-:S04]  /*42470*/  FADD R3, R3, -1 ;  /* 0xbf80000003037421 */ /* 0x000fc80000000000 */
[----:B------:R-:W-:-:S04]  /*42480*/  FFMA.FTZ R8, R3, R14, -0.16845393180847167969 ;  /* 0xbe2c7f3003087423 */ /* 0x000fc8000001000e */
[----:B------:R-:W-:-:S04]  /*42490*/  FFMA.FTZ R8, R3, R8, 0.1716887056827545166 ;  /* 0x3e2fcf2a03087423 */ /* 0x000fc80000010008 */
[----:B------:R-:W-:-:S04]  /*424a0*/  FFMA.FTZ R8, R3, R8, -0.17900948226451873779 ;  /* 0xbe374e4303087423 */ /* 0x000fc80000010008 */
[C---:B0-----:R-:W-:Y:S02]  /*424b0*/  FFMA.FTZ R7, R3.reuse, R8, 0.20512372255325317383 ;  /* 0x3e520bf403077423 */ /* 0x041fe40000010008 */
[C---:B------:R-:W-:Y:S02]  /*424c0*/  FMUL R8, R0.reuse, R9 ;  /* 0x0000000900087220 */ /* 0x040fe40000400000 */
[C---:B------:R-:W-:Y:S01]  /*424d0*/  FFMA.FTZ R7, R3.reuse, R7, -0.24046532809734344482 ;  /* 0xbe763c8b03077423 */ /* 0x040fe20000010007 */
[----:B------:R-:W-:Y:S01]  /*424e0*/  STL [R1+0x1844], R25 ;  /* 0x0018441901007387 */ /* 0x000fe20000100800 */
[----:B------:R-:W-:Y:S02]  /*424f0*/  FFMA.FTZ R8, R0, 1.4426950216293334961, R8 ;  /* 0x3fb8aa3b00087823 */ /* 0x000fe40000010008 */
[----:B------:R-:W-:Y:S01]  /*42500*/  FFMA.FTZ R0, R3, R7, 0.28857114911079406738 ;  /* 0x3e93bf9903007423 */ /* 0x000fe20000010007 */
[----:B------:R-:W2:Y:S01]  /*42510*/  LDL.LU R26, [R1+0x8d8] ;  /* 0x0008d800011a7983 */ /* 0x000ea20000300800 */
[----:B------:R-:W-:-:S05]  /*42520*/  FSEL R7, RZ, -23, P2 ;  /* 0xc1b80000ff077808 */ /* 0x000fca0001000000 */
[----:B-1----:R-:W-:-:S04]  /*42530*/  FFMA.FTZ R7, R10, 1.1920928955078125e-07, R7 ;  /* 0x340000000a077823 */ /* 0x002fc80000010007 */
[----:B------:R-:W-:Y:S02]  /*42540*/  FADD R12, R7, R8 ;  /* 0x00000008070c7221 */ /* 0x000fe40000000000 */
[----:B------:R0:W1:Y:S02]  /*42550*/  I2F R7, R6 ;  /* 0x0000000600077306 */ /* 0x0000640000201400 */
[----:B0-----:R-:W-:-:S05]  /*42560*/  @P0 MOV R6, 0x7f800000 ;  /* 0x7f80000000060802 */ /* 0x001fca0000000f00 */
[----:B------:R-:W-:-:S05]  /*42570*/  @P0 FFMA.FTZ R12, R4, R6, +INF ;  /* 0x7f800000040c0423 */ /* 0x000fca0000010006 */
[----:B------:R-:W-:Y:S04]  /*42580*/  STL [R1+0x6e4], R12 ;  /* 0x0006e40c01007387 */ /* 0x000fe80000100800 */
[----:B------:R-:W3:Y:S01]  /*42590*/  LDL.LU R27, [R1+0x8dc] ;  /* 0x0008dc00011b7983 */ /* 0x000ee20000300800 */
[----:B------:R-:W-:Y:S01]  /*425a0*/  FFMA.FTZ R0, R3, R0, -0.36067417263984680176 ;  /* 0xbeb8aa4903007423 */ /* 0x000fe20000010000 */
[----:B------:R-:W-:-:S03]  /*425b0*/  FSETP.NEU.AND P0, PT, R4, RZ, PT ;  /* 0x000000ff0400720b */ /* 0x000fc60003f0d000 */
[----:B------:R-:W-:-:S04]  /*425c0*/  FFMA.FTZ R0, R3, R0, 0.48089820146560668945 ;  /* 0x3ef6384a03007423 */ /* 0x000fc80000010000 */
[----:B------:R-:W-:-:S04]  /*425d0*/  FFMA.FTZ R0, R3, R0, -0.72134751081466674805 ;  /* 0xbf38aa3b03007423 */ /* 0x000fc80000010000 */
[C---:B------:R-:W-:Y:S02]  /*425e0*/  FMUL R0, R3.reuse, R0 ;  /* 0x0000000003007220 */ /* 0x040fe40000400000 */
[----:B------:R-:W-:Y:S02]  /*425f0*/  @P0 LOP3.LUT R2, R2, 0x2000, RZ, 0xfc, !PT ;  /* 0x0000200002020812 */ /* 0x000fe400078efcff */
[----:B------:R-:W-:Y:S01]  /*42600*/  FMUL R0, R3, R0 ;  /* 0x0000000003007220 */ /* 0x000fe20000400000 */
[----:B------:R-:W-:-:S03]  /*42610*/  ISETP.GE.U32.AND P0, PT, R5, 0x7f800000, PT ;  /* 0x7f8000000500780c */ /* 0x000fc60003f06070 */
[----:B------:R-:W-:Y:S01]  /*42620*/  FFMA.FTZ R3, R3, 1.4426950216293334961, R0 ;  /* 0x3fb8aa3b03037823 */ /* 0x000fe20000010000 */
[----:B------:R-:W-:-:S05]  /*42630*/  FSEL R0, RZ, -23, P1 ;  /* 0xc1b80000ff007808 */ /* 0x000fca0000800000 */
[----:B-1----:R-:W-:-:S04]  /*42640*/  FFMA.FTZ R0, R7, 1.1920928955078125e-07, R0 ;  /* 0x3400000007007823 */ /* 0x002fc80000010000 */
[----:B------:R-:W-:Y:S02]  /*42650*/  FADD R3, R0, R3 ;  /* 0x0000000300037221 */ /* 0x000fe40000000000 */
[----:B------:R-:W-:-:S04]  /*42660*/  @P0 IMAD.MOV.U32 R0, RZ, RZ, 0x7f800000 ;  /* 0x7f800000ff000424 */ /* 0x000fc800078e00ff */
[----:B------:R-:W-:-:S05]  /*42670*/  @P0 FFMA.FTZ R3, R5, R0, +INF ;  /* 0x7f80000005030423 */ /* 0x000fca0000010000 */
[----:B------:R0:W-:Y:S04]  /*42680*/  STL [R1+0x6e0], R3 ;  /* 0x0006e00301007387 */ /* 0x0001e80000100800 */
[----:B------:R-:W4:Y:S01]  /*42690*/  LDL.LU R28, [R1+0x8e0] ;  /* 0x0008e000011c7983 */ /* 0x000f220000300800 */
[----:B------:R-:W-:-:S03]  /*426a0*/  MOV R15, R11 ;  /* 0x0000000b000f7202 */ /* 0x000fc60000000f00 */
[----:B------:R-:W5:Y:S01]  /*426b0*/  LDL.LU R29, [R1+0x8e4] ;  /* 0x0008e400011d7983 */ /* 0x000f620000300800 */
[C---:B--2---:R-:W-:Y:S01]  /*426c0*/  FMUL R4, R26.reuse, 8388608 ;  /* 0x4b0000001a047820 */ /* 0x044fe20000400000 */
[----:B------:R-:W-:-:S04]  /*426d0*/  FSETP.GEU.AND P1, PT, R26, 1.175494350822287508e-38, PT ;  /* 0x008000001a00780b */ /* 0x000fc80003f2e000 */
[----:B------:R-:W-:-:S04]  /*426e0*/  FSEL R4, R4, R26, !P1 ;  /* 0x0000001a04047208 */ /* 0x000fc80004800000 */
[----:B------:R-:W-:-:S04]  /*426f0*/  IADD3 R6, R4, -0x3f3504f3, RZ ;  /* 0xc0cafb0d04067810 */ /* 0x000fc80007ffe0ff */
[----:B------:R-:W-:-:S04]  /*42700*/  LOP3.LUT R6, R6, 0xff800000, RZ, 0xc0, !PT ;  /* 0xff80000006067812 */ /* 0x000fc800078ec0ff */
[----:B------:R-:W-:-:S05]  /*42710*/  IADD3 R0, R4, -R6, RZ ;  /* 0x8000000604007210 */ /* 0x000fca0007ffe0ff */
[----:B------:R-:W-:-:S04]  /*42720*/  FADD R0, R0, -1 ;  /* 0xbf80000000007421 */ /* 0x000fc80000000000 */
[----:B0-----:R-:W-:-:S04]  /*42730*/  FFMA.FTZ R3, R0, R14, -0.16845393180847167969 ;  /* 0xbe2c7f3000037423 */ /* 0x001fc8000001000e */
[----:B------:R-:W-:Y:S02]  /*42740*/  FFMA.FTZ R3, R0, R3, 0.1716887056827545166 ;  /* 0x3e2fcf2a00037423 */ /* 0x000fe40000010003 */
[C---:B---3--:R-:W-:Y:S01]  /*42750*/  FMUL R9, R27.reuse, 8388608 ;  /* 0x4b0000001b097820 */ /* 0x048fe20000400000 */
[----:B------:R-:W-:-:S04]  /*42760*/  FSETP.GEU.AND P0, PT, R27, 1.175494350822287508e-38, PT ;  /* 0x008000001b00780b */ /* 0x000fc80003f0e000 */
[----:B------:R-:W-:Y:S01]  /*42770*/  FSEL R9, R9, R27, !P0 ;  /* 0x0000001b09097208 */ /* 0x000fe20004000000 */
[----:B------:R-:W-:-:S03]  /*42780*/  FFMA.FTZ R3, R0, R3, -0.17900948226451873779 ;  /* 0xbe374e4300037423 */ /* 0x000fc60000010003 */
[----:B------:R-:W-:Y:S01]  /*42790*/  IADD3 R7, R9, -0x3f3504f3, RZ ;  /* 0xc0cafb0d09077810 */ /* 0x000fe20007ffe0ff */
[----:B------:R-:W-:-:S03]  /*427a0*/  FFMA.FTZ R3, R0, R3, 0.20512372255325317383 ;  /* 0x3e520bf400037423 */ /* 0x000fc60000010003 */
[----:B------:R-:W-:Y:S01]  /*427b0*/  LOP3.LUT R7, R7, 0xff800000, RZ, 0xc0, !PT ;  /* 0xff80000007077812 */ /* 0x000fe200078ec0ff */
[----:B------:R-:W-:-:S04]  /*427c0*/  FFMA.FTZ R8, R0, R3, -0.24046532809734344482 ;  /* 0xbe763c8b00087423 */ /* 0x000fc80000010003 */
[----:B------:R-:W-:Y:S02]  /*427d0*/  IMAD.IADD R3, R9, 0x1, -R7 ;  /* 0x0000000109037824 */ /* 0x000fe400078e0a07 */
[C---:B------:R-:W-:Y:S02]  /*427e0*/  FFMA.FTZ R8, R0.reuse, R8, 0.28857114911079406738 ;  /* 0x3e93bf9900087423 */ /* 0x040fe40000010008 */
[----:B------:R-:W-:Y:S02]  /*427f0*/  FADD R3, R3, -1 ;  /* 0xbf80000003037421 */ /* 0x000fe40000000000 */
[C---:B------:R-:W-:Y:S02]  /*42800*/  FFMA.FTZ R10, R0.reuse, R8, -0.36067417263984680176 ;  /* 0xbeb8aa49000a7423 */ /* 0x040fe40000010008 */
[----:B------:R-:W-:Y:S02]  /*42810*/  FFMA.FTZ R8, R3, R14, -0.16845393180847167969 ;  /* 0xbe2c7f3003087423 */ /* 0x000fe4000001000e */
[----:B------:R-:W-:-:S02]  /*42820*/  FFMA.FTZ R10, R0, R10, 0.48089820146560668945 ;  /* 0x3ef6384a000a7423 */ /* 0x000fc4000001000a */
[C---:B------:R-:W-:Y:S02]  /*42830*/  FFMA.FTZ R8, R3.reuse, R8, 0.1716887056827545166 ;  /* 0x3e2fcf2a03087423 */ /* 0x040fe40000010008 */
[C---:B------:R-:W-:Y:S02]  /*42840*/  FFMA.FTZ R10, R0.reuse, R10, -0.72134751081466674805 ;  /* 0xbf38aa3b000a7423 */ /* 0x040fe4000001000a */
[C---:B------:R-:W-:Y:S02]  /*42850*/  FFMA.FTZ R8, R3.reuse, R8, -0.17900948226451873779 ;  /* 0xbe374e4303087423 */ /* 0x040fe40000010008 */
[C---:B------:R-:W-:Y:S02]  /*42860*/  FMUL R10, R0.reuse, R10 ;  /* 0x0000000a000a7220 */ /* 0x040fe40000400000 */
[----:B------:R-:W-:Y:S02]  /*42870*/  FFMA.FTZ R8, R3, R8, 0.20512372255325317383 ;  /* 0x3e520bf403087423 */ /* 0x000fe40000010008 */
[----:B------:R-:W-:-:S02]  /*42880*/  FMUL R10, R0, R10 ;  /* 0x0000000a000a7220 */ /* 0x000fc40000400000 */
[C---:B------:R-:W-:Y:S02]  /*42890*/  FFMA.FTZ R8, R3.reuse, R8, -0.24046532809734344482 ;  /* 0xbe763c8b03087423 */ /* 0x040fe40000010008 */
[----:B------:R-:W-:Y:S02]  /*428a0*/  FFMA.FTZ R13, R0, 1.4426950216293334961, R10 ;  /* 0x3fb8aa3b000d7823 */ /* 0x000fe4000001000a */
[----:B------:R-:W-:Y:S01]  /*428b0*/  FFMA.FTZ R0, R3, R8, 0.28857114911079406738 ;  /* 0x3e93bf9903007423 */ /* 0x000fe20000010008 */
[----:B------:R-:W-:-:S03]  /*428c0*/  FSEL R11, RZ, -23, P1 ;  /* 0xc1b80000ff0b7808 */ /* 0x000fc60000800000 */
[C---:B------:R-:W-:Y:S01]  /*428d0*/  FFMA.FTZ R0, R3.reuse, R0, -0.36067417263984680176 ;  /* 0xbeb8aa4903007423 */ /* 0x040fe20000010000 */
[C---:B----4-:R-:W-:Y:S01]  /*428e0*/  FSETP.GEU.AND P1, PT, R28.reuse, 1.175494350822287508e-38, PT ;  /* 0x008000001c00780b */ /* 0x050fe20003f2e000 */
[----:B------:R-:W-:Y:S02]  /*428f0*/  FMUL R8, R28, 8388608 ;  /* 0x4b0000001c087820 */ /* 0x000fe40000400000 */
[----:B------:R-:W-:-:S03]  /*42900*/  FFMA.FTZ R0, R3, R0, 0.48089820146560668945 ;  /* 0x3ef6384a03007423 */ /* 0x000fc60000010000 */
[----:B------:R-:W-:Y:S01]  /*42910*/  FSEL R8, R8, R28, !P1 ;  /* 0x0000001c08087208 */ /* 0x000fe20004800000 */
[C---:B------:R-:W-:Y:S01]  /*42920*/  FFMA.FTZ R0, R3.reuse, R0, -0.72134751081466674805 ;  /* 0xbf38aa3b03007423 */ /* 0x040fe20000010000 */
[----:B------:R0:W1:Y:S03]  /*42930*/  I2F R10, R6 ;  /* 0x00000006000a7306 */ /* 0x0000660000201400 */
[----:B------:R-:W-:Y:S01]  /*42940*/  FMUL R0, R3, R0 ;  /* 0x0000000003007220 */ /* 0x000fe20000400000 */
[----:B0-----:R-:W-:-:S03]  /*42950*/  IADD3 R6, R8, -0x3f3504f3, RZ ;  /* 0xc0cafb0d08067810 */ /* 0x001fc60007ffe0ff */
[----:B------:R-:W-:Y:S01]  /*42960*/  FMUL R0, R3, R0 ;  /* 0x0000000003007220 */ /* 0x000fe20000400000 */
[----:B------:R-:W-:-:S03]  /*42970*/  LOP3.LUT R6, R6, 0xff800000, RZ, 0xc0, !PT ;  /* 0xff80000006067812 */ /* 0x000fc600078ec0ff */
[----:B------:R-:W-:Y:S02]  /*42980*/  FFMA.FTZ R12, R3, 1.4426950216293334961, R0 ;  /* 0x3fb8aa3b030c7823 */ /* 0x000fe40000010000 */
[----:B------:R-:W-:-:S04]  /*42990*/  IMAD.IADD R0, R8, 0x1, -R6 ;  /* 0x0000000108007824 */ /* 0x000fc800078e0a06 */
[----:B------:R-:W-:-:S04]  /*429a0*/  FADD R0, R0, -1 ;  /* 0xbf80000000007421 */ /* 0x000fc80000000000 */
[----:B------:R-:W-:-:S04]  /*429b0*/  FFMA.FTZ R3, R0, R14, -0.16845393180847167969 ;  /* 0xbe2c7f3000037423 */ /* 0x000fc8000001000e */
[----:B------:R-:W-:-:S04]  /*429c0*/  FFMA.FTZ R3, R0, R3, 0.1716887056827545166 ;  /* 0x3e2fcf2a00037423 */ /* 0x000fc80000010003 */
[----:B------:R-:W-:-:S04]  /*429d0*/  FFMA.FTZ R3, R0, R3, -0.17900948226451873779 ;  /* 0xbe374e4300037423 */ /* 0x000fc80000010003 */
[----:B------:R-:W-:-:S04]  /*429e0*/  FFMA.FTZ R3, R0, R3, 0.20512372255325317383 ;  /* 0x3e520bf400037423 */ /* 0x000fc80000010003 */
[----:B------:R-:W-:-:S04]  /*429f0*/  FFMA.FTZ R3, R0, R3, -0.24046532809734344482 ;  /* 0xbe763c8b00037423 */ /* 0x000fc80000010003 */
[----:B------:R-:W-:-:S04]  /*42a00*/  FFMA.FTZ R3, R0, R3, 0.28857114911079406738 ;  /* 0x3e93bf9900037423 */ /* 0x000fc80000010003 */
[----:B------:R-:W-:-:S04]  /*42a10*/  FFMA.FTZ R3, R0, R3, -0.36067417263984680176 ;  /* 0xbeb8aa4900037423 */ /* 0x000fc80000010003 */
[----:B------:R-:W-:Y:S02]  /*42a20*/  FFMA.FTZ R3, R0, R3, 0.48089820146560668945 ;  /* 0x3ef6384a00037423 */ /* 0x000fe40000010003 */
[----:B-1----:R-:W-:Y:S02]  /*42a30*/  FFMA.FTZ R11, R10, 1.1920928955078125e-07, R11 ;  /* 0x340000000a0b7823 */ /* 0x002fe4000001000b */
[----:B------:R0:W1:Y:S01]  /*42a40*/  I2F R10, R7 ;  /* 0x00000007000a7306 */ /* 0x0000620000201400 */
[----:B------:R-:W-:-:S04]  /*42a50*/  FFMA.FTZ R3, R0, R3, -0.72134751081466674805 ;  /* 0xbf38aa3b00037423 */ /* 0x000fc80000010003 */
[----:B------:R-:W-:Y:S01]  /*42a60*/  FMUL R3, R0, R3 ;  /* 0x0000000300037220 */ /* 0x000fe20000400000 */
[----:B0-----:R-:W-:-:S03]  /*42a70*/  FSEL R7, RZ, -23, P0 ;  /* 0xc1b80000ff077808 */ /* 0x001fc60000000000 */
[----:B------:R-:W-:Y:S01]  /*42a80*/  FMUL R3, R0, R3 ;  /* 0x0000000300037220 */ /* 0x000fe20000400000 */
[----:B------:R-:W-:Y:S01]  /*42a90*/  ISETP.GE.U32.AND P0, PT, R4, 0x7f800000, PT ;  /* 0x7f8000000400780c */ /* 0x000fe20003f06070 */
[----:B------:R-:W-:Y:S02]  /*42aa0*/  FADD R13, R11, R13 ;  /* 0x0000000d0b0d7221 */ /* 0x000fe40000000000 */
[----:B------:R-:W-:Y:S01]  /*42ab0*/  FFMA.FTZ R11, R0, 1.4426950216293334961, R3 ;  /* 0x3fb8aa3b000b7823 */ /* 0x000fe20000010003 */
[----:B------:R-:W-:Y:S02]  /*42ac0*/  FSEL R3, RZ, -23, P1 ;  /* 0xc1b80000ff037808 */ /* 0x000fe40000800000 */
[----:B------:R-:W-:Y:S01]  /*42ad0*/  ISETP.GE.U32.AND P1, PT, R9, 0x7f800000, PT ;  /* 0x7f8000000900780c */ /* 0x000fe20003f26070 */
[----:B-1----:R-:W-:-:S04]  /*42ae0*/  FFMA.FTZ R0, R10, 1.1920928955078125e-07, R7 ;  /* 0x340000000a007823 */ /* 0x002fc80000010007 */
[----:B------:R-:W-:Y:S02]  /*42af0*/  FADD R16, R0, R12 ;  /* 0x0000000c00107221 */ /* 0x000fe40000000000 */
[----:B------:R-:W-:Y:S01]  /*42b00*/  @P0 MOV R0, 0x7f800000 ;  /* 0x7f80000000000802 */ /* 0x000fe20000000f00 */
[----:B------:R-:W0:Y:S04]  /*42b10*/  I2F R6, R6 ;  /* 0x0000000600067306 */ /* 0x000e280000201400 */
[----:B------:R-:W-:Y:S02]  /*42b20*/  @P0 FFMA.FTZ R13, R4, R0, +INF ;  /* 0x7f800000040d0423 */ /* 0x000fe40000010000 */
[----:B------:R-:W-:-:S04]  /*42b30*/  @P1 IMAD.MOV.U32 R0, RZ, RZ, 0x7f800000 ;  /* 0x7f800000ff001424 */ /* 0x000fc800078e00ff */
[----:B------:R-:W-:Y:S01]  /*42b40*/  @P1 FFMA.FTZ R16, R9, R0, +INF ;  /* 0x7f80000009101423 */ /* 0x000fe20000010000 */
[----:B------:R-:W-:Y:S01]  /*42b50*/  ISETP.GE.U32.AND P1, PT, R8, 0x7f800000, PT ;  /* 0x7f8000000800780c */ /* 0x000fe20003f26070 */
[----:B0-----:R-:W-:-:S04]  /*42b60*/  FFMA.FTZ R3, R6, 1.1920928955078125e-07, R3 ;  /* 0x3400000006037823 */ /* 0x001fc80000010003 */
[----:B------:R-:W-:-:S08]  /*42b70*/  FADD R10, R3, R11 ;  /* 0x0000000b030a7221 */ /* 0x000fd00000000000 */
[----:B------:R-:W-:Y:S01]  /*42b80*/  @P1 MOV R3, 0x7f800000 ;  /* 0x7f80000000031802 */ /* 0x000fe20000000f00 */
[----:B------:R-:W-:Y:S04]  /*42b90*/  STL [R1+0x6dc], R13 ;  /* 0x0006dc0d01007387 */ /* 0x000fe80000100800 */
[----:B------:R-:W-:Y:S01]  /*42ba0*/  @P1 FFMA.FTZ R10, R8, R3, +INF ;  /* 0x7f800000080a1423 */ /* 0x000fe20000010003 */
[----:B------:R-:W-:Y:S04]  /*42bb0*/  STL [R1+0x6d8], R16 ;  /* 0x0006d81001007387 */ /* 0x000fe80000100800 */
[----:B------:R-:W-:Y:S04]  /*42bc0*/  STL [R1+0x6d4], R10 ;  /* 0x0006d40a01007387 */ /* 0x000fe80000100800 */
[----:B------:R-:W2:Y:S01]  /*42bd0*/  LDL.LU R21, [R1+0x8e8] ;  /* 0x0008e80001157983 */ /* 0x000ea20000300800 */
[C---:B-----5:R-:W-:Y:S01]  /*42be0*/  FMUL R7, R29.reuse, 8388608 ;  /* 0x4b0000001d077820 */ /* 0x060fe20000400000 */
[----:B------:R-:W-:-:S04]  /*42bf0*/  FSETP.GEU.AND P0, PT, R29, 1.175494350822287508e-38, PT ;  /* 0x008000001d00780b */ /* 0x000fc80003f0e000 */
[----:B------:R-:W-:-:S04]  /*42c00*/  FSEL R7, R7, R29, !P0 ;  /* 0x0000001d07077208 */ /* 0x000fc80004000000 */
[----:B------:R-:W-:-:S04]  /*42c10*/  IADD3 R0, R7, -0x3f3504f3, RZ ;  /* 0xc0cafb0d07007810 */ /* 0x000fc80007ffe0ff */
[----:B------:R-:W-:-:S04]  /*42c20*/  LOP3.LUT R0, R0, 0xff800000, RZ, 0xc0, !PT ;  /* 0xff80000000007812 */ /* 0x000fc800078ec0ff */
[----:B------:R0:W1:Y:S01]  /*42c30*/  I2F R6, R0 ;  /* 0x0000000000067306 */ /* 0x0000620000201400 */
[----:B------:R-:W-:Y:S01]  /*42c40*/  FSEL R3, RZ, -23, P0 ;  /* 0xc1b80000ff037808 */ /* 0x000fe20000000000 */
[----:B0-----:R-:W-:-:S04]  /*42c50*/  IMAD.IADD R0, R7, 0x1, -R0 ;  /* 0x0000000107007824 */ /* 0x001fc800078e0a00 */
[----:B------:R-:W-:Y:S02]  /*42c60*/  FADD R0, R0, -1 ;  /* 0xbf80000000007421 */ /* 0x000fe40000000000 */
[----:B-1----:R-:W-:Y:S02]  /*42c70*/  FFMA.FTZ R6, R6, 1.1920928955078125e-07, R3 ;  /* 0x3400000006067823 */ /* 0x002fe40000010003 */
[----:B------:R-:W-:-:S04]  /*42c80*/  FFMA.FTZ R3, R0, R14, -0.16845393180847167969 ;  /* 0xbe2c7f3000037423 */ /* 0x000fc8000001000e */
[----:B------:R-:W-:-:S04]  /*42c90*/  FFMA.FTZ R3, R0, R3, 0.1716887056827545166 ;  /* 0x3e2fcf2a00037423 */ /* 0x000fc80000010003 */
[----:B------:R-:W-:-:S04]  /*42ca0*/  FFMA.FTZ R3, R0, R3, -0.17900948226451873779 ;  /* 0xbe374e4300037423 */ /* 0x000fc80000010003 */
[----:B------:R-:W-:-:S04]  /*42cb0*/  FFMA.FTZ R3, R0, R3, 0.20512372255325317383 ;  /* 0x3e520bf400037423 */ /* 0x000fc80000010003 */
[----:B------:R-:W-:-:S04]  /*42cc0*/  FFMA.FTZ R3, R0, R3, -0.24046532809734344482 ;  /* 0xbe763c8b00037423 */ /* 0x000fc80000010003 */
[----:B------:R-:W-:-:S04]  /*42cd0*/  FFMA.FTZ R3, R0, R3, 0.28857114911079406738 ;  /* 0x3e93bf9900037423 */ /* 0x000fc80000010003 */
[----:B------:R-:W-:-:S04]  /*42ce0*/  FFMA.FTZ R3, R0, R3, -0.36067417263984680176 ;  /* 0xbeb8aa4900037423 */ /* 0x000fc80000010003 */
[----:B------:R-:W-:-:S04]  /*42cf0*/  FFMA.FTZ R3, R0, R3, 0.48089820146560668945 ;  /* 0x3ef6384a00037423 */ /* 0x000fc80000010003 */
[----:B------:R-:W-:Y:S01]  /*42d00*/  FFMA.FTZ R3, R0, R3, -0.72134751081466674805 ;  /* 0xbf38aa3b00037423 */ /* 0x000fe20000010003 */
[----:B------:R-:W-:-:S03]  /*42d10*/  ISETP.GE.U32.AND P1, PT, R7, 0x7f800000, PT ;  /* 0x7f8000000700780c */ /* 0x000fc60003f26070 */
[----:B------:R-:W-:-:S04]  /*42d20*/  FMUL R3, R0, R3 ;  /* 0x0000000300037220 */ /* 0x000fc80000400000 */
[----:B------:R-:W-:-:S04]  /*42d30*/  FMUL R3, R0, R3 ;  /* 0x0000000300037220 */ /* 0x000fc80000400000 */
[----:B------:R-:W-:-:S04]  /*42d40*/  FFMA.FTZ R0, R0, 1.4426950216293334961, R3 ;  /* 0x3fb8aa3b00007823 */ /* 0x000fc80000010003 */
[----:B------:R-:W-:Y:S01]  /*42d50*/  FADD R3, R6, R0 ;  /* 0x0000000006037221 */ /* 0x000fe20000000000 */
[----:B------:R-:W-:-:S05]  /*42d60*/  @P1 MOV R0, 0x7f800000 ;  /* 0x7f80000000001802 */ /* 0x000fca0000000f00 */
[----:B------:R-:W-:-:S05]  /*42d70*/  @P1 FFMA.FTZ R3, R7, R0, +INF ;  /* 0x7f80000007031423 */ /* 0x000fca0000010000 */
[----:B------:R0:W-:Y:S04]  /*42d80*/  STL [R1+0x7bc], R3 ;  /* 0x0007bc0301007387 */ /* 0x0001e80000100800 */
[----:B------:R-:W3:Y:S01]  /*42d90*/  LDL.LU R22, [R1+0x8ec] ;  /* 0x0008ec0001167983 */ /* 0x000ee20000300800 */
[----:B------:R-:W-:Y:S01]  /*42da0*/  FSETP.NEU.AND P1, PT, R5, RZ, PT ;  /* 0x000000ff0500720b */ /* 0x000fe20003f2d000 */
[C---:B--2---:R-:W-:Y:S01]  /*42db0*/  FMUL R6, R21.reuse, 8388608 ;  /* 0x4b00000015067820 */ /* 0x044fe20000400000 */
[----:B------:R-:W-:-:S04]  /*42dc0*/  FSETP.GEU.AND P0, PT, R21, 1.175494350822287508e-38, PT ;  /* 0x008000001500780b */ /* 0x000fc80003f0e000 */
[----:B------:R-:W-:-:S04]  /*42dd0*/  FSEL R6, R6, R21, !P0 ;  /* 0x0000001506067208 */ /* 0x000fc80004000000 */
[----:B------:R-:W-:-:S04]  /*42de0*/  IADD3 R0, R6, -0x3f3504f3, RZ ;  /* 0xc0cafb0d06007810 */ /* 0x000fc80007ffe0ff */
[----:B------:R-:W-:-:S04]  /*42df0*/  LOP3.LUT R0, R0, 0xff800000, RZ, 0xc0, !PT ;  /* 0xff80000000007812 */ /* 0x000fc800078ec0ff */
[----:B------:R1:W2:Y:S01]  /*42e00*/  I2F R5, R0 ;  /* 0x0000000000057306 */ /* 0x0002a20000201400 */
[----:B0-----:R-:W-:Y:S01]  /*42e10*/  FSEL R3, RZ, -23, P0 ;  /* 0xc1b80000ff037808 */ /* 0x001fe20000000000 */
[----:B-1----:R-:W-:-:S04]  /*42e20*/  IMAD.IADD R0, R6, 0x1, -R0 ;  /* 0x0000000106007824 */ /* 0x002fc800078e0a00 */
[----:B------:R-:W-:Y:S02]  /*42e30*/  FADD R0, R0, -1 ;  /* 0xbf80000000007421 */ /* 0x000fe40000000000 */
[----:B--2---:R-:W-:Y:S02]  /*42e40*/  FFMA.FTZ R5, R5, 1.1920928955078125e-07, R3 ;  /* 0x3400000005057823 */ /* 0x004fe40000010003 */
        /* <DEDUP_REMOVED lines=17> */
[----:B------:R-:W2:Y:S01]  /*42f60*/  LDL.LU R23, [R1+0x8f0] ;  /* 0x0008f00001177983 */ /* 0x000ea20000300800 */
[C---:B---3--:R-:W-:Y:S01]  /*42f70*/  FMUL R5, R22.reuse, 8388608 ;  /* 0x4b00000016057820 */ /* 0x048fe20000400000 */
[----:B------:R-:W-:-:S04]  /*42f80*/  FSETP.GEU.AND P0, PT, R22, 1.175494350822287508e-38, PT ;  /* 0x008000001600780b */ /* 0x000fc80003f0e000 */
[----:B------:R-:W-:-:S04]  /*42f90*/  FSEL R5, R5, R22, !P0 ;  /* 0x0000001605057208 */ /* 0x000fc80004000000 */
[----:B------:R-:W-:-:S04]  /*42fa0*/  IADD3 R0, R5, -0x3f3504f3, RZ ;  /* 0xc0cafb0d05007810 */ /* 0x000fc80007ffe0ff */
[----:B------:R-:W-:-:S04]  /*42fb0*/  LOP3.LUT R0, R0, 0xff800000, RZ, 0xc0, !PT ;  /* 0xff80000000007812 */ /* 0x000fc800078ec0ff */
[----:B------:R1:W3:Y:S01]  /*42fc0*/  I2F R3, R0 ;  /* 0x0000000000037306 */ /* 0x0002e20000201400 */
[----:B------:R-:W-:-:S04]  /*42fd0*/  LOP3.LUT R2, R2, 0xfffeffff, RZ, 0xc0, !PT ;  /* 0xfffeffff02027812 */ /* 0x000fc800078ec0ff */
[----:B------:R-:W-:Y:S02]  /*42fe0*/  @P1 LOP3.LUT R2, R2, 0x10000, RZ, 0xfc, !PT ;  /* 0x0001000002021812 */ /* 0x000fe400078efcff */
[----:B------:R-:W-:Y:S01]  /*42ff0*/  FSETP.NEU.AND P1, PT, R4, RZ, PT ;  /* 0x000000ff0400720b */ /* 0x000fe20003f2d000 */
[----:B-1----:R-:W-:Y:S01]  /*43000*/  IMAD.IADD R0, R5, 0x1, -R0 ;  /* 0x0000000105007824 */ /* 0x002fe200078e0a00 */
[----:B------:R-:W-:-:S03]  /*43010*/  FSEL R4, RZ, -23, P0 ;  /* 0xc1b80000ff047808 */ /* 0x000fc60000000000 */
[----:B------:R-:W-:Y:S02]  /*43020*/  FADD R0, R0, -1 ;  /* 0xbf80000000007421 */ /* 0x000fe40000000000 */
[----:B---3--:R-:W-:Y:S02]  /*43030*/  FFMA.FTZ R4, R3, 1.1920928955078125e-07, R4 ;  /* 0x3400000003047823 */ /* 0x008fe40000010004 */
        /* <DEDUP_REMOVED lines=13> */
[----:B0-----:R-:W-:Y:S01]  /*43110*/  FADD R10, R4, R0 ;  /* 0x00000000040a7221 */ /* 0x001fe20000000000 */
[----:B------:R-:W-:-:S05]  /*43120*/  @P0 MOV R0, 0x7f800000 ;  /* 0x7f80000000000802 */ /* 0x000fca0000000f00 */
[----:B------:R-:W-:Y:S01]  /*43130*/  @P0 FFMA.FTZ R10, R5, R0, +INF ;  /* 0x7f800000050a0423 */ /* 0x000fe20000010000 */
[----:B------:R-:W-:-:S04]  /*43140*/  LOP3.LUT R2, R2, 0xff7fffff, RZ, 0xc0, !PT ;  /* 0xff7fffff02027812 */ /* 0x000fc800078ec0ff */
[----:B------:R0:W-:Y:S04]  /*43150*/  STL [R1+0x7d8], R10 ;  /* 0x0007d80a01007387 */ /* 0x0001e80000100800 */
[----:B------:R-:W3:Y:S01]  /*43160*/  LDL.LU R24, [R1+0x930] ;  /* 0x0009300001187983 */ /* 0x000ee20000300800 */
[----:B------:R-:W-:Y:S02]  /*43170*/  @P1 LOP3.LUT R2, R2, 0x800000, RZ, 0xfc, !PT ;  /* 0x0080000002021812 */ /* 0x000fe400078efcff */
[----:B------:R-:W-:Y:S02]  /*43180*/  FSETP.NEU.AND P1, PT, R9, RZ, PT ;  /* 0x000000ff0900720b */ /* 0x000fe40003f2d000 */
[----:B------:R-:W-:-:S11]  /*43190*/  LOP3.LUT R2, R2, 0xffdfffff, RZ, 0xc0, !PT ;  /* 0xffdfffff02027812 */ /* 0x000fd600078ec0ff */
[----:B------:R-:W-:Y:S02]  /*431a0*/  @P1 LOP3.LUT R2, R2, 0x200000, RZ, 0xfc, !PT ;  /* 0x0020000002021812 */ /* 0x000fe400078efcff */
[----:B------:R-:W-:Y:S01]  /*431b0*/  FSETP.NEU.AND P1, PT, R8, RZ, PT ;  /* 0x000000ff0800720b */ /* 0x000fe20003f2d000 */
[C---:B--2---:R-:W-:Y:S01]  /*431c0*/  FMUL R3, R23.reuse, 8388608 ;  /* 0x4b00000017037820 */ /* 0x044fe20000400000 */
[----:B------:R-:W-:-:S04]  /*431d0*/  FSETP.GEU.AND P0, PT, R23, 1.175494350822287508e-38, PT ;  /* 0x008000001700780b */ /* 0x000fc80003f0e000 */
[----:B------:R-:W-:-:S04]  /*431e0*/  FSEL R3, R3, R23, !P0 ;  /* 0x0000001703037208 */ /* 0x000fc80004000000 */
[----:B------:R-:W-:-:S04]  /*431f0*/  IADD3 R0, R3, -0x3f3504f3, RZ ;  /* 0xc0cafb0d03007810 */ /* 0x000fc80007ffe0ff */
[----:B------:R-:W-:-:S04]  /*43200*/  LOP3.LUT R0, R0, 0xff800000, RZ, 0xc0, !PT ;  /* 0xff80000000007812 */ /* 0x000fc800078ec0ff */
[----:B------:R1:W2:Y:S01]  /*43210*/  I2F R4, R0 ;  /* 0x0000000000047306 */ /* 0x0002a20000201400 */
[----:B------:R-:W-:Y:S01]  /*43220*/  FSEL R8, RZ, -23, P0 ;  /* 0xc1b80000ff087808 */ /* 0x000fe20000000000 */
        /* <DEDUP_REMOVED lines=18> */
[----:B------:R-:W-:-:S05]  /*43350*/  @P0 FFMA.FTZ R10, R3, R0, +INF ;  /* 0x7f800000030a0423 */ /* 0x000fca0000010000 */
[----:B------:R-:W-:Y:S04]  /*43360*/  STL [R1+0x7d4], R10 ;  /* 0x0007d40a01007387 */ /* 0x000fe80000100800 */
[----:B------:R-:W2:Y:S01]  /*43370*/  LDL.LU R25, [R1+0x9b0] ;  /* 0x0009b00001197983 */ /* 0x000ea20000300800 */
[C---:B---3--:R-:W-:Y:S01]  /*43380*/  FMUL R20, R24.reuse, 8388608 ;  /* 0x4b00000018147820 */ /* 0x048fe20000400000 */
[----:B------:R-:W-:-:S04]  /*43390*/  FSETP.GEU.AND P0, PT, R24, 1.175494350822287508e-38, PT ;  /* 0x008000001800780b */ /* 0x000fc80003f0e000 */
[----:B------:R-:W-:Y:S02]  /*433a0*/  FSEL R20, R20, R24, !P0 ;  /* 0x0000001814147208 */ /* 0x000fe40004000000 */
[----:B------:R-:W-:Y:S02]  /*433b0*/  LOP3.LUT R2, R2, 0xffbfffff, RZ, 0xc0, !PT ;  /* 0xffbfffff02027812 */ /* 0x000fe400078ec0ff */
[----:B------:R-:W-:Y:S02]  /*433c0*/  IADD3 R0, R20, -0x3f3504f3, RZ ;  /* 0xc0cafb0d14007810 */ /* 0x000fe40007ffe0ff */
[----:B------:R-:W-:Y:S02]  /*433d0*/  @P1 LOP3.LUT R2, R2, 0x400000, RZ, 0xfc, !PT ;  /* 0x0040000002021812 */ /* 0x000fe400078efcff */
[----:B------:R-:W-:Y:S02]  /*433e0*/  FSETP.NEU.AND P1, PT, R7, RZ, PT ;  /* 0x000000ff0700720b */ /* 0x000fe40003f2d000 */
[----:B------:R-:W-:-:S04]  /*433f0*/  LOP3.LUT R0, R0, 0xff800000, RZ, 0xc0, !PT ;  /* 0xff80000000007812 */ /* 0x000fc800078ec0ff */
[----:B------:R0:W1:Y:S01]  /*43400*/  I2F R4, R0 ;  /* 0x0000000000047306 */ /* 0x0000620000201400 */
[----:B------:R-:W-:-:S06]  /*43410*/  LOP3.LUT R2, R2, 0xfff7ffff, RZ, 0xc0, !PT ;  /* 0xfff7ffff02027812 */ /* 0x000fcc00078ec0ff */
[----:B------:R-:W-:Y:S01]  /*43420*/  @P1 LOP3.LUT R2, R2, 0x80000, RZ, 0xfc, !PT ;  /* 0x0008000002021812 */ /* 0x000fe200078efcff */
[----:B0-----:R-:W-:Y:S01]  /*43430*/  IMAD.IADD R0, R20, 0x1, -R0 ;  /* 0x0000000114007824 */ /* 0x001fe200078e0a00 */
[----:B------:R-:W-:Y:S02]  /*43440*/  FSETP.NEU.AND P1, PT, R6, RZ, PT ;  /* 0x000000ff0600720b */ /* 0x000fe40003f2d000 */
[----:B------:R-:W-:Y:S01]  /*43450*/  FSEL R6, RZ, -23, P0 ;  /* 0xc1b80000ff067808 */ /* 0x000fe20000000000 */
[----:B------:R-:W-:-:S04]  /*43460*/  FADD R0, R0, -1 ;  /* 0xbf80000000007421 */ /* 0x000fc80000000000 */
        /* <DEDUP_REMOVED lines=13> */
[----:B------:R-:W-:Y:S01]  /*43540*/  FFMA.FTZ R0, R0, 1.4426950216293334961, R4 ;  /* 0x3fb8aa3b00007823 */ /* 0x000fe20000010004 */
[----:B------:R-:W-:-:S03]  /*43550*/  LOP3.LUT R2, R2, 0xffefffff, RZ, 0xc0, !PT ;  /* 0xffefffff02027812 */ /* 0x000fc600078ec0ff */
[----:B------:R-:W-:Y:S01]  /*43560*/  FADD R8, R6, R0 ;  /* 0x0000000006087221 */ /* 0x000fe20000000000 */
[----:B------:R-:W-:Y:S02]  /*43570*/  @P0 MOV R0, 0x7f800000 ;  /* 0x7f80000000000802 */ /* 0x000fe40000000f00 */
[----:B------:R-:W-:-:S03]  /*43580*/  @P1 LOP3.LUT R2, R2, 0x100000, RZ, 0xfc, !PT ;  /* 0x0010000002021812 */ /* 0x000fc600078efcff */
[----:B------:R-:W-:Y:S01]  /*43590*/  @P0 FFMA.FTZ R8, R20, R0, +INF ;  /* 0x7f80000014080423 */ /* 0x000fe20000010000 */
[----:B------:R-:W-:Y:S02]  /*435a0*/  FSETP.NEU.AND P1, PT, R5, RZ, PT ;  /* 0x000000ff0500720b */ /* 0x000fe40003f2d000 */
[----:B------:R-:W-:-:S11]  /*435b0*/  LOP3.LUT R2, R2, 0xfffdffff, RZ, 0xc0, !PT ;  /* 0xfffdffff02027812 */ /* 0x000fd600078ec0ff */
[----:B------:R-:W-:Y:S02]  /*435c0*/  @P1 LOP3.LUT R2, R2, 0x20000, RZ, 0xfc, !PT ;  /* 0x0002000002021812 */ /* 0x000fe400078efcff */
[----:B------:R-:W-:Y:S01]  /*435d0*/  FSETP.NEU.AND P1, PT, R3, RZ, PT ;  /* 0x000000ff0300720b */ /* 0x000fe20003f2d000 */
[----:B------:R-:W-:Y:S01]  /*435e0*/  STL [R1+0x7d0], R8 ;  /* 0x0007d00801007387 */ /* 0x000fe20000100800 */
[C---:B--2---:R-:W-:Y:S01]  /*435f0*/  FMUL R19, R25.reuse, 8388608 ;  /* 0x4b00000019137820 */ /* 0x044fe20000400000 */
        /* <DEDUP_REMOVED lines=24> */
[----:B------:R-:W-:Y:S02]  /*43780*/  @P0 FFMA.FTZ R6, R19, R0, +INF ;  /* 0x7f80000013060423 */ /* 0x000fe40000010000 */
[----:B------:R-:W-:-:S04]  /*43790*/  IMAD.MOV.U32 R0, RZ, RZ, R15 ;  /* 0x000000ffff007224 */ /* 0x000fc800078e000f */
[C---:B------:R-:W-:Y:S01]  /*437a0*/  FMUL R3, R0.reuse, 8388608 ;  /* 0x4b00000000037820 */ /* 0x040fe20000400000 */
[----:B------:R-:W-:Y:S01]  /*437b0*/  FSETP.GEU.AND P0, PT, R0, 1.175494350822287508e-38, PT ;  /* 0x008000000000780b */ /* 0x000fe20003f0e000 */
[----:B------:R0:W-:Y:S03]  /*437c0*/  STL [R1+0x7cc], R6 ;  /* 0x0007cc0601007387 */ /* 0x0001e60000100800 */
[----:B0-----:R-:W-:-:S04]  /*437d0*/  FSEL R6, R3, R0, !P0 ;  /* 0x0000000003067208 */ /* 0x001fc80004000000 */
[----:B------:R-:W-:-:S04]  /*437e0*/  IADD3 R3, R6, -0x3f3504f3, RZ ;  /* 0xc0cafb0d06037810 */ /* 0x000fc80007ffe0ff */
[----:B------:R-:W-:-:S04]  /*437f0*/  LOP3.LUT R3, R3, 0xff800000, RZ, 0xc0, !PT ;  /* 0xff80000003037812 */ /* 0x000fc800078ec0ff */
[----:B------:R0:W1:Y:S01]  /*43800*/  I2F R4, R3 ;  /* 0x0000000300047306 */ /* 0x0000620000201400 */
[----:B------:R-:W-:Y:S01]  /*43810*/  FSEL R5, RZ, -23, P0 ;  /* 0xc1b80000ff057808 */ /* 0x000fe20000000000 */
[----:B------:R-:W-:Y:S01]  /*43820*/  STL [R1+0x7b8], R6 ;  /* 0x0007b80601007387 */ /* 0x000fe20000100800 */
[----:B0-----:R-:W-:-:S05]  /*43830*/  IADD3 R3, R6, -R3, RZ ;  /* 0x8000000306037210 */ /* 0x001fca0007ffe0ff */
[----:B------:R-:W-:Y:S02]  /*43840*/  FADD R3, R3, -1 ;  /* 0xbf80000003037421 */ /* 0x000fe40000000000 */
[----:B-1----:R-:W-:-:S05]  /*43850*/  FFMA.FTZ R4, R4, 1.1920928955078125e-07, R5 ;  /* 0x3400000004047823 */ /* 0x002fca0000010005 */
[----:B------:R0:W-:Y:S04]  /*43860*/  STL [R1+0x7c4], R4 ;  /* 0x0007c40401007387 */ /* 0x0001e80000100800 */
[----:B------:R-:W2:Y:S01]  /*43870*/  LDL.LU R18, [R1+0x758] ;  /* 0x0007580001127983 */ /* 0x000ea20000300800 */
[----:B0-----:R-:W-:-:S04]  /*43880*/  FFMA.FTZ R4, R3, R14, -0.16845393180847167969 ;  /* 0xbe2c7f3003047423 */ /* 0x001fc8000001000e */
[----:B------:R-:W-:-:S04]  /*43890*/  FFMA.FTZ R4, R3, R4, 0.1716887056827545166 ;  /* 0x3e2fcf2a03047423 */ /* 0x000fc80000010004 */
[----:B------:R-:W-:-:S04]  /*438a0*/  FFMA.FTZ R4, R3, R4, -0.17900948226451873779 ;  /* 0xbe374e4303047423 */ /* 0x000fc80000010004 */
[----:B------:R-:W-:-:S04]  /*438b0*/  FFMA.FTZ R4, R3, R4, 0.20512372255325317383 ;  /* 0x3e520bf403047423 */ /* 0x000fc80000010004 */
[----:B------:R-:W-:-:S04]  /*438c0*/  FFMA.FTZ R4, R3, R4, -0.24046532809734344482 ;  /* 0xbe763c8b03047423 */ /* 0x000fc80000010004 */
[----:B------:R-:W-:-:S04]  /*438d0*/  FFMA.FTZ R4, R3, R4, 0.28857114911079406738 ;  /* 0x3e93bf9903047423 */ /* 0x000fc80000010004 */
[----:B------:R-:W-:-:S04]  /*438e0*/  FFMA.FTZ R4, R3, R4, -0.36067417263984680176 ;  /* 0xbeb8aa4903047423 */ /* 0x000fc80000010004 */
[----:B------:R-:W-:-:S04]  /*438f0*/  FFMA.FTZ R4, R3, R4, 0.48089820146560668945 ;  /* 0x3ef6384a03047423 */ /* 0x000fc80000010004 */
[----:B------:R-:W-:-:S04]  /*43900*/  FFMA.FTZ R4, R3, R4, -0.72134751081466674805 ;  /* 0xbf38aa3b03047423 */ /* 0x000fc80000010004 */
[----:B------:R-:W-:-:S04]  /*43910*/  FMUL R4, R3, R4 ;  /* 0x0000000403047220 */ /* 0x000fc80000400000 */
[----:B------:R-:W-:-:S04]  /*43920*/  FMUL R4, R3, R4 ;  /* 0x0000000403047220 */ /* 0x000fc80000400000 */
[----:B------:R-:W-:-:S05]  /*43930*/  FFMA.FTZ R3, R3, 1.4426950216293334961, R4 ;  /* 0x3fb8aa3b03037823 */ /* 0x000fca0000010004 */
[----:B------:R0:W-:Y:S04]  /*43940*/  STL [R1+0x7c0], R3 ;  /* 0x0007c00301007387 */ /* 0x0001e80000100800 */
[----:B------:R-:W3:Y:S04]  /*43950*/  LDL.LU R17, [R1+0x75c] ;  /* 0x00075c0001117983 */ /* 0x000ee80000300800 */
[----:B------:R-:W4:Y:S04]  /*43960*/  LDL.LU R16, [R1+0x748] ;  /* 0x0007480001107983 */ /* 0x000f280000300800 */
[----:B------:R-:W5:Y:S04]  /*43970*/  LDL.LU R15, [R1+0x74c] ;  /* 0x00074c00010f7983 */ /* 0x000f680000300800 */
        /* <DEDUP_REMOVED lines=11> */
[----:B0-----:R-:W5:Y:S01]  /*43a30*/  LDL.LU R3, [R1+0x78c] ;  /* 0x00078c0001037983 */ /* 0x001f620000300800 */
[----:B------:R-:W-:-:S02]  /*43a40*/  LOP3.LUT R2, R2, 0xfffbffff, RZ, 0xc0, !PT ;  /* 0xfffbffff02027812 */ /* 0x000fc400078ec0ff */
[----:B------:R-:W-:Y:S02]  /*43a50*/  FSETP.GT.AND P0, PT, |R0|, 8.50705917302346158658e+37, PT ;  /* 0x7e8000000000780b */ /* 0x000fe40003f04200 */
[----:B------:R-:W-:Y:S02]  /*43a60*/  @P1 LOP3.LUT R2, R2, 0x40000, RZ, 0xfc, !PT ;  /* 0x0004000002021812 */ /* 0x000fe400078efcff */
[----:B------:R-:W-:-:S09]  /*43a70*/  FSETP.GEU.AND P1, PT, |R0|, 1.175494350822287508e-38, PT ;  /* 0x008000000000780b */ /* 0x000fd20003f2e200 */
[----:B------:R-:W-:-:S04]  /*43a80*/  @P0 FMUL R0, R0, 0.25 ;  /* 0x3e80000000000820 */ /* 0x000fc80000400000 */
[----:B------:R-:W-:-:S06]  /*43a90*/  @!P1 FMUL R0, R0, 16777216 ;  /* 0x4b80000000009820 */ /* 0x000fcc0000400000 */
[----:B------:R-:W0:Y:S01]  /*43aa0*/  MUFU.RCP R0, R0 ;  /* 0x0000000000007308 */ /* 0x000e220000001000 */
[----:B------:R-:W-:Y:S01]  /*43ab0*/  LOP3.LUT R2, R2, 0xffffbfff, RZ, 0xc0, !PT ;  /* 0xffffbfff02027812 */ /* 0x000fe200078ec0ff */
[----:B--2---:R-:W-:-:S04]  /*43ac0*/  @P0 FMUL R18, R18, 0.25 ;  /* 0x3e80000012120820 */ /* 0x004fc80000400000 */
[----:B------:R-:W-:Y:S02]  /*43ad0*/  @!P1 FMUL R18, R18, 16777216 ;  /* 0x4b80000012129820 */ /* 0x000fe40000400000 */
[----:B---3--:R-:W-:Y:S02]  /*43ae0*/  @P0 FMUL R14, R14, 0.25 ;  /* 0x3e8000000e0e0820 */ /* 0x008fe40000400000 */
[----:B----4-:R-:W-:Y:S02]  /*43af0*/  @P0 FMUL R13, R13, 0.25 ;  /* 0x3e8000000d0d0820 */ /* 0x010fe40000400000 */
[----:B-----5:R-:W-:Y:S02]  /*43b00*/  @P0 FMUL R12, R12, 0.25 ;  /* 0x3e8000000c0c0820 */ /* 0x020fe40000400000 */
[----:B------:R-:W-:Y:S02]  /*43b10*/  @P0 FMUL R11, R11, 0.25 ;  /* 0x3e8000000b0b0820 */ /* 0x000fe40000400000 */
[----:B------:R-:W-:-:S02]  /*43b20*/  @P0 FMUL R10, R10, 0.25 ;  /* 0x3e8000000a0a0820 */ /* 0x000fc40000400000 */
[----:B------:R-:W-:Y:S02]  /*43b30*/  @P0 FMUL R9, R9, 0.25 ;  /* 0x3e80000009090820 */ /* 0x000fe40000400000 */
[----:B------:R-:W-:Y:S02]  /*43b40*/  @P0 FMUL R8, R8, 0.25 ;  /* 0x3e80000008080820 */ /* 0x000fe40000400000 */
[----:B------:R-:W-:Y:S02]  /*43b50*/  @P0 FMUL R7, R7, 0.25 ;  /* 0x3e80000007070820 */ /* 0x000fe40000400000 */
[----:B------:R-:W-:Y:S02]  /*43b60*/  @P0 FMUL R6, R6, 0.25 ;  /* 0x3e80000006060820 */ /* 0x000fe40000400000 */
[----:B------:R-:W-:Y:S02]  /*43b70*/  @P0 FMUL R5, R5, 0.25 ;  /* 0x3e80000005050820 */ /* 0x000fe40000400000 */
[----:B------:R-:W-:-:S02]  /*43b80*/  @P0 FMUL R3, R3, 0.25 ;  /* 0x3e80000003030820 */ /* 0x000fc40000400000 */
[----:B------:R-:W-:Y:S02]  /*43b90*/  @P0 FMUL R4, R4, 0.25 ;  /* 0x3e80000004040820 */ /* 0x000fe40000400000 */
[----:B------:R-:W-:Y:S02]  /*43ba0*/  @!P1 FMUL R3, R3, 16777216 ;  /* 0x4b80000003039820 */ /* 0x000fe40000400000 */
[----:B------:R-:W-:Y:S02]  /*43bb0*/  @!P1 FMUL R4, R4, 16777216 ;  /* 0x4b80000004049820 */ /* 0x000fe40000400000 */
[----:B0-----:R-:W-:Y:S02]  /*43bc0*/  FMUL R3, R0, R3 ;  /* 0x0000000300037220 */ /* 0x001fe40000400000 */
[----:B------:R-:W-:-:S03]  /*43bd0*/  @!P1 FMUL R5, R5, 16777216 ;  /* 0x4b80000005059820 */ /* 0x000fc60000400000 */
[----:B------:R0:W-:Y:S01]  /*43be0*/  STL [R1+0x7ac], R3 ;  /* 0x0007ac0301007387 */ /* 0x0001e20000100800 */
[----:B------:R-:W-:Y:S02]  /*43bf0*/  @!P1 FMUL R6, R6, 16777216 ;  /* 0x4b80000006069820 */ /* 0x000fe40000400000 */
[----:B------:R-:W-:Y:S02]  /*43c00*/  @!P1 FMUL R7, R7, 16777216 ;  /* 0x4b80000007079820 */ /* 0x000fe40000400000 */
[----:B------:R-:W-:Y:S02]  /*43c10*/  @!P1 FMUL R8, R8, 16777216 ;  /* 0x4b80000008089820 */ /* 0x000fe40000400000 */
[C---:B0-----:R-:W-:Y:S02]  /*43c20*/  FMUL R3, R0.reuse, R4 ;  /* 0x0000000400037220 */ /* 0x041fe40000400000 */
[C---:B------:R-:W-:Y:S02]  /*43c30*/  FMUL R4, R0.reuse, R5 ;  /* 0x0000000500047220 */ /* 0x040fe40000400000 */
[----:B------:R-:W-:Y:S01]  /*43c40*/  FMUL R5, R0, R6 ;  /* 0x0000000600057220 */ /* 0x000fe20000400000 */
[----:B------:R0:W-:Y:S01]  /*43c50*/  STL [R1+0x7a8], R3 ;  /* 0x0007a80301007387 */ /* 0x0001e20000100800 */
[----:B------:R-:W-:-:S03]  /*43c60*/  @!P1 FMUL R9, R9, 16777216 ;  /* 0x4b80000009099820 */ /* 0x000fc60000400000 */
[----:B------:R1:W-:Y:S01]  /*43c70*/  STL [R1+0x79c], R4 ;  /* 0x00079c0401007387 */ /* 0x0003e20000100800 */
[----:B------:R-:W-:Y:S02]  /*43c80*/  @!P1 FMUL R10, R10, 16777216 ;  /* 0x4b8000000a0a9820 */ /* 0x000fe40000400000 */
[----:B------:R-:W-:Y:S02]  /*43c90*/  @!P1 FMUL R11, R11, 16777216 ;  /* 0x4b8000000b0b9820 */ /* 0x000fe40000400000 */
[C---:B0-----:R-:W-:Y:S01]  /*43ca0*/  FMUL R3, R0.reuse, R7 ;  /* 0x0000000700037220 */ /* 0x041fe20000400000 */
[----:B------:R0:W-:Y:S01]  /*43cb0*/  STL [R1+0x798], R5 ;  /* 0x0007980501007387 */ /* 0x0001e20000100800 */
[----:B-1----:R-:W-:-:S03]  /*43cc0*/  FMUL R4, R0, R8 ;  /* 0x0000000800047220 */ /* 0x002fc60000400000 */
[----:B------:R1:W-:Y:S01]  /*43cd0*/  STL [R1+0x78c], R3 ;  /* 0x00078c0301007387 */ /* 0x0003e20000100800 */
[----:B------:R-:W-:-:S03]  /*43ce0*/  @!P1 FMUL R12, R12, 16777216 ;  /* 0x4b8000000c0c9820 */ /* 0x000fc60000400000 */
[----:B------:R2:W-:Y:S01]  /*43cf0*/  STL [R1+0x788], R4 ;  /* 0x0007880401007387 */ /* 0x0005e20000100800 */
[C---:B0-----:R-:W-:Y:S02]  /*43d00*/  FMUL R5, R0.reuse, R9 ;  /* 0x0000000900057220 */ /* 0x041fe40000400000 */
[----:B------:R-:W-:Y:S02]  /*43d10*/  @!P1 FMUL R13, R13, 16777216 ;  /* 0x4b8000000d0d9820 */ /* 0x000fe40000400000 */
[----:B-1----:R-:W-:Y:S01]  /*43d20*/  FMUL R3, R0, R10 ;  /* 0x0000000a00037220 */ /* 0x002fe20000400000 */
[----:B------:R0:W-:Y:S01]  /*43d30*/  STL [R1+0x75c], R5 ;  /* 0x00075c0501007387 */ /* 0x0001e20000100800 */
[----:B------:R-:W-:Y:S02]  /*43d40*/  @!P1 FMUL R14, R14, 16777216 ;  /* 0x4b8000000e0e9820 */ /* 0x000fe40000400000 */
[C---:B--2---:R-:W-:Y:S01]  /*43d50*/  FMUL R4, R0.reuse, R11 ;  /* 0x0000000b00047220 */ /* 0x044fe20000400000 */
[----:B------:R1:W-:Y:S04]  /*43d60*/  STL [R1+0x758], R3 ;  /* 0x0007580301007387 */ /* 0x0003e80000100800 */
[----:B------:R2:W-:Y:S01]  /*43d70*/  STL [R1+0x74c], R4 ;  /* 0x00074c0401007387 */ /* 0x0005e20000100800 */
[----:B0-----:R-:W-:-:S02]  /*43d80*/  FMUL R5, R0, R12 ;  /* 0x0000000c00057220 */ /* 0x001fc40000400000 */
[----:B-1----:R-:W-:-:S03]  /*43d90*/  FMUL R3, R0, R13 ;  /* 0x0000000d00037220 */ /* 0x002fc60000400000 */
[----:B------:R-:W-:Y:S01]  /*43da0*/  STL [R1+0x748], R5 ;  /* 0x0007480501007387 */ /* 0x000fe20000100800 */
[----:B--2---:R-:W-:-:S03]  /*43db0*/  FMUL R4, R0, R14 ;  /* 0x0000000e00047220 */ /* 0x004fc60000400000 */
[----:B------:R-:W-:Y:S01]  /*43dc0*/  STL [R1+0x73c], R3 ;  /* 0x00073c0301007387 */ /* 0x000fe20000100800 */
[----:B------:R-:W-:-:S03]  /*43dd0*/  @P0 FMUL R15, R15, 0.25 ;  /* 0x3e8000000f0f0820 */ /* 0x000fc60000400000 */
[----:B------:R0:W-:Y:S01]  /*43de0*/  STL [R1+0x738], R4 ;  /* 0x0007380401007387 */ /* 0x0001e20000100800 */
[----:B------:R-:W-:Y:S02]  /*43df0*/  @P0 FMUL R16, R16, 0.25 ;  /* 0x3e80000010100820 */ /* 0x000fe40000400000 */
[----:B------:R-:W-:Y:S02]  /*43e00*/  @!P1 FMUL R15, R15, 16777216 ;  /* 0x4b8000000f0f9820 */ /* 0x000fe40000400000 */
[----:B------:R-:W-:Y:S01]  /*43e10*/  @!P1 FMUL R16, R16, 16777216 ;  /* 0x4b80000010109820 */ /* 0x000fe20000400000 */
[----:B0-----:R-:W0:Y:S01]  /*43e20*/  S2R R4, SR_TID.X ;  /* 0x0000000000047919 */ /* 0x001e220000002100 */
[----:B------:R-:W-:Y:S02]  /*43e30*/  @P0 FMUL R17, R17, 0.25 ;  /* 0x3e80000011110820 */ /* 0x000fe40000400000 */
[C---:B------:R-:W-:Y:S02]  /*43e40*/  FMUL R5, R0.reuse, R15 ;  /* 0x0000000f00057220 */ /* 0x040fe40000400000 */
[----:B------:R-:W-:-:S02]  /*43e50*/  FMUL R3, R0, R16 ;  /* 0x0000001000037220 */ /* 0x000fc40000400000 */
[----:B------:R-:W-:Y:S01]  /*43e60*/  @!P1 FMUL R17, R17, 16777216 ;  /* 0x4b80000011119820 */ /* 0x000fe20000400000 */
[----:B------:R1:W-:Y:S04]  /*43e70*/  STL [R1+0x72c], R5 ;  /* 0x00072c0501007387 */ /* 0x0003e80000100800 */
[----:B------:R2:W-:Y:S01]  /*43e80*/  STL [R1+0x728], R3 ;  /* 0x0007280301007387 */ /* 0x0005e20000100800 */
[----:B-1----:R-:W-:-:S03]  /*43e90*/  FMUL R5, R0, R17 ;  /* 0x0000001100057220 */ /* 0x002fc60000400000 */
[----:B--2---:R-:W1:Y:S04]  /*43ea0*/  S2R R3, SR_CTAID.X ;  /* 0x0000000000037919 */ /* 0x004e680000002500 */
[----:B------:R2:W-:Y:S01]  /*43eb0*/  STL [R1+0x71c], R5 ;  /* 0x00071c0501007387 */ /* 0x0005e20000100800 */
[C---:B0-----:R-:W-:Y:S02]  /*43ec0*/  LOP3.LUT R6, R4.reuse, 0xe0, RZ, 0xc0, !PT ;  /* 0x000000e004067812 */ /* 0x041fe400078ec0ff */
[----:B------:R-:W-:Y:S02]  /*43ed0*/  LOP3.LUT R7, R4, 0x3, RZ, 0xc0, !PT ;  /* 0x0000000304077812 */ /* 0x000fe400078ec0ff */
[----:B------:R-:W0:Y:S04]  /*43ee0*/  S2R R4, SR_CTAID.Y ;  /* 0x0000000000047919 */ /* 0x000e280000002600 */
[----:B--2---:R-:W2:Y:S01]  /*43ef0*/  S2R R5, SR_TID.X ;  /* 0x0000000000057919 */ /* 0x004ea20000002100 */
[----:B------:R-:W-:Y:S01]  /*43f00*/  FSETP.NEU.AND P1, PT, R20, RZ, PT ;  /* 0x000000ff1400720b */ /* 0x000fe20003f2d000 */
[----:B------:R-:W-:Y:S01]  /*43f10*/  FMUL R0, R0, R18 ;  /* 0x0000001200007220 */ /* 0x000fe20000400000 */
[----:B------:R-:W-:Y:S01]  /*43f20*/  FSETP.NEU.AND P0, PT, R19, RZ, PT ;  /* 0x000000ff1300720b */ /* 0x000fe20003f0d000 */
[----:B-1----:R-:W-:-:S03]  /*43f30*/  IMAD.SHL.U32 R3, R3, 0x80, RZ ;  /* 0x0000008003037824 */ /* 0x002fc600078e00ff */
[----:B------:R1:W-:Y:S07]  /*43f40*/  STL [R1+0x718], R0 ;  /* 0x0007180001007387 */ /* 0x0003ee0000100800 */
[----:B------:R-:W-:Y:S01]  /*43f50*/  @P1 LOP3.LUT R2, R2, 0x4000, RZ, 0xfc, !PT ;  /* 0x0000400002021812 */ /* 0x000fe200078efcff */
[----:B0-----:R-:W-:Y:S01]  /*43f60*/  IMAD R4, R4, c[0x0][0x1c0], RZ ;  /* 0x0000700004047a24 */ /* 0x001fe200078e02ff */
[----:B--2---:R-:W-:Y:S02]  /*43f70*/  LOP3.LUT R3, R3, 0x7f, R5, 0xf8, !PT ;  /* 0x0000007f03037812 */ /* 0x004fe400078ef805 */
[----:B-1----:R-:W-:-:S03]  /*43f80*/  LEA R0, R6, R7, 0x2 ;  /* 0x0000000706007211 */ /* 0x002fc600078e10ff */
[----:B------:R-:W-:Y:S01]  /*43f90*/  IMAD R0, R3, c[0x0][0x1c4], RZ ;  /* 0x0000710003007a24 */ /* 0x000fe200078e02ff */
[----:B------:R-:W-:Y:S01]  /*43fa0*/  LOP3.LUT R2, R2, 0xffff7fff, RZ, 0xc0, !PT ;  /* 0xffff7fff02027812 */ /* 0x000fe200078ec0ff */
[----:B------:R-:W-:-:S03]  /*43fb0*/  IMAD.SHL.U32 R5, R4, 0x2, RZ ;  /* 0x0000000204057824 */ /* 0x000fc600078e00ff */
[----:B------:R-:W-:Y:S01]  /*43fc0*/  SHF.L.U32 R3, R0, 0x1, RZ ;  /* 0x0000000100037819 */ /* 0x000fe200000006ff */
[----:B------:R-:W-:Y:S01]  /*43fd0*/  IMAD.HI R4, R4, 0x2, RZ ;  /* 0x0000000204047827 */ /* 0x000fe200078e02ff */
[----:B------:R-:W-:Y:S02]  /*43fe0*/  @P0 LOP3.LUT R2, R2, 0x8000, RZ, 0xfc, !PT ;  /* 0x0000800002020812 */ /* 0x000fe400078efcff */
[----:B------:R-:W-:Y:S01]  /*43ff0*/  IADD3 R3, P0, P1, R3, c[0x0][0x178], R5 ;  /* 0x00005e0003037a10 */ /* 0x000fe2000791e005 */
[----:B------:R-:W-:-:S05]  /*44000*/  IMAD.HI R0, R0, 0x2, RZ ;  /* 0x0000000200007827 */ /* 0x000fca00078e02ff */
[----:B------:R-:W-:Y:S01]  /*44010*/  IADD3.X R0, R0, c[0x0][0x17c], R4, P0, P1 ;  /* 0x00005f0000007a10 */ /* 0x000fe200007e2404 */
[----:B------:R0:W-:Y:S04]  /*44020*/  STL [R1+0x1654], R3 ;  /* 0x0016540301007387 */ /* 0x0001e80000100800 */
[----:B------:R1:W-:Y:S04]  /*44030*/  STL [R1+0x1658], R0 ;  /* 0x0016580001007387 */ /* 0x0003e80000100800 */
[----:B------:R-:W2:Y:S04]  /*44040*/  LDL.LU R6, [R1+0x750] ;  /* 0x0007500001067983 */ /* 0x000ea80000300800 */
        /* <DEDUP_REMOVED lines=12> */
[----:B0-----:R-:W5:Y:S04]  /*44110*/  LDL.LU R3, [R1+0x7a4] ;  /* 0x0007a40001037983 */ /* 0x001f680000300800 */
[----:B------:R-:W5:Y:S04]  /*44120*/  LDL.LU R17, [R1+0x780] ;  /* 0x0007800001117983 */ /* 0x000f680000300800 */
[----:B-1----:R-:W5:Y:S01]  /*44130*/  LDL.LU R0, [R1+0x784] ;  /* 0x0007840001007983 */ /* 0x002f620000300800 */
[----:B------:R-:W-:-:S02]  /*44140*/  FSETP.GT.AND P0, PT, |R25|, 8.50705917302346158658e+37, PT ;  /* 0x7e8000001900780b */ /* 0x000fc40003f04200 */
[----:B------:R-:W-:-:S11]  /*44150*/  FSETP.GEU.AND P1, PT, |R25|, 1.175494350822287508e-38, PT ;  /* 0x008000001900780b */ /* 0x000fd60003f2e200 */
[----:B------:R-:W-:Y:S02]  /*44160*/  @P0 FMUL R25, R25, 0.25 ;  /* 0x3e80000019190820 */ /* 0x000fe40000400000 */
[----:B--2---:R-:W-:Y:S02]  /*44170*/  @P0 FMUL R6, R6, 0.25 ;  /* 0x3e80000006060820 */ /* 0x004fe40000400000 */
[----:B---3--:R-:W-:Y:S02]  /*44180*/  @P0 FMUL R4, R4, 0.25 ;  /* 0x3e80000004040820 */ /* 0x008fe40000400000 */
[----:B----4-:R-:W-:Y:S02]  /*44190*/  @P0 FMUL R5, R5, 0.25 ;  /* 0x3e80000005050820 */ /* 0x010fe40000400000 */
[----:B-----5:R-:W-:Y:S02]  /*441a0*/  @P0 FMUL R7, R7, 0.25 ;  /* 0x3e80000007070820 */ /* 0x020fe40000400000 */
        /* <DEDUP_REMOVED lines=8> */
[----:B------:R-:W-:Y:S02]  /*44230*/  @P0 FMUL R16, R16, 0.25 ;  /* 0x3e80000010100820 */ /* 0x000fe40000400000 */
[----:B------:R-:W-:Y:S02]  /*44240*/  @P0 FMUL R17, R17, 0.25 ;  /* 0x3e80000011110820 */ /* 0x000fe40000400000 */
[----:B------:R-:W-:-:S05]  /*44250*/  @P0 FMUL R0, R0, 0.25 ;  /* 0x3e80000000000820 */ /* 0x000fca0000400000 */
        /* <DEDUP_REMOVED lines=16> */
[----:B0-----:R-:W2:Y:S04]  /*44360*/  LDL.LU R25, [R1+0x1844] ;  /* 0x0018440001197983 */ /* 0x001ea80000300800 */
[----:B------:R-:W3:Y:S04]  /*44370*/  LDL.LU R0, [R1+0x688] ;  /* 0x0006880001007983 */ /* 0x000ee80000300800 */
[----:B------:R-:W4:Y:S04]  /*44380*/  LDL.LU R4, [R1+0x68c] ;  /* 0x00068c0001047983 */ /* 0x000f280000300800 */
[----:B------:R-:W5:Y:S04]  /*44390*/  LDL.LU R5, [R1+0x698] ;  /* 0x0006980001057983 */ /* 0x000f680000300800 */
[----:B-1----:R-:W2:Y:S04]  /*443a0*/  LDL.LU R6, [R1+0x69c] ;  /* 0x00069c0001067983 */ /* 0x002ea80000300800 */
        /* <DEDUP_REMOVED lines=12> */
[----:B------:R-:W-:Y:S01]  /*44470*/  @P0 FMUL R3, R3, 0.25 ;  /* 0x3e80000003030820 */ /* 0x000fe20000400000 */
[----:B------:R-:W-:-:S02]  /*44480*/  FSETP.GT.AND P0, PT, |R24|, 8.50705917302346158658e+37, PT ;  /* 0x7e8000001800780b */ /* 0x000fc40003f04200 */
[----:B------:R-:W-:-:S04]  /*44490*/  LOP3.LUT R2, R2, 0xfffffeff, RZ, 0xc0, !PT ;  /* 0xfffffeff02027812 */ /* 0x000fc800078ec0ff */
[----:B------:R-:W-:Y:S02]  /*444a0*/  @P1 LOP3.LUT R2, R2, 0x100, RZ, 0xfc, !PT ;  /* 0x0000010002021812 */ /* 0x000fe400078efcff */
[----:B------:R-:W-:-:S05]  /*444b0*/  FSETP.GEU.AND P1, PT, |R24|, 1.175494350822287508e-38, PT ;  /* 0x008000001800780b */ /* 0x000fca0003f2e200 */
[----:B------:R-:W-:Y:S02]  /*444c0*/  @P0 FMUL R24, R24, 0.25 ;  /* 0x3e80000018180820 */ /* 0x000fe40000400000 */
[----:B---3--:R-:W-:Y:S02]  /*444d0*/  @P0 FMUL R0, R0, 0.25 ;  /* 0x3e80000000000820 */ /* 0x008fe40000400000 */
[----:B----4-:R-:W-:Y:S02]  /*444e0*/  @P0 FMUL R4, R4, 0.25 ;  /* 0x3e80000004040820 */ /* 0x010fe40000400000 */
[----:B-----5:R-:W-:Y:S02]  /*444f0*/  @P0 FMUL R5, R5, 0.25 ;  /* 0x3e80000005050820 */ /* 0x020fe40000400000 */
[----:B--2---:R-:W-:Y:S02]  /*44500*/  @P0 FMUL R6, R6, 0.25 ;  /* 0x3e80000006060820 */ /* 0x004fe40000400000 */
        /* <DEDUP_REMOVED lines=30> */
[----:B-1----:R-:W3:Y:S04]  /*446f0*/  LDL.LU R0, [R1+0x680] ;  /* 0x0006800001007983 */ /* 0x002ee80000300800 */
[----:B------:R-:W4:Y:S04]  /*44700*/  LDL.LU R4, [R1+0x684] ;  /* 0x0006840001047983 */ /* 0x000f280000300800 */
        /* <DEDUP_REMOVED lines=216> */
[----:B0-----:R-:W2:Y:S04]  /*45490*/  LDL.LU R0, [R1+0x5f0] ;  /* 0x0005f00001007983 */ /* 0x001ea80000300800 */
[----:B------:R-:W-:Y:S04]  /*454a0*/  STL [R1+0x124], R29 ;  /* 0x0001241d01007387 */ /* 0x000fe80000100800 */
        /* <DEDUP_REMOVED lines=14> */
[----:B------:R-:W5:Y:S01]  /*45590*/  LDL.LU R18, [R1+0x584] ;  /* 0x0005840001127983 */ /* 0x000f620000300800 */
[----:B------:R-:W-:-:S02]  /*455a0*/  FSETP.GT.AND P0, PT, |R28|, 8.50705917302346158658e+37, PT ;  /* 0x7e8000001c00780b */ /* 0x000fc40003f04200 */
[----:B------:R-:W-:-:S04]  /*455b0*/  LOP3.LUT R2, R2, 0xfffffffb, RZ, 0xc0, !PT ;  /* 0xfffffffb02027812 */ /* 0x000fc800078ec0ff */
[----:B------:R-:W-:Y:S02]  /*455c0*/  @P1 LOP3.LUT R2, R2, 0x4, RZ, 0xfc, !PT ;  /* 0x0000000402021812 */ /* 0x000fe400078efcff */
[----:B------:R-:W-:-:S05]  /*455d0*/  FSETP.GEU.AND P1, PT, |R28|, 1.175494350822287508e-38, PT ;  /* 0x008000001c00780b */ /* 0x000fca0003f2e200 */
        /* <DEDUP_REMOVED lines=104> */
[----:B------:R-:W-:-:S04]  /*45c60*/  LOP3.LUT R2, R2, 0xfffffffe, RZ, 0xc0, !PT ;  /* 0xfffffffe02027812 */ /* 0x000fc800078ec0ff */
[----:B------:R-:W-:Y:S02]  /*45c70*/  @P1 LOP3.LUT R2, R2, 0x1, RZ, 0xfc, !PT ;  /* 0x0000000102021812 */ /* 0x000fe400078efcff */
[C---:B------:R-:W-:Y:S02]  /*45c80*/  FSETP.GT.AND P1, PT, |R26|.reuse, 8.50705917302346158658e+37, PT ;  /* 0x7e8000001a00780b */ /* 0x040fe40003f24200 */
        /* <DEDUP_REMOVED lines=35> */
[----:B------:R-:W3:Y:S04]  /*45ec0*/  LDL.LU R4, [R1+0x37c] ;  /* 0x00037c0001047983 */ /* 0x000ee80000300800 */
[----:B------:R-:W-:Y:S04]  /*45ed0*/  STL [R1+0x12c], R26 ;  /* 0x00012c1a01007387 */ /* 0x000fe80000100800 */
        /* <DEDUP_REMOVED lines=149> */
[----:B------:R-:W-:Y:S04]  /*46830*/  STL [R1], R7 ;  /* 0x0000000701007387 */ /* 0x000fe80000100800 */
[----:B------:R-:W-:Y:S04]  /*46840*/  STL [R1+0x1808], R5 ;  /* 0x0018080501007387 */ /* 0x000fe80000100800 */
[----:B------:R0:W-:Y:S04]  /*46850*/  STL [R1+0x90], R6 ;  /* 0x0000900601007387 */ /* 0x0001e80000100800 */
[----:B0-----:R-:W2:Y:S04]  /*46860*/  LDL.LU R6, [R1+0x3a0] ;  /* 0x0003a00001067983 */ /* 0x001ea80000300800 */
[----:B------:R0:W-:Y:S04]  /*46870*/  STL [R1+0x94], R0 ;  /* 0x0000940001007387 */ /* 0x0001e80000100800 */
[----:B------:R-:W3:Y:S04]  /*46880*/  LDL.LU R7, [R1+0x3a4] ;  /* 0x0003a40001077983 */ /* 0x000ee80000300800 */
[----:B------:R-:W-:Y:S04]  /*46890*/  STL [R1+0x13c], R23 ;  /* 0x00013c1701007387 */ /* 0x000fe80000100800 */
[----:B------:R-:W4:Y:S04]  /*468a0*/  LDL.LU R8, [R1+0x390] ;  /* 0x0003900001087983 */ /* 0x000f280000300800 */
[----:B------:R-:W5:Y:S04]  /*468b0*/  LDL.LU R9, [R1+0x394] ;  /* 0x0003940001097983 */ /* 0x000f680000300800 */
[----:B------:R-:W5:Y:S04]  /*468c0*/  LDL.LU R10, [R1+0x460] ;  /* 0x00046000010a7983 */ /* 0x000f680000300800 */
[----:B------:R-:W5:Y:S04]  /*468d0*/  LDL.LU R11, [R1+0x464] ;  /* 0x00046400010b7983 */ /* 0x000f680000300800 */
[----:B0-----:R-:W5:Y:S04]  /*468e0*/  LDL.LU R0, [R1+0x4b0] ;  /* 0x0004b00001007983 */ /* 0x001f680000300800 */
        /* <DEDUP_REMOVED lines=34> */
[----:B------:R0:W-:Y:S04]  /*46b10*/  STL [R1+0x1c], R12 ;  /* 0x00001c0c01007387 */ /* 0x0001e80000100800 */
[----:B------:R-:W-:Y:S04]  /*46b20*/  STL [R1+0x18], R5 ;  /* 0x0000180501007387 */ /* 0x000fe80000100800 */
[----:B------:R-:W-:Y:S04]  /*46b30*/  STL [R1+0x17e0], R11 ;  /* 0x0017e00b01007387 */ /* 0x000fe80000100800 */
[----:B------:R-:W-:Y:S04]  /*46b40*/  STL [R1+0xc], R4 ;  /* 0x00000c0401007387 */ /* 0x000fe80000100800 */
[----:B------:R1:W-:Y:S04]  /*46b50*/  STL [R1+0x8], R0 ;  /* 0x0000080001007387 */ /* 0x0003e80000100800 */
[----:B------:R-:W-:Y:S04]  /*46b60*/  STL [R1+0x17e4], R10 ;  /* 0x0017e40a01007387 */ /* 0x000fe80000100800 */
[----:B------:R-:W-:Y:S04]  /*46b70*/  STL [R1+0x17e8], R9 ;  /* 0x0017e80901007387 */ /* 0x000fe80000100800 */
[----:B------:R-:W-:Y:S04]  /*46b80*/  STL [R1+0x17ec], R8 ;  /* 0x0017ec0801007387 */ /* 0x000fe80000100800 */
[----:B------:R-:W-:Y:S04]  /*46b90*/  STL [R1+0x17f0], R7 ;  /* 0x0017f00701007387 */ /* 0x000fe80000100800 */
[----:B------:R2:W-:Y:S04]  /*46ba0*/  STL [R1+0x17f4], R6 ;  /* 0x0017f40601007387 */ /* 0x0005e80000100800 */
[----:B0-----:R-:W3:Y:S04]  /*46bb0*/  LDL.LU R12, [R1+0x508] ;  /* 0x00050800010c7983 */ /* 0x001ee80000300800 */
[----:B-1----:R-:W4:Y:S04]  /*46bc0*/  LDL.LU R0, [R1+0x50c] ;  /* 0x00050c0001007983 */ /* 0x002f280000300800 */
[----:B------:R-:W-:Y:S04]  /*46bd0*/  STL [R1+0x144], R22 ;  /* 0x0001441601007387 */ /* 0x000fe80000100800 */
[----:B------:R-:W5:Y:S04]  /*46be0*/  LDL.LU R13, [R1+0x518] ;  /* 0x00051800010d7983 */ /* 0x000f680000300800 */
[----:B------:R-:W3:Y:S04]  /*46bf0*/  LDL.LU R4, [R1+0x51c] ;  /* 0x00051c0001047983 */ /* 0x000ee80000300800 */
[----:B------:R-:W3:Y:S04]  /*46c00*/  LDL.LU R5, [R1+0x528] ;  /* 0x0005280001057983 */ /* 0x000ee80000300800 */
[----:B--2---:R-:W2:Y:S04]  /*46c10*/  LDL.LU R6, [R1+0x52c] ;  /* 0x00052c0001067983 */ /* 0x004ea80000300800 */
        /* <DEDUP_REMOVED lines=10> */
[----:B------:R-:W-:-:S13]  /*46cc0*/  FSETP.GT.AND P6, PT, |R21|, 8.50705917302346158658e+37, PT ;  /* 0x7e8000001500780b */ /* 0x000fda0003fc4200 */
[----:B-----5:R-:W-:Y:S02]  /*46cd0*/  @P6 FMUL R13, R13, 0.25 ;  /* 0x3e8000000d0d6820 */ /* 0x020fe40000400000 */
[----:B---3--:R-:W-:Y:S02]  /*46ce0*/  @P6 FMUL R5, R5, 0.25 ;  /* 0x3e80000005056820 */ /* 0x008fe40000400000 */
[----:B--2---:R-:W-:Y:S02]  /*46cf0*/  @P6 FMUL R6, R6, 0.25 ;  /* 0x3e80000006066820 */ /* 0x004fe40000400000 */
[----:B----4-:R-:W-:Y:S02]  /*46d00*/  @P6 FMUL R7, R7, 0.25 ;  /* 0x3e80000007076820 */ /* 0x010fe40000400000 */
        /* <DEDUP_REMOVED lines=22> */
[----:B0-----:R-:W2:Y:S01]  /*46e70*/  LDL.LU R13, [R1+0x14c] ;  /* 0x00014c00010d7983 */ /* 0x001ea20000300800 */
[----:B------:R-:W-:-:S02]  /*46e80*/  @P6 FMUL R4, R4, 0.25 ;  /* 0x3e80000004046820 */ /* 0x000fc40000400000 */
[----:B------:R-:W-:Y:S02]  /*46e90*/  @P6 FMUL R0, R0, 0.25 ;  /* 0x3e80000000006820 */ /* 0x000fe40000400000 */
[----:B------:R-:W-:Y:S01]  /*46ea0*/  @P6 FMUL R12, R12, 0.25 ;  /* 0x3e8000000c0c6820 */ /* 0x000fe20000400000 */
[----:B------:R-:W-:Y:S04]  /*46eb0*/  STL [R1+0x74], R4 ;  /* 0x0000740401007387 */ /* 0x000fe80000100800 */
[----:B------:R0:W-:Y:S04]  /*46ec0*/  STL [R1+0x70], R0 ;  /* 0x0000700001007387 */ /* 0x0001e80000100800 */
[----:B0-----:R-:W3:Y:S04]  /*46ed0*/  LDL R0, [R1+0x148] ;  /* 0x0001480001007983 */ /* 0x001ee80000100800 */
[----:B------:R0:W-:Y:S01]  /*46ee0*/  STL [R1+0x1794], R12 ;  /* 0x0017940c01007387 */ /* 0x0001e20000100800 */
[C---:B--2---:R-:W-:Y:S01]  /*46ef0*/  FSETP.GEU.AND P5, PT, |R13|.reuse, 1.175494350822287508e-38, PT ;  /* 0x008000000d00780b */ /* 0x044fe20003fae200 */
[----:B------:R-:W-:-:S05]  /*46f00*/  @P6 FMUL R13, R13, 0.25 ;  /* 0x3e8000000d0d6820 */ /* 0x000fca0000400000 */
[----:B------:R1:W-:Y:S04]  /*46f10*/  STL [R1+0x17b0], R13 ;  /* 0x0017b00d01007387 */ /* 0x0003e80000100800 */
[----:B------:R-:W2:Y:S04]  /*46f20*/  LDL.LU R14, [R1+0x500] ;  /* 0x00050000010e7983 */ /* 0x000ea80000300800 */
        /* <DEDUP_REMOVED lines=14> */
[----:B------:R-:W4:Y:S01]  /*47010*/  LDL.LU R29, [R1+0x574] ;  /* 0x00057400011d7983 */ /* 0x000f220000300800 */
[----:B------:R-:W-:-:S03]  /*47020*/  LOP3.LUT R2, R2, 0xf7ffffff, RZ, 0xc0, !PT ;  /* 0xf7ffffff02027812 */ /* 0x000fc600078ec0ff */
[----:B------:R-:W5:Y:S01]  /*47030*/  LDL R9, [R1+0x488] ;  /* 0x0004880001097983 */ /* 0x000f620000100800 */
[----:B------:R-:W-:-:S03]  /*47040*/  @P0 LOP3.LUT R2, R2, 0x8000000, RZ, 0xfc, !PT ;  /* 0x0800000002020812 */ /* 0x000fc600078efcff */
[----:B------:R-:W5:Y:S01]  /*47050*/  LDL R4, [R1+0x490] ;  /* 0x0004900001047983 */ /* 0x000f620000100800 */
[C---:B------:R-:W-:Y:S02]  /*47060*/  LOP3.LUT P0, RZ, R2.reuse, 0x100, RZ, 0xc0, !PT ;  /* 0x0000010002ff7812 */ /* 0x040fe4000780c0ff */
[----:B------:R-:W-:Y:S01]  /*47070*/  LOP3.LUT R2, R2, 0xefffffff, RZ, 0xc0, !PT ;  /* 0xefffffff02027812 */ /* 0x000fe200078ec0ff */
[----:B0-----:R-:W5:Y:S03]  /*47080*/  LDL R12, [R1+0x49c] ;  /* 0x00049c00010c7983 */ /* 0x001f660000100800 */
[----:B------:R-:W-:Y:S01]  /*47090*/  @P1 LOP3.LUT R2, R2, 0x10000000, RZ, 0xfc, !PT ;  /* 0x1000000002021812 */ /* 0x000fe200078efcff */
[----:B-1----:R-:W5:Y:S01]  /*470a0*/  LDL R13, [R1+0x4a8] ;  /* 0x0004a800010d7983 */ /* 0x002f620000100800 */
[----:B---3--:R-:W-:-:S03]  /*470b0*/  FSETP.GT.AND P1, PT, |R0|, 8.50705917302346158658e+37, PT ;  /* 0x7e8000000000780b */ /* 0x008fc60003f24200 */
[----:B------:R-:W3:Y:S04]  /*470c0*/  LDL R6, [R1+0x4ac] ;  /* 0x0004ac0001067983 */ /* 0x000ee80000100800 */
[----:B------:R-:W3:Y:S04]  /*470d0*/  LDL R7, [R1+0x6c0] ;  /* 0x0006c00001077983 */ /* 0x000ee80000100800 */
[----:B------:R-:W3:Y:S04]  /*470e0*/  LDL R8, [R1+0x6c4] ;  /* 0x0006c40001087983 */ /* 0x000ee80000100800 */
[----:B------:R-:W3:Y:S04]  /*470f0*/  LDL R10, [R1+0x6c8] ;  /* 0x0006c800010a7983 */ /* 0x000ee80000100800 */
[----:B------:R-:W3:Y:S04]  /*47100*/  LDL R11, [R1+0x6cc] ;  /* 0x0006cc00010b7983 */ /* 0x000ee80000100800 */
[----:B------:R-:W3:Y:S04]  /*47110*/  LDL R5, [R1+0x6d0] ;  /* 0x0006d00001057983 */ /* 0x000ee80000100800 */
[----:B------:R-:W3:Y:S01]  /*47120*/  LDL.LU R0, [R1+0x1830] ;  /* 0x0018300001007983 */ /* 0x000ee20000300800 */
[----:B--2---:R-:W-:-:S02]  /*47130*/  @P1 FMUL R28, R28, 0.25 ;  /* 0x3e8000001c1c1820 */ /* 0x004fc40000400000 */
[----:B----4-:R-:W-:-:S05]  /*47140*/  @P1 FMUL R29, R29, 0.25 ;  /* 0x3e8000001d1d1820 */ /* 0x010fca0000400000 */
[----:B------:R0:W-:Y:S04]  /*47150*/  STL [R1+0x17f8], R29 ;  /* 0x0017f81d01007387 */ /* 0x0001e80000100800 */
[----:B0-----:R-:W2:Y:S04]  /*47160*/  LDL R29, [R1+0x498] ;  /* 0x00049800011d7983 */ /* 0x001ea80000100800 */
[----:B------:R0:W-:Y:S04]  /*47170*/  STL [R1+0x17fc], R28 ;  /* 0x0017fc1c01007387 */ /* 0x0001e80000100800 */
[----:B0-----:R-:W4:Y:S01]  /*47180*/  LDL R28, [R1+0x148] ;  /* 0x00014800011c7983 */ /* 0x001f220000100800 */
[----:B------:R-:W-:-:S02]  /*47190*/  @P1 FMUL R27, R27, 0.25 ;  /* 0x3e8000001b1b1820 */ /* 0x000fc40000400000 */
[----:B------:R-:W-:Y:S02]  /*471a0*/  @P1 FMUL R26, R26, 0.25 ;  /* 0x3e8000001a1a1820 */ /* 0x000fe40000400000 */
[----:B------:R-:W-:Y:S01]  /*471b0*/  @P1 FMUL R25, R25, 0.25 ;  /* 0x3e80000019191820 */ /* 0x000fe20000400000 */
[----:B------:R0:W-:Y:S04]  /*471c0*/  STL [R1+0x1800], R27 ;  /* 0x0018001b01007387 */ /* 0x0001e80000100800 */
[----:B0-----:R-:W2:Y:S04]  /*471d0*/  LDL R27, [R1+0x4a4] ;  /* 0x0004a400011b7983 */ /* 0x001ea80000100800 */
[----:B------:R0:W-:Y:S04]  /*471e0*/  STL [R1+0x180c], R26 ;  /* 0x00180c1a01007387 */ /* 0x0001e80000100800 */
[----:B0-----:R-:W2:Y:S04]  /*471f0*/  LDL R26, [R1+0x4a0] ;  /* 0x0004a000011a7983 */ /* 0x001ea80000100800 */
[----:B------:R0:W-:Y:S04]  /*47200*/  STL [R1+0x1810], R25 ;  /* 0x0018101901007387 */ /* 0x0001e80000100800 */
[----:B0-----:R-:W2:Y:S01]  /*47210*/  LDL R25, [R1+0x494] ;  /* 0x0004940001197983 */ /* 0x001ea20000100800 */
[----:B------:R-:W-:-:S02]  /*47220*/  @P1 FMUL R24, R24, 0.25 ;  /* 0x3e80000018181820 */ /* 0x000fc40000400000 */
[----:B------:R-:W-:Y:S02]  /*47230*/  @P1 FMUL R23, R23, 0.25 ;  /* 0x3e80000017171820 */ /* 0x000fe40000400000 */
[----:B------:R-:W-:Y:S02]  /*47240*/  @P1 FMUL R22, R22, 0.25 ;  /* 0x3e80000016161820 */ /* 0x000fe40000400000 */
[----:B------:R-:W-:Y:S01]  /*47250*/  @P1 FMUL R21, R21, 0.25 ;  /* 0x3e80000015151820 */ /* 0x000fe20000400000 */
[----:B------:R-:W-:Y:S01]  /*47260*/  STL [R1+0x1814], R24 ;  /* 0x0018141801007387 */ /* 0x000fe20000100800 */
[----:B------:R-:W-:Y:S02]  /*47270*/  @P1 FMUL R20, R20, 0.25 ;  /* 0x3e80000014141820 */ /* 0x000fe40000400000 */
[----:B------:R-:W-:Y:S01]  /*47280*/  @P1 FMUL R19, R19, 0.25 ;  /* 0x3e80000013131820 */ /* 0x000fe20000400000 */
[----:B------:R-:W-:Y:S01]  /*47290*/  STL [R1+0x1818], R23 ;  /* 0x0018181701007387 */ /* 0x000fe20000100800 */
[----:B------:R-:W-:-:S03]  /*472a0*/  @P1 FMUL R18, R18, 0.25 ;  /* 0x3e80000012121820 */ /* 0x000fc60000400000 */
[----:B------:R-:W-:Y:S01]  /*472b0*/  STL [R1+0x181c], R22 ;  /* 0x00181c1601007387 */ /* 0x000fe20000100800 */
[----:B-----5:R-:W-:-:S03]  /*472c0*/  @!P0 FMUL R9, R9, 16777216 ;  /* 0x4b80000009098820 */ /* 0x020fc60000400000 */
[----:B------:R-:W-:Y:S01]  /*472d0*/  STL [R1+0x1820], R21 ;  /* 0x0018201501007387 */ /* 0x000fe20000100800 */
[----:B------:R-:W-:-:S03]  /*472e0*/  @!P0 FMUL R4, R4, 16777216 ;  /* 0x4b80000004048820 */ /* 0x000fc60000400000 */
[----:B------:R-:W-:Y:S04]  /*472f0*/  STL [R1+0x1824], R20 ;  /* 0x0018241401007387 */ /* 0x000fe80000100800 */
[----:B------:R-:W-:Y:S04]  /*47300*/  STL [R1+0x1828], R19 ;  /* 0x0018281301007387 */ /* 0x000fe80000100800 */
[----:B------:R-:W-:Y:S01]  /*47310*/  STL [R1+0x182c], R18 ;  /* 0x00182c1201007387 */ /* 0x000fe20000100800 */
[C---:B----4-:R-:W-:Y:S01]  /*47320*/  FSETP.GEU.AND P6, PT, |R28|.reuse, 1.175494350822287508e-38, PT ;  /* 0x008000001c00780b */ /* 0x050fe20003fce200 */
[----:B------:R-:W-:-:S05]  /*47330*/  @P1 FMUL R28, R28, 0.25 ;  /* 0x3e8000001c1c1820 */ /* 0x000fca0000400000 */
[----:B------:R0:W-:Y:S04]  /*47340*/  @P1 STL [R1+0x148], R28 ;  /* 0x0001481c01001387 */ /* 0x0001e80000100800 */
[----:B0-----:R-:W4:Y:S04]  /*47350*/  LDL R28, [R1+0x110] ;  /* 0x00011000011c7983 */ /* 0x001f280000100800 */
[----:B------:R0:W-:Y:S04]  /*47360*/  @!P0 STL [R1+0x488], R9 ;  /* 0x0004880901008387 */ /* 0x0001e80000100800 */
[----:B0-----:R-:W5:Y:S04]  /*47370*/  LDL R9, [R1+0x424] ;  /* 0x0004240001097983 */ /* 0x001f680000100800 */
[----:B------:R0:W-:Y:S04]  /*47380*/  @!P0 STL [R1+0x490], R4 ;  /* 0x0004900401008387 */ /* 0x0001e80000100800 */
[----:B0-----:R-:W5:Y:S01]  /*47390*/  LDL R4, [R1+0x428] ;  /* 0x0004280001047983 */ /* 0x001f620000100800 */
[----:B--2---:R-:W-:-:S02]  /*473a0*/  @!P0 FMUL R29, R29, 16777216 ;  /* 0x4b8000001d1d8820 */ /* 0x004fc40000400000 */
[----:B------:R-:W-:Y:S02]  /*473b0*/  @!P0 FMUL R25, R25, 16777216 ;  /* 0x4b80000019198820 */ /* 0x000fe40000400000 */
[----:B------:R-:W-:Y:S01]  /*473c0*/  @!P0 FMUL R12, R12, 16777216 ;  /* 0x4b8000000c0c8820 */ /* 0x000fe20000400000 */
[----:B------:R0:W-:Y:S01]  /*473d0*/  @!P0 STL [R1+0x498], R29 ;  /* 0x0004981d01008387 */ /* 0x0001e20000100800 */
[----:B------:R-:W-:Y:S02]  /*473e0*/  @!P0 FMUL R26, R26, 16777216 ;  /* 0x4b8000001a1a8820 */ /* 0x000fe40000400000 */
[----:B------:R-:W-:Y:S01]  /*473f0*/  @!P0 FMUL R27, R27, 16777216 ;  /* 0x4b8000001b1b8820 */ /* 0x000fe20000400000 */
[----:B------:R-:W-:Y:S01]  /*47400*/  @!P0 STL [R1+0x494], R25 ;  /* 0x0004941901008387 */ /* 0x000fe20000100800 */
[----:B---3--:R-:W-:Y:S02]  /*47410*/  @!P0 FMUL R6, R6, 16777216 ;  /* 0x4b80000006068820 */ /* 0x008fe40000400000 */
[----:B------:R-:W-:Y:S01]  /*47420*/  @!P0 FMUL R13, R13, 16777216 ;  /* 0x4b8000000d0d8820 */ /* 0x000fe20000400000 */
[----:B0-----:R-:W2:Y:S04]  /*47430*/  LDL R29, [R1+0x42c] ;  /* 0x00042c00011d7983 */ /* 0x001ea80000100800 */
[----:B------:R0:W-:Y:S01]  /*47440*/  @!P0 STL [R1+0x49c], R12 ;  /* 0x00049c0c01008387 */ /* 0x0001e20000100800 */
[----:B------:R-:W-:Y:S01]  /*47450*/  @!P0 FMUL R7, R7, 16777216 ;  /* 0x4b80000007078820 */ /* 0x000fe20000400000 */
[----:B------:R-:W-:Y:S01]  /*47460*/  LOP3.LUT R2, R2, 0xfeffffff, RZ, 0xc0, !PT ;  /* 0xfeffffff02027812 */ /* 0x000fe200078ec0ff */
[----:B------:R-:W-:Y:S01]  /*47470*/  @!P0 FMUL R8, R8, 16777216 ;  /* 0x4b80000008088820 */ /* 0x000fe20000400000 */
[----:B0-----:R-:W3:Y:S04]  /*47480*/  LDL R12, [R1+0x440] ;  /* 0x00044000010c7983 */ /* 0x001ee80000100800 */
[----:B------:R-:W-:Y:S04]  /*47490*/  @!P0 STL [R1+0x4a0], R26 ;  /* 0x0004a01a01008387 */ /* 0x000fe80000100800 */
[----:B------:R-:W3:Y:S04]  /*474a0*/  LDL R20, [R1+0x444] ;  /* 0x0004440001147983 */ /* 0x000ee80000100800 */
[----:B------:R-:W-:Y:S04]  /*474b0*/  @!P0 STL [R1+0x4a4], R27 ;  /* 0x0004a41b01008387 */ /* 0x000fe80000100800 */
[----:B------:R0:W-:Y:S01]  /*474c0*/  @!P0 STL [R1+0x4ac], R6 ;  /* 0x0004ac0601008387 */ /* 0x0001e20000100800 */
[----:B------:R-:W-:-:S03]  /*474d0*/  @P5 LOP3.LUT R2, R2, 0x1000000, RZ, 0xfc, !PT ;  /* 0x0100000002025812 */ /* 0x000fc600078efcff */
[----:B------:R-:W-:Y:S01]  /*474e0*/  @!P0 STL [R1+0x4a8], R13 ;  /* 0x0004a80d01008387 */ /* 0x000fe20000100800 */
[----:B------:R-:W-:-:S03]  /*474f0*/  @!P0 FMUL R10, R10, 16777216 ;  /* 0x4b8000000a0a8820 */ /* 0x000fc60000400000 */
[----:B------:R-:W3:Y:S04]  /*47500*/  LDL R21, [R1+0x44c] ;  /* 0x00044c0001157983 */ /* 0x000ee80000100800 */
[----:B0-----:R-:W3:Y:S04]  /*47510*/  LDL R6, [R1+0x448] ;  /* 0x0004480001067983 */ /* 0x001ee80000100800 */
[----:B------:R0:W-:Y:S01]  /*47520*/  @!P0 STL [R1+0x6c0], R7 ;  /* 0x0006c00701008387 */ /* 0x0001e20000100800 */
[----:B------:R-:W-:-:S03]  /*47530*/  LOP3.LUT P5, RZ, R2, 0x80, RZ, 0xc0, !PT ;  /* 0x0000008002ff7812 */ /* 0x000fc600078ac0ff */
[----:B------:R-:W3:Y:S04]  /*47540*/  LDL R22, [R1+0x454] ;  /* 0x0004540001167983 */ /* 0x000ee80000100800 */
[----:B0-----:R-:W3:Y:S04]  /*47550*/  LDL R7, [R1+0x450] ;  /* 0x0004500001077983 */ /* 0x001ee80000100800 */
[----:B------:R0:W-:Y:S01]  /*47560*/  @!P0 STL [R1+0x6c4], R8 ;  /* 0x0006c40801008387 */ /* 0x0001e20000100800 */
[----:B------:R-:W-:-:S03]  /*47570*/  @!P0 FMUL R11, R11, 16777216 ;  /* 0x4b8000000b0b8820 */ /* 0x000fc60000400000 */
[----:B0-----:R-:W3:Y:S04]  /*47580*/  LDL R8, [R1+0x458] ;  /* 0x0004580001087983 */ /* 0x001ee80000100800 */
[----:B------:R0:W-:Y:S01]  /*47590*/  @!P0 STL [R1+0x6c8], R10 ;  /* 0x0006c80a01008387 */ /* 0x0001e20000100800 */
[----:B------:R-:W-:-:S03]  /*475a0*/  @!P0 FMUL R5, R5, 16777216 ;  /* 0x4b80000005058820 */ /* 0x000fc60000400000 */
[----:B0-----:R-:W3:Y:S04]  /*475b0*/  LDL R10, [R1+0x45c] ;  /* 0x00045c00010a7983 */ /* 0x001ee80000100800 */
[----:B------:R0:W-:Y:S04]  /*475c0*/  @!P0 STL [R1+0x6cc], R11 ;  /* 0x0006cc0b01008387 */ /* 0x0001e80000100800 */
[----:B------:R-:W3:Y:S04]  /*475d0*/  LDL R23, [R1+0x474] ;  /* 0x0004740001177983 */ /* 0x000ee80000100800 */
[----:B------:R-:W3:Y:S04]  /*475e0*/  LDL R24, [R1+0x478] ;  /* 0x0004780001187983 */ /* 0x000ee80000100800 */
[----:B0-----:R-:W3:Y:S04]  /*475f0*/  LDL R11, [R1+0x470] ;  /* 0x00047000010b7983 */ /* 0x001ee80000100800 */
[----:B------:R-:W3:Y:S04]  /*47600*/  LDL R27, [R1+0x47c] ;  /* 0x00047c00011b7983 */ /* 0x000ee80000100800 */
[----:B------:R0:W-:Y:S04]  /*47610*/  @!P0 STL [R1+0x6d0], R5 ;  /* 0x0006d00501008387 */ /* 0x0001e80000100800 */
[----:B------:R-:W3:Y:S04]  /*47620*/  LDL R13, [R1+0x480] ;  /* 0x00048000010d7983 */ /* 0x000ee80000100800 */
[----:B0-----:R-:W3:Y:S01]  /*47630*/  LDL R5, [R1+0x114] ;  /* 0x0001140001057983 */ /* 0x001ee20000100800 */
[----:B----4-:R-:W-:-:S05]  /*47640*/  @!P0 FMUL R28, R28, 16777216 ;  /* 0x4b8000001c1c8820 */ /* 0x010fca0000400000 */
[----:B------:R-:W-:Y:S04]  /*47650*/  @!P0 STL [R1+0x110], R28 ;  /* 0x0001101c01008387 */ /* 0x000fe80000100800 */
[----:B------:R-:W4:Y:S01]  /*47660*/  LDL R25, [R1+0x384] ;  /* 0x0003840001197983 */ /* 0x000f220000100800 */
[----:B-----5:R-:W-:-:S05]  /*47670*/  @!P5 FMUL R9, R9, 16777216 ;  /* 0x4b8000000909d820 */ /* 0x020fca0000400000 */
[----:B------:R0:W-:Y:S01]  /*47680*/  @!P5 STL [R1+0x424], R9 ;  /* 0x000424090100d387 */ /* 0x0001e20000100800 */
[----:B------:R-:W-:-:S03]  /*47690*/  @!P5 FMUL R4, R4, 16777216 ;  /* 0x4b8000000404d820 */ /* 0x000fc60000400000 */
[----:B0-----:R-:W5:Y:S04]  /*476a0*/  LDL R9, [R1+0x388] ;  /* 0x0003880001097983 */ /* 0x001f680000100800 */
[----:B------:R0:W-:Y:S04]  /*476b0*/  @!P5 STL [R1+0x428], R4 ;  /* 0x000428040100d387 */ /* 0x0001e80000100800 */
[----:B------:R-:W5:Y:S04]  /*476c0*/  LDL R26, [R1+0x3d0] ;  /* 0x0003d000011a7983 */ /* 0x000f680000100800 */
[----:B------:R-:W5:Y:S04]  /*476d0*/  LDL R28, [R1+0x3d4] ;  /* 0x0003d400011c7983 */ /* 0x000f680000100800 */
[----:B0-----:R-:W5:Y:S01]  /*476e0*/  LDL R4, [R1+0x38c] ;  /* 0x00038c0001047983 */ /* 0x001f620000100800 */
[----:B--2---:R-:W-:-:S05]  /*476f0*/  @!P5 FMUL R29, R29, 16777216 ;  /* 0x4b8000001d1dd820 */ /* 0x004fca0000400000 */
[----:B------:R0:W-:Y:S01]  /*47700*/  @!P5 STL [R1+0x42c], R29 ;  /* 0x00042c1d0100d387 */ /* 0x0001e20000100800 */
[----:B---3--:R-:W-:-:S03]  /*47710*/  @!P5 FMUL R12, R12, 16777216 ;  /* 0x4b8000000c0cd820 */ /* 0x008fc60000400000 */
[----:B0-----:R-:W2:Y:S04]  /*47720*/  LDL R29, [R1+0x3d8] ;  /* 0x0003d800011d7983 */ /* 0x001ea80000100800 */
[----:B------:R0:W-:Y:S01]  /*47730*/  @!P5 STL [R1+0x440], R12 ;  /* 0x0004400c0100d387 */ /* 0x0001e20000100800 */
[----:B------:R-:W-:-:S03]  /*47740*/  @!P5 FMUL R20, R20, 16777216 ;  /* 0x4b8000001414d820 */ /* 0x000fc60000400000 */
[----:B0-----:R-:W3:Y:S01]  /*47750*/  LDL R12, [R1+0x3dc] ;  /* 0x0003dc00010c7983 */ /* 0x001ee20000100800 */
[----:B------:R-:W-:Y:S02]  /*47760*/  @!P5 FMUL R6, R6, 16777216 ;  /* 0x4b8000000606d820 */ /* 0x000fe40000400000 */
[----:B------:R-:W-:-:S03]  /*47770*/  @!P5 FMUL R21, R21, 16777216 ;  /* 0x4b8000001515d820 */ /* 0x000fc60000400000 */
[----:B------:R0:W-:Y:S01]  /*47780*/  @!P5 STL [R1+0x448], R6 ;  /* 0x000448060100d387 */ /* 0x0001e20000100800 */
[----:B------:R-:W-:Y:S02]  /*47790*/  @!P5 FMUL R22, R22, 16777216 ;  /* 0x4b8000001616d820 */ /* 0x000fe40000400000 */
[----:B------:R-:W-:Y:S01]  /*477a0*/  @!P5 FMUL R7, R7, 16777216 ;  /* 0x4b8000000707d820 */ /* 0x000fe20000400000 */
[----:B0-----:R-:W3:Y:S04]  /*477b0*/  LDL R6, [R1+0x3f0] ;  /* 0x0003f00001067983 */ /* 0x001ee80000100800 */
[----:B------:R-:W-:Y:S01]  /*477c0*/  @!P5 STL [R1+0x444], R20 ;  /* 0x000444140100d387 */ /* 0x000fe20000100800 */
[----:B------:R-:W-:-:S03]  /*477d0*/  @P1 FMUL R17, R17, 0.25 ;  /* 0x3e80000011111820 */ /* 0x000fc60000400000 */
[----:B------:R0:W-:Y:S01]  /*477e0*/  @!P5 STL [R1+0x450], R7 ;  /* 0x000450070100d387 */ /* 0x0001e20000100800 */
[----:B------:R-:W-:Y:S02]  /*477f0*/  @!P5 FMUL R8, R8, 16777216 ;  /* 0x4b8000000808d820 */ /* 0x000fe40000400000 */
[----:B------:R-:W-:Y:S01]  /*47800*/  @P1 FMUL R16, R16, 0.25 ;  /* 0x3e80000010101820 */ /* 0x000fe20000400000 */
[----:B0-----:R-:W3:Y:S01]  /*47810*/  LDL R7, [R1+0x3f4] ;  /* 0x0003f40001077983 */ /* 0x001ee20000100800 */
[----:B------:R-:W-:Y:S02]  /*47820*/  @P1 FMUL R15, R15, 0.25 ;  /* 0x3e8000000f0f1820 */ /* 0x000fe40000400000 */
[----:B------:R-:W-:Y:S01]  /*47830*/  @P1 FMUL R14, R14, 0.25 ;  /* 0x3e8000000e0e1820 */ /* 0x000fe20000400000 */
[----:B------:R-:W-:Y:S01]  /*47840*/  @!P5 STL [R1+0x44c], R21 ;  /* 0x00044c150100d387 */ /* 0x000fe20000100800 */
[----:B------:R-:W-:Y:S01]  /*47850*/  LOP3.LUT P1, RZ, R2, 0x40, RZ, 0xc0, !PT ;  /* 0x0000004002ff7812 */ /* 0x000fe2000782c0ff */
[----:B------:R-:W-:-:S02]  /*47860*/  @!P5 FMUL R10, R10, 16777216 ;  /* 0x4b8000000a0ad820 */ /* 0x000fc40000400000 */
[----:B------:R0:W-:Y:S04]  /*47870*/  @!P5 STL [R1+0x458], R8 ;  /* 0x000458080100d387 */ /* 0x0001e80000100800 */
[----:B0-----:R-:W3:Y:S04]  /*47880*/  LDL R8, [R1+0x3f8] ;  /* 0x0003f80001087983 */ /* 0x001ee80000100800 */
[----:B------:R-:W-:Y:S01]  /*47890*/  @!P5 STL [R1+0x454], R22 ;  /* 0x000454160100d387 */ /* 0x000fe20000100800 */
[----:B------:R-:W-:-:S03]  /*478a0*/  @!P5 FMUL R11, R11, 16777216 ;  /* 0x4b8000000b0bd820 */ /* 0x000fc60000400000 */
[----:B------:R0:W-:Y:S01]  /*478b0*/  @!P5 STL [R1+0x45c], R10 ;  /* 0x00045c0a0100d387 */ /* 0x0001e20000100800 */
[----:B------:R-:W-:Y:S02]  /*478c0*/  @!P5 FMUL R23, R23, 16777216 ;  /* 0x4b8000001717d820 */ /* 0x000fe40000400000 */
[----:B------:R-:W-:Y:S02]  /*478d0*/  @!P5 FMUL R24, R24, 16777216 ;  /* 0x4b8000001818d820 */ /* 0x000fe40000400000 */
[----:B------:R-:W-:Y:S01]  /*478e0*/  @!P5 FMUL R27, R27, 16777216 ;  /* 0x4b8000001b1bd820 */ /* 0x000fe20000400000 */
[----:B0-----:R-:W3:Y:S01]  /*478f0*/  LDL R10, [R1+0x3fc] ;  /* 0x0003fc00010a7983 */ /* 0x001ee20000100800 */
[----:B------:R-:W-:-:S03]  /*47900*/  @!P5 FMUL R13, R13, 16777216 ;  /* 0x4b8000000d0dd820 */ /* 0x000fc60000400000 */
[----:B------:R0:W-:Y:S01]  /*47910*/  @!P5 STL [R1+0x470], R11 ;  /* 0x0004700b0100d387 */ /* 0x0001e20000100800 */
[----:B------:R-:W-:-:S03]  /*47920*/  @!P5 FMUL R5, R5, 16777216 ;  /* 0x4b8000000505d820 */ /* 0x000fc60000400000 */
[----:B0-----:R-:W3:Y:S04]  /*47930*/  LDL R11, [R1+0x410] ;  /* 0x00041000010b7983 */ /* 0x001ee80000100800 */
[----:B------:R-:W-:Y:S04]  /*47940*/  @!P5 STL [R1+0x474], R23 ;  /* 0x000474170100d387 */ /* 0x000fe80000100800 */
[----:B------:R-:W-:Y:S04]  /*47950*/  @!P5 STL [R1+0x478], R24 ;  /* 0x000478180100d387 */ /* 0x000fe80000100800 */
[----:B------:R0:W-:Y:S04]  /*47960*/  @!P5 STL [R1+0x47c], R27 ;  /* 0x00047c1b0100d387 */ /* 0x0001e80000100800 */
[----:B0-----:R-:W3:Y:S04]  /*47970*/  LDL R27, [R1+0x414] ;  /* 0x00041400011b7983 */ /* 0x001ee80000100800 */
[----:B------:R0:W-:Y:S04]  /*47980*/  @!P5 STL [R1+0x480], R13 ;  /* 0x0004800d0100d387 */ /* 0x0001e80000100800 */
[----:B0-----:R-:W3:Y:S04]  /*47990*/  LDL R13, [R1+0x418] ;  /* 0x00041800010d7983 */ /* 0x001ee80000100800 */
[----:B------:R0:W-:Y:S04]  /*479a0*/  @!P5 STL [R1+0x114], R5 ;  /* 0x000114050100d387 */ /* 0x0001e80000100800 */
[----:B0-----:R-:W3:Y:S01]  /*479b0*/  LDL R5, [R1+0x41c] ;  /* 0x00041c0001057983 */ /* 0x001ee20000100800 */
[----:B----4-:R-:W-:-:S02]  /*479c0*/  @!P1 FMUL R25, R25, 16777216 ;  /* 0x4b80000019199820 */ /* 0x010fc40000400000 */
[----:B-----5:R-:W-:-:S05]  /*479d0*/  @!P1 FMUL R9, R9, 16777216 ;  /* 0x4b80000009099820 */ /* 0x020fca0000400000 */
[----:B------:R0:W-:Y:S04]  /*479e0*/  @!P1 STL [R1+0x388], R9 ;  /* 0x0003880901009387 */ /* 0x0001e80000100800 */
[----:B------:R-:W-:Y:S04]  /*479f0*/  @!P1 STL [R1+0x384], R25 ;  /* 0x0003841901009387 */ /* 0x000fe80000100800 */
[----:B0-----:R-:W4:Y:S01]  /*47a00*/  LDL R9, [R1+0x420] ;  /* 0x0004200001097983 */ /* 0x001f220000100800 */
[----:B------:R-:W-:-:S05]  /*47a10*/  @!P1 FMUL R4, R4, 16777216 ;  /* 0x4b80000004049820 */ /* 0x000fca0000400000 */
[----:B------:R0:W-:Y:S04]  /*47a20*/  @!P1 STL [R1+0x38c], R4 ;  /* 0x00038c0401009387 */ /* 0x0001e80000100800 */
[----:B0-----:R-:W5:Y:S01]  /*47a30*/  LDL R4, [R1+0x118] ;  /* 0x0001180001047983 */ /* 0x001f620000100800 */
[----:B------:R-:W-:Y:S02]  /*47a40*/  @!P1 FMUL R26, R26, 16777216 ;  /* 0x4b8000001a1a9820 */ /* 0x000fe40000400000 */
[----:B------:R-:W-:Y:S02]  /*47a50*/  @!P1 FMUL R28, R28, 16777216 ;  /* 0x4b8000001c1c9820 */ /* 0x000fe40000400000 */
[----:B--2---:R-:W-:Y:S01]  /*47a60*/  @!P1 FMUL R29, R29, 16777216 ;  /* 0x4b8000001d1d9820 */ /* 0x004fe20000400000 */
[----:B------:R-:W-:Y:S04]  /*47a70*/  @!P1 STL [R1+0x3d0], R26 ;  /* 0x0003d01a01009387 */ /* 0x000fe80000100800 */
[----:B------:R-:W2:Y:S01]  /*47a80*/  LDL R20, [R1+0x294] ;  /* 0x0002940001147983 */ /* 0x000ea20000100800 */
[----:B---3--:R-:W-:-:S03]  /*47a90*/  @!P1 FMUL R12, R12, 16777216 ;  /* 0x4b8000000c0c9820 */ /* 0x008fc60000400000 */
[----:B------:R-:W-:Y:S04]  /*47aa0*/  @!P1 STL [R1+0x3d4], R28 ;  /* 0x0003d41c01009387 */ /* 0x000fe80000100800 */
[----:B------:R0:W-:Y:S04]  /*47ab0*/  @!P1 STL [R1+0x3dc], R12 ;  /* 0x0003dc0c01009387 */ /* 0x0001e80000100800 */
[----:B------:R-:W-:Y:S04]  /*47ac0*/  @!P1 STL [R1+0x3d8], R29 ;  /* 0x0003d81d01009387 */ /* 0x000fe80000100800 */
[----:B------:R-:W3:Y:S04]  /*47ad0*/  LDL R21, [R1+0x29c] ;  /* 0x00029c0001157983 */ /* 0x000ee80000100800 */
[----:B0-----:R-:W2:Y:S01]  /*47ae0*/  LDL R12, [R1+0x298] ;  /* 0x00029800010c7983 */ /* 0x001ea20000100800 */
[----:B------:R-:W-:-:S05]  /*47af0*/  @!P1 FMUL R6, R6, 16777216 ;  /* 0x4b80000006069820 */ /* 0x000fca0000400000 */
[----:B------:R0:W-:Y:S04]  /*47b00*/  @!P1 STL [R1+0x3f0], R6 ;  /* 0x0003f00601009387 */ /* 0x0001e80000100800 */
[----:B------:R-:W3:Y:S04]  /*47b10*/  LDL R22, [R1+0x2c4] ;  /* 0x0002c40001167983 */ /* 0x000ee80000100800 */
[----:B0-----:R-:W3:Y:S01]  /*47b20*/  LDL R6, [R1+0x2c0] ;  /* 0x0002c00001067983 */ /* 0x001ee20000100800 */
[----:B------:R-:W-:-:S05]  /*47b30*/  @!P1 FMUL R7, R7, 16777216 ;  /* 0x4b80000007079820 */ /* 0x000fca0000400000 */
[----:B------:R0:W-:Y:S04]  /*47b40*/  @!P1 STL [R1+0x3f4], R7 ;  /* 0x0003f40701009387 */ /* 0x0001e80000100800 */
[----:B0-----:R-:W3:Y:S01]  /*47b50*/  LDL R7, [R1+0x2c8] ;  /* 0x0002c80001077983 */ /* 0x001ee20000100800 */
[----:B------:R-:W-:-:S05]  /*47b60*/  @!P1 FMUL R8, R8, 16777216 ;  /* 0x4b80000008089820 */ /* 0x000fca0000400000 */
[----:B------:R0:W-:Y:S04]  /*47b70*/  @!P1 STL [R1+0x3f8], R8 ;  /* 0x0003f80801009387 */ /* 0x0001e80000100800 */
[----:B0-----:R-:W3:Y:S01]  /*47b80*/  LDL R8, [R1+0x2cc] ;  /* 0x0002cc0001087983 */ /* 0x001ee20000100800 */
[----:B------:R-:W-:-:S05]  /*47b90*/  @!P1 FMUL R10, R10, 16777216 ;  /* 0x4b8000000a0a9820 */ /* 0x000fca0000400000 */
[----:B------:R0:W-:Y:S04]  /*47ba0*/  @!P1 STL [R1+0x3fc], R10 ;  /* 0x0003fc0a01009387 */ /* 0x0001e80000100800 */
[----:B------:R-:W3:Y:S04]  /*47bb0*/  LDL R23, [R1+0x334] ;  /* 0x0003340001177983 */ /* 0x000ee80000100800 */
[----:B------:R-:W3:Y:S01]  /*47bc0*/  LDL R24, [R1+0x338] ;  /* 0x0003380001187983 */ /* 0x000ee20000100800 */
[----:B------:R-:W-:-:S03]  /*47bd0*/  @!P1 FMUL R11, R11, 16777216 ;  /* 0x4b8000000b0b9820 */ /* 0x000fc60000400000 */
[----:B0-----:R-:W3:Y:S04]  /*47be0*/  LDL R10, [R1+0x330] ;  /* 0x00033000010a7983 */ /* 0x001ee80000100800 */
[----:B------:R-:W3:Y:S04]  /*47bf0*/  LDL R28, [R1+0x33c] ;  /* 0x00033c00011c7983 */ /* 0x000ee80000100800 */
[----:B------:R0:W-:Y:S04]  /*47c00*/  @!P1 STL [R1+0x410], R11 ;  /* 0x0004100b01009387 */ /* 0x0001e80000100800 */
[----:B------:R-:W3:Y:S04]  /*47c10*/  LDL R29, [R1+0x350] ;  /* 0x00035000011d7983 */ /* 0x000ee80000100800 */
[----:B------:R-:W3:Y:S01]  /*47c20*/  LDL R25, [R1+0x358] ;  /* 0x0003580001197983 */ /* 0x000ee20000100800 */
[----:B------:R-:W-:-:S03]  /*47c30*/  @!P1 FMUL R27, R27, 16777216 ;  /* 0x4b8000001b1b9820 */ /* 0x000fc60000400000 */
[----:B0-----:R-:W3:Y:S04]  /*47c40*/  LDL R11, [R1+0x354] ;  /* 0x00035400010b7983 */ /* 0x001ee80000100800 */
[----:B------:R0:W-:Y:S04]  /*47c50*/  @!P1 STL [R1+0x414], R27 ;  /* 0x0004141b01009387 */ /* 0x0001e80000100800 */
[----:B------:R-:W3:Y:S01]  /*47c60*/  LDL R26, [R1+0x35c] ;  /* 0x00035c00011a7983 */ /* 0x000ee20000100800 */
[----:B------:R-:W-:-:S05]  /*47c70*/  @!P1 FMUL R13, R13, 16777216 ;  /* 0x4b8000000d0d9820 */ /* 0x000fca0000400000 */
[----:B------:R1:W-:Y:S04]  /*47c80*/  @!P1 STL [R1+0x418], R13 ;  /* 0x0004180d01009387 */ /* 0x0003e80000100800 */
[----:B0-----:R-:W3:Y:S01]  /*47c90*/  LDL R27, [R1+0x380] ;  /* 0x00038000011b7983 */ /* 0x001ee20000100800 */
[----:B------:R-:W-:-:S05]  /*47ca0*/  @!P1 FMUL R5, R5, 16777216 ;  /* 0x4b80000005059820 */ /* 0x000fca0000400000 */
[----:B------:R0:W-:Y:S04]  /*47cb0*/  @!P1 STL [R1+0x41c], R5 ;  /* 0x00041c0501009387 */ /* 0x0001e80000100800 */
[----:B-1----:R-:W3:Y:S04]  /*47cc0*/  LDL R13, [R1+0x254] ;  /* 0x00025400010d7983 */ /* 0x002ee80000100800 */
[----:B0-----:R-:W3:Y:S01]  /*47cd0*/  LDL R5, [R1+0x11c] ;  /* 0x00011c0001057983 */ /* 0x001ee20000100800 */
[----:B----4-:R-:W-:Y:S02]  /*47ce0*/  @!P1 FMUL R9, R9, 16777216 ;  /* 0x4b80000009099820 */ /* 0x010fe40000400000 */
[----:B-----5:R-:W-:-:S05]  /*47cf0*/  @!P1 FMUL R4, R4, 16777216 ;  /* 0x4b80000004049820 */ /* 0x020fca0000400000 */
[----:B------:R0:W-:Y:S04]  /*47d00*/  @!P1 STL [R1+0x118], R4 ;  /* 0x0001180401009387 */ /* 0x0001e80000100800 */
[----:B------:R1:W-:Y:S04]  /*47d10*/  @!P1 STL [R1+0x420], R9 ;  /* 0x0004200901009387 */ /* 0x0003e80000100800 */
[----:B0-----:R-:W4:Y:S01]  /*47d20*/  LDL R4, [R1+0x258] ;  /* 0x0002580001047983 */ /* 0x001f220000100800 */
[----:B------:R-:W-:Y:S02]  /*47d30*/  @!P0 FMUL R0, R0, 16777216 ;  /* 0x4b80000000008820 */ /* 0x000fe40000400000 */
[----:B------:R-:W-:Y:S01]  /*47d40*/  @!P0 FMUL R3, R3, 16777216 ;  /* 0x4b80000003038820 */ /* 0x000fe20000400000 */
[----:B------:R-:W-:Y:S01]  /*47d50*/  LOP3.LUT P0, RZ, R2, 0x10, RZ, 0xc0, !PT ;  /* 0x0000001002ff7812 */ /* 0x000fe2000780c0ff */
[----:B-1----:R-:W5:-:S12]  /*47d60*/  LDL R9, [R1+0x25c] ;  /* 0x00025c0001097983 */ /* 0x002f580000100800 */
[----:B--2---:R-:W-:Y:S02]  /*47d70*/  @!P0 FMUL R12, R12, 16777216 ;  /* 0x4b8000000c0c8820 */ /* 0x004fe40000400000 */
[----:B------:R-:W-:Y:S02]  /*47d80*/  @!P0 FMUL R20, R20, 16777216 ;  /* 0x4b80000014148820 */ /* 0x000fe40000400000 */
[----:B---3--:R-:W-:Y:S01]  /*47d90*/  @!P0 FMUL R21, R21, 16777216 ;  /* 0x4b80000015158820 */ /* 0x008fe20000400000 */
[----:B------:R0:W-:Y:S04]  /*47da0*/  @!P0 STL [R1+0x298], R12 ;  /* 0x0002980c01008387 */ /* 0x0001e80000100800 */
[----:B0-----:R-:W2:Y:S01]  /*47db0*/  LDL R12, [R1+0x260] ;  /* 0x00026000010c7983 */ /* 0x001ea20000100800 */
[----:B------:R-:W-:-:S03]  /*47dc0*/  @!P0 FMUL R22, R22, 16777216 ;  /* 0x4b80000016168820 */ /* 0x000fc60000400000 */
[----:B------:R-:W-:Y:S01]  /*47dd0*/  @!P0 STL [R1+0x294], R20 ;  /* 0x0002941401008387 */ /* 0x000fe20000100800 */
[----:B------:R-:W-:-:S05]  /*47de0*/  @!P0 FMUL R6, R6, 16777216 ;  /* 0x4b80000006068820 */ /* 0x000fca0000400000 */
[----:B------:R0:W-:Y:S01]  /*47df0*/  @!P0 STL [R1+0x2c0], R6 ;  /* 0x0002c00601008387 */ /* 0x0001e20000100800 */
[----:B------:R-:W-:-:S03]  /*47e00*/  LOP3.LUT P5, RZ, R2, 0x8, RZ, 0xc0, !PT ;  /* 0x0000000802ff7812 */ /* 0x000fc600078ac0ff */
[----:B0-----:R-:W3:Y:S01]  /*47e10*/  LDL R6, [R1+0x264] ;  /* 0x0002640001067983 */ /* 0x001ee20000100800 */
[----:B------:R-:W-:-:S03]  /*47e20*/  @!P0 FMUL R7, R7, 16777216 ;  /* 0x4b80000007078820 */ /* 0x000fc60000400000 */
[----:B------:R-:W-:Y:S04]  /*47e30*/  @!P0 STL [R1+0x29c], R21 ;  /* 0x00029c1501008387 */ /* 0x000fe80000100800 */
[----:B------:R0:W-:Y:S04]  /*47e40*/  @!P0 STL [R1+0x2c8], R7 ;  /* 0x0002c80701008387 */ /* 0x0001e80000100800 */
[----:B0-----:R-:W3:Y:S01]  /*47e50*/  LDL R7, [R1+0x268] ;  /* 0x0002680001077983 */ /* 0x001ee20000100800 */
[----:B------:R-:W-:-:S03]  /*47e60*/  @!P0 FMUL R8, R8, 16777216 ;  /* 0x4b80000008088820 */ /* 0x000fc60000400000 */
[----:B------:R-:W-:Y:S04]  /*47e70*/  @!P0 STL [R1+0x2c4], R22 ;  /* 0x0002c41601008387 */ /* 0x000fe80000100800 */
[----:B------:R0:W-:Y:S01]  /*47e80*/  @!P0 STL [R1+0x2cc], R8 ;  /* 0x0002cc0801008387 */ /* 0x0001e20000100800 */
[----:B------:R-:W-:-:S03]  /*47e90*/  @!P0 FMUL R23, R23, 16777216 ;  /* 0x4b80000017178820 */ /* 0x000fc60000400000 */
[----:B0-----:R-:W3:Y:S01]  /*47ea0*/  LDL R8, [R1+0x26c] ;  /* 0x00026c0001087983 */ /* 0x001ee20000100800 */
[----:B------:R-:W-:Y:S02]  /*47eb0*/  @!P0 FMUL R24, R24, 16777216 ;  /* 0x4b80000018188820 */ /* 0x000fe40000400000 */
[----:B------:R-:W-:Y:S02]  /*47ec0*/  @!P0 FMUL R10, R10, 16777216 ;  /* 0x4b8000000a0a8820 */ /* 0x000fe40000400000 */
[----:B------:R-:W-:-:S03]  /*47ed0*/  @!P0 FMUL R28, R28, 16777216 ;  /* 0x4b8000001c1c8820 */ /* 0x000fc60000400000 */
[----:B------:R0:W-:Y:S01]  /*47ee0*/  @!P0 STL [R1+0x330], R10 ;  /* 0x0003300a01008387 */ /* 0x0001e20000100800 */
[----:B------:R-:W-:-:S03]  /*47ef0*/  @!P0 FMUL R29, R29, 16777216 ;  /* 0x4b8000001d1d8820 */ /* 0x000fc60000400000 */
[----:B0-----:R-:W3:Y:S04]  /*47f00*/  LDL R10, [R1+0x270] ;  /* 0x00027000010a7983 */ /* 0x001ee80000100800 */
[----:B------:R-:W-:Y:S01]  /*47f10*/  @!P0 STL [R1+0x334], R23 ;  /* 0x0003341701008387 */ /* 0x000fe20000100800 */
[----:B------:R-:W-:-:S03]  /*47f20*/  @!P0 FMUL R11, R11, 16777216 ;  /* 0x4b8000000b0b8820 */ /* 0x000fc60000400000 */
[----:B------:R-:W-:Y:S04]  /*47f30*/  @!P0 STL [R1+0x338], R24 ;  /* 0x0003381801008387 */ /* 0x000fe80000100800 */
[----:B------:R0:W-:Y:S01]  /*47f40*/  @!P0 STL [R1+0x33c], R28 ;  /* 0x00033c1c01008387 */ /* 0x0001e20000100800 */
[----:B------:R-:W-:Y:S02]  /*47f50*/  @!P0 FMUL R25, R25, 16777216 ;  /* 0x4b80000019198820 */ /* 0x000fe40000400000 */
[----:B------:R-:W-:Y:S01]  /*47f60*/  @!P0 FMUL R26, R26, 16777216 ;  /* 0x4b8000001a1a8820 */ /* 0x000fe20000400000 */
[----:B0-----:R-:W3:Y:S04]  /*47f70*/  LDL R28, [R1+0x274] ;  /* 0x00027400011c7983 */ /* 0x001ee80000100800 */
[----:B------:R0:W-:Y:S01]  /*47f80*/  @!P0 STL [R1+0x350], R29 ;  /* 0x0003501d01008387 */ /* 0x0001e20000100800 */
[----:B------:R-:W-:-:S03]  /*47f90*/  @!P0 FMUL R27, R27, 16777216 ;  /* 0x4b8000001b1b8820 */ /* 0x000fc60000400000 */
[----:B0-----:R-:W3:Y:S04]  /*47fa0*/  LDL R29, [R1+0x278] ;  /* 0x00027800011d7983 */ /* 0x001ee80000100800 */
[----:B------:R0:W-:Y:S01]  /*47fb0*/  @!P0 STL [R1+0x354], R11 ;  /* 0x0003540b01008387 */ /* 0x0001e20000100800 */
[----:B------:R-:W-:-:S03]  /*47fc0*/  @!P0 FMUL R5, R5, 16777216 ;  /* 0x4b80000005058820 */ /* 0x000fc60000400000 */
[----:B0-----:R-:W3:Y:S04]  /*47fd0*/  LDL R11, [R1+0x27c] ;  /* 0x00027c00010b7983 */ /* 0x001ee80000100800 */
[----:B------:R-:W-:Y:S04]  /*47fe0*/  @!P0 STL [R1+0x358], R25 ;  /* 0x0003581901008387 */ /* 0x000fe80000100800 */
[----:B------:R0:W-:Y:S04]  /*47ff0*/  @!P0 STL [R1+0x11c], R5 ;  /* 0x00011c0501008387 */ /* 0x0001e80000100800 */
[----:B------:R-:W-:Y:S04]  /*48000*/  @!P0 STL [R1+0x35c], R26 ;  /* 0x00035c1a01008387 */ /* 0x000fe80000100800 */
[----:B0-----:R-:W3:Y:S04]  /*48010*/  LDL R5, [R1+0x280] ;  /* 0x0002800001057983 */ /* 0x001ee80000100800 */
[----:B------:R-:W-:Y:S01]  /*48020*/  @!P0 STL [R1+0x380], R27 ;  /* 0x0003801b01008387 */ /* 0x000fe20000100800 */
[----:B----4-:R-:W-:-:S05]  /*48030*/  @!P5 FMUL R4, R4, 16777216 ;  /* 0x4b8000000404d820 */ /* 0x010fca0000400000 */
[----:B------:R0:W-:Y:S04]  /*48040*/  @!P5 STL [R1+0x258], R4 ;  /* 0x000258040100d387 */ /* 0x0001e80000100800 */
[----:B0-----:R-:W4:Y:S01]  /*48050*/  LDL R4, [R1+0x284] ;  /* 0x0002840001047983 */ /* 0x001f220000100800 */
[----:B------:R-:W-:Y:S02]  /*48060*/  @!P5 FMUL R13, R13, 16777216 ;  /* 0x4b8000000d0dd820 */ /* 0x000fe40000400000 */
[----:B-----5:R-:W-:-:S03]  /*48070*/  @!P5 FMUL R9, R9, 16777216 ;  /* 0x4b8000000909d820 */ /* 0x020fc60000400000 */
[----:B------:R-:W-:Y:S04]  /*48080*/  @!P5 STL [R1+0x254], R13 ;  /* 0x0002540d0100d387 */ /* 0x000fe80000100800 */
[----:B------:R-:W5:Y:S04]  /*48090*/  LDL R19, [R1+0x288] ;  /* 0x0002880001137983 */ /* 0x000f680000100800 */
[----:B------:R0:W-:Y:S01]  /*480a0*/  @!P5 STL [R1+0x25c], R9 ;  /* 0x00025c090100d387 */ /* 0x0001e20000100800 */
[----:B--2---:R-:W-:-:S03]  /*480b0*/  @!P5 FMUL R12, R12, 16777216 ;  /* 0x4b8000000c0cd820 */ /* 0x004fc60000400000 */
[----:B------:R-:W2:Y:S04]  /*480c0*/  LDL R20, [R1+0x290] ;  /* 0x0002900001147983 */ /* 0x000ea80000100800 */
[----:B------:R-:W2:Y:S04]  /*480d0*/  LDL R21, [R1+0x120] ;  /* 0x0001200001157983 */ /* 0x000ea80000100800 */
[----:B0-----:R-:W2:Y:S04]  /*480e0*/  LDL R9, [R1+0x28c] ;  /* 0x00028c0001097983 */ /* 0x001ea80000100800 */
[----:B------:R0:W-:Y:S04]  /*480f0*/  @!P5 STL [R1+0x260], R12 ;  /* 0x0002600c0100d387 */ /* 0x0001e80000100800 */
[----:B------:R-:W2:Y:S04]  /*48100*/  LDL R13, [R1+0x218] ;  /* 0x00021800010d7983 */ /* 0x000ea80000100800 */
[----:B------:R-:W2:Y:S01]  /*48110*/  LDL R22, [R1+0x214] ;  /* 0x0002140001167983 */ /* 0x000ea20000100800 */
[----:B---3--:R-:W-:-:S05]  /*48120*/  @!P5 FMUL R6, R6, 16777216 ;  /* 0x4b8000000606d820 */ /* 0x008fca0000400000 */
[----:B------:R1:W-:Y:S04]  /*48130*/  @!P5 STL [R1+0x264], R6 ;  /* 0x000264060100d387 */ /* 0x0003e80000100800 */
[----:B0-----:R-:W3:Y:S04]  /*48140*/  LDL R12, [R1+0x21c] ;  /* 0x00021c00010c7983 */ /* 0x001ee80000100800 */
[----:B-1----:R-:W3:Y:S01]  /*48150*/  LDL R6, [R1+0x220] ;  /* 0x0002200001067983 */ /* 0x002ee20000100800 */
[----:B------:R-:W-:-:S05]  /*48160*/  @!P5 FMUL R7, R7, 16777216 ;  /* 0x4b8000000707d820 */ /* 0x000fca0000400000 */
[----:B------:R0:W-:Y:S04]  /*48170*/  @!P5 STL [R1+0x268], R7 ;  /* 0x000268070100d387 */ /* 0x0001e80000100800 */
[----:B------:R-:W3:Y:S01]  /*48180*/  LDL R23, [R1+0x224] ;  /* 0x0002240001177983 */ /* 0x000ee20000100800 */
[----:B------:R-:W-:-:S05]  /*48190*/  @!P5 FMUL R8, R8, 16777216 ;  /* 0x4b8000000808d820 */ /* 0x000fca0000400000 */
[----:B------:R1:W-:Y:S04]  /*481a0*/  @!P5 STL [R1+0x26c], R8 ;  /* 0x00026c080100d387 */ /* 0x0003e80000100800 */
[----:B------:R-:W3:Y:S04]  /*481b0*/  LDL R24, [R1+0x228] ;  /* 0x0002280001187983 */ /* 0x000ee80000100800 */
[----:B0-----:R-:W3:Y:S01]  /*481c0*/  LDL R7, [R1+0x22c] ;  /* 0x00022c0001077983 */ /* 0x001ee20000100800 */
[----:B------:R-:W-:-:S05]  /*481d0*/  @!P5 FMUL R10, R10, 16777216 ;  /* 0x4b8000000a0ad820 */ /* 0x000fca0000400000 */
[----:B------:R0:W-:Y:S04]  /*481e0*/  @!P5 STL [R1+0x270], R10 ;  /* 0x0002700a0100d387 */ /* 0x0001e80000100800 */
[----:B-1----:R-:W3:Y:S04]  /*481f0*/  LDL R8, [R1+0x230] ;  /* 0x0002300001087983 */ /* 0x002ee80000100800 */
[----:B------:R-:W3:Y:S04]  /*48200*/  LDL R25, [R1+0x238] ;  /* 0x0002380001197983 */ /* 0x000ee80000100800 */
[----:B0-----:R-:W3:Y:S01]  /*48210*/  LDL R10, [R1+0x234] ;  /* 0x00023400010a7983 */ /* 0x001ee20000100800 */
[----:B------:R-:W-:-:S05]  /*48220*/  @!P5 FMUL R28, R28, 16777216 ;  /* 0x4b8000001c1cd820 */ /* 0x000fca0000400000 */
[----:B------:R0:W-:Y:S04]  /*48230*/  @!P5 STL [R1+0x274], R28 ;  /* 0x0002741c0100d387 */ /* 0x0001e80000100800 */
[----:B------:R-:W3:Y:S01]  /*48240*/  LDL R26, [R1+0x23c] ;  /* 0x00023c00011a7983 */ /* 0x000ee20000100800 */
[----:B------:R-:W-:-:S05]  /*48250*/  @!P5 FMUL R29, R29, 16777216 ;  /* 0x4b8000001d1dd820 */ /* 0x000fca0000400000 */
[----:B------:R1:W-:Y:S04]  /*48260*/  @!P5 STL [R1+0x278], R29 ;  /* 0x0002781d0100d387 */ /* 0x0003e80000100800 */
[----:B------:R-:W3:Y:S01]  /*48270*/  LDL R27, [R1+0x240] ;  /* 0x00024000011b7983 */ /* 0x000ee20000100800 */
[----:B------:R-:W-:-:S05]  /*48280*/  @!P5 FMUL R11, R11, 16777216 ;  /* 0x4b8000000b0bd820 */ /* 0x000fca0000400000 */
[----:B------:R1:W-:Y:S04]  /*48290*/  @!P5 STL [R1+0x27c], R11 ;  /* 0x00027c0b0100d387 */ /* 0x0003e80000100800 */
[----:B0-----:R-:W3:Y:S04]  /*482a0*/  LDL R28, [R1+0x244] ;  /* 0x00024400011c7983 */ /* 0x001ee80000100800 */
[----:B-1----:R-:W3:Y:S04]  /*482b0*/  LDL R29, [R1+0x24c] ;  /* 0x00024c00011d7983 */ /* 0x002ee80000100800 */
[----:B------:R-:W3:Y:S01]  /*482c0*/  LDL R11, [R1+0x248] ;  /* 0x00024800010b7983 */ /* 0x000ee20000100800 */
[----:B------:R-:W-:-:S05]  /*482d0*/  @!P5 FMUL R5, R5, 16777216 ;  /* 0x4b8000000505d820 */ /* 0x000fca0000400000 */
[----:B------:R0:W-:Y:S04]  /*482e0*/  @!P5 STL [R1+0x280], R5 ;  /* 0x000280050100d387 */ /* 0x0001e80000100800 */
[----:B0-----:R-:W3:Y:S01]  /*482f0*/  LDL R5, [R1+0x250] ;  /* 0x0002500001057983 */ /* 0x001ee20000100800 */
[----:B----4-:R-:W-:-:S05]  /*48300*/  @!P5 FMUL R4, R4, 16777216 ;  /* 0x4b8000000404d820 */ /* 0x010fca0000400000 */
[----:B------:R0:W-:Y:S04]  /*48310*/  @!P5 STL [R1+0x284], R4 ;  /* 0x000284040100d387 */ /* 0x0001e80000100800 */
[----:B0-----:R-:W4:Y:S01]  /*48320*/  LDL R4, [R1+0x124] ;  /* 0x0001240001047983 */ /* 0x001f220000100800 */
[----:B------:R-:W-:Y:S01]  /*48330*/  LOP3.LUT P1, RZ, R2, 0x4, RZ, 0xc0, !PT ;  /* 0x0000000402ff7812 */ /* 0x000fe2000782c0ff */
[----:B-----5:R-:W-:Y:S02]  /*48340*/  @!P5 FMUL R19, R19, 16777216 ;  /* 0x4b8000001313d820 */ /* 0x020fe40000400000 */
[----:B--2---:R-:W-:Y:S02]  /*48350*/  @!P5 FMUL R20, R20, 16777216 ;  /* 0x4b8000001414d820 */ /* 0x004fe40000400000 */
[----:B------:R-:W-:-:S02]  /*48360*/  @!P5 FMUL R21, R21, 16777216 ;  /* 0x4b8000001515d820 */ /* 0x000fc40000400000 */
[----:B------:R-:W-:-:S05]  /*48370*/  @!P5 FMUL R9, R9, 16777216 ;  /* 0x4b8000000909d820 */ /* 0x000fca0000400000 */
[----:B------:R0:W-:Y:S01]  /*48380*/  @!P5 STL [R1+0x28c], R9 ;  /* 0x00028c090100d387 */ /* 0x0001e20000100800 */
[----:B------:R-:W-:Y:S02]  /*48390*/  @!P1 FMUL R13, R13, 16777216 ;  /* 0x4b8000000d0d9820 */ /* 0x000fe40000400000 */
[----:B------:R-:W-:Y:S01]  /*483a0*/  @!P1 FMUL R22, R22, 16777216 ;  /* 0x4b80000016169820 */ /* 0x000fe20000400000 */
[----:B0-----:R-:W2:Y:S04]  /*483b0*/  LDL R9, [R1+0x1d4] ;  /* 0x0001d40001097983 */ /* 0x001ea80000100800 */
[----:B------:R-:W-:Y:S04]  /*483c0*/  @!P5 STL [R1+0x288], R19 ;  /* 0x000288130100d387 */ /* 0x000fe80000100800 */
[----:B------:R-:W-:Y:S01]  /*483d0*/  @!P5 STL [R1+0x120], R21 ;  /* 0x000120150100d387 */ /* 0x000fe20000100800 */
[----:B---3--:R-:W-:-:S03]  /*483e0*/  @!P1 FMUL R12, R12, 16777216 ;  /* 0x4b8000000c0c9820 */ /* 0x008fc60000400000 */
[----:B------:R-:W-:Y:S01]  /*483f0*/  @!P5 STL [R1+0x290], R20 ;  /* 0x000290140100d387 */ /* 0x000fe20000100800 */
[----:B------:R-:W-:-:S03]  /*48400*/  @!P1 FMUL R6, R6, 16777216 ;  /* 0x4b80000006069820 */ /* 0x000fc60000400000 */
[----:B------:R0:W-:Y:S04]  /*48410*/  @!P1 STL [R1+0x218], R13 ;  /* 0x0002180d01009387 */ /* 0x0001e80000100800 */
[----:B0-----:R-:W3:Y:S01]  /*48420*/  LDL R13, [R1+0x1d8] ;  /* 0x0001d800010d7983 */ /* 0x001ee20000100800 */
[----:B------:R-:W-:-:S03]  /*48430*/  @!P1 FMUL R23, R23, 16777216 ;  /* 0x4b80000017179820 */ /* 0x000fc60000400000 */
[----:B------:R-:W-:Y:S04]  /*48440*/  @!P1 STL [R1+0x214], R22 ;  /* 0x0002141601009387 */ /* 0x000fe80000100800 */
[----:B------:R0:W-:Y:S04]  /*48450*/  @!P1 STL [R1+0x21c], R12 ;  /* 0x00021c0c01009387 */ /* 0x0001e80000100800 */
[----:B0-----:R-:W5:Y:S01]  /*48460*/  LDL R12, [R1+0x1dc] ;  /* 0x0001dc00010c7983 */ /* 0x001f620000100800 */
[----:B------:R-:W-:-:S03]  /*48470*/  @!P1 FMUL R24, R24, 16777216 ;  /* 0x4b80000018189820 */ /* 0x000fc60000400000 */
[----:B------:R0:W-:Y:S01]  /*48480*/  @!P1 STL [R1+0x220], R6 ;  /* 0x0002200601009387 */ /* 0x0001e20000100800 */
[----:B------:R-:W-:-:S03]  /*48490*/  @!P1 FMUL R7, R7, 16777216 ;  /* 0x4b80000007079820 */ /* 0x000fc60000400000 */
[----:B0-----:R-:W5:Y:S04]  /*484a0*/  LDL R6, [R1+0x1e0] ;  /* 0x0001e00001067983 */ /* 0x001f680000100800 */
[----:B------:R-:W-:Y:S01]  /*484b0*/  @!P1 STL [R1+0x224], R23 ;  /* 0x0002241701009387 */ /* 0x000fe20000100800 */
[----:B------:R-:W-:-:S03]  /*484c0*/  @!P1 FMUL R8, R8, 16777216 ;  /* 0x4b80000008089820 */ /* 0x000fc60000400000 */
[----:B------:R-:W-:Y:S01]  /*484d0*/  @!P1 STL [R1+0x228], R24 ;  /* 0x0002281801009387 */ /* 0x000fe20000100800 */
[----:B------:R-:W-:-:S03]  /*484e0*/  @!P1 FMUL R25, R25, 16777216 ;  /* 0x4b80000019199820 */ /* 0x000fc60000400000 */
[----:B------:R0:W-:Y:S01]  /*484f0*/  @!P1 STL [R1+0x22c], R7 ;  /* 0x00022c0701009387 */ /* 0x0001e20000100800 */
[----:B------:R-:W-:-:S03]  /*48500*/  @!P1 FMUL R10, R10, 16777216 ;  /* 0x4b8000000a0a9820 */ /* 0x000fc60000400000 */
[----:B0-----:R-:W5:Y:S04]  /*48510*/  LDL R7, [R1+0x1e4] ;  /* 0x0001e40001077983 */ /* 0x001f680000100800 */
[----:B------:R0:W-:Y:S01]  /*48520*/  @!P1 STL [R1+0x230], R8 ;  /* 0x0002300801009387 */ /* 0x0001e20000100800 */
[----:B------:R-:W-:-:S03]  /*48530*/  @!P1 FMUL R26, R26, 16777216 ;  /* 0x4b8000001a1a9820 */ /* 0x000fc60000400000 */
[----:B0-----:R-:W5:Y:S04]  /*48540*/  LDL R8, [R1+0x1e8] ;  /* 0x0001e80001087983 */ /* 0x001f680000100800 */
[----:B------:R0:W-:Y:S01]  /*48550*/  @!P1 STL [R1+0x234], R10 ;  /* 0x0002340a01009387 */ /* 0x0001e20000100800 */
[----:B------:R-:W-:-:S03]  /*48560*/  @!P1 FMUL R27, R27, 16777216 ;  /* 0x4b8000001b1b9820 */ /* 0x000fc60000400000 */
[----:B0-----:R-:W5:Y:S04]  /*48570*/  LDL R10, [R1+0x1ec] ;  /* 0x0001ec00010a7983 */ /* 0x001f680000100800 */
[----:B------:R-:W-:Y:S04]  /*48580*/  @!P1 STL [R1+0x238], R25 ;  /* 0x0002381901009387 */ /* 0x000fe80000100800 */
[----:B------:R-:W-:Y:S01]  /*48590*/  @!P1 STL [R1+0x23c], R26 ;  /* 0x00023c1a01009387 */ /* 0x000fe20000100800 */
[----:B------:R-:W-:Y:S02]  /*485a0*/  @!P1 FMUL R28, R28, 16777216 ;  /* 0x4b8000001c1c9820 */ /* 0x000fe40000400000 */
[----:B------:R-:W-:-:S05]  /*485b0*/  @!P1 FMUL R11, R11, 16777216 ;  /* 0x4b8000000b0b9820 */ /* 0x000fca0000400000 */
[----:B------:R0:W-:Y:S04]  /*485c0*/  @!P1 STL [R1+0x248], R11 ;  /* 0x0002480b01009387 */ /* 0x0001e80000100800 */
[----:B------:R-:W-:Y:S01]  /*485d0*/  @!P1 STL [R1+0x240], R27 ;  /* 0x0002401b01009387 */ /* 0x000fe20000100800 */
[----:B------:R-:W-:-:S03]  /*485e0*/  @!P1 FMUL R29, R29, 16777216 ;  /* 0x4b8000001d1d9820 */ /* 0x000fc60000400000 */
[----:B0-----:R-:W5:Y:S01]  /*485f0*/  LDL R11, [R1+0x1f0] ;  /* 0x0001f000010b7983 */ /* 0x001f620000100800 */
[----:B------:R-:W-:-:S03]  /*48600*/  @!P1 FMUL R5, R5, 16777216 ;  /* 0x4b80000005059820 */ /* 0x000fc60000400000 */
[----:B------:R-:W-:Y:S04]  /*48610*/  @!P1 STL [R1+0x244], R28 ;  /* 0x0002441c01009387 */ /* 0x000fe80000100800 */
[----:B------:R0:W-:Y:S04]  /*48620*/  @!P1 STL [R1+0x250], R5 ;  /* 0x0002500501009387 */ /* 0x0001e80000100800 */
[----:B0-----:R-:W5:Y:S04]  /*48630*/  LDL R5, [R1+0x1f4] ;  /* 0x0001f40001057983 */ /* 0x001f680000100800 */
[----:B------:R-:W-:Y:S01]  /*48640*/  @!P1 STL [R1+0x24c], R29 ;  /* 0x00024c1d01009387 */ /* 0x000fe20000100800 */
[----:B----4-:R-:W-:-:S05]  /*48650*/  @!P1 FMUL R4, R4, 16777216 ;  /* 0x4b80000004049820 */ /* 0x010fca0000400000 */
[----:B------:R0:W-:Y:S01]  /*48660*/  @!P1 STL [R1+0x124], R4 ;  /* 0x0001240401009387 */ /* 0x0001e20000100800 */
[----:B------:R-:W-:-:S03]  /*48670*/  LOP3.LUT P0, RZ, R2, 0x2, RZ, 0xc0, !PT ;  /* 0x0000000202ff7812 */ /* 0x000fc6000780c0ff */
[----:B------:R-:W4:Y:S04]  /*48680*/  LDL R18, [R1+0x1fc] ;  /* 0x0001fc0001127983 */ /* 0x000f280000100800 */
[----:B------:R-:W4:Y:S04]  /*48690*/  LDL R19, [R1+0x200] ;  /* 0x0002000001137983 */ /* 0x000f280000100800 */
[----:B0-----:R-:W4:Y:S04]  /*486a0*/  LDL R4, [R1+0x1f8] ;  /* 0x0001f80001047983 */ /* 0x001f280000100800 */
[----:B------:R-:W4:Y:S01]  /*486b0*/  LDL R20, [R1+0x204] ;  /* 0x0002040001147983 */ /* 0x000f220000100800 */
[----:B--2---:R-:W-:-:S05]  /*486c0*/  @!P0 FMUL R9, R9, 16777216 ;  /* 0x4b80000009098820 */ /* 0x004fca0000400000 */
[----:B------:R0:W-:Y:S04]  /*486d0*/  @!P0 STL [R1+0x1d4], R9 ;  /* 0x0001d40901008387 */ /* 0x0001e80000100800 */
[----:B------:R-:W2:Y:S04]  /*486e0*/  LDL R21, [R1+0x208] ;  /* 0x0002080001157983 */ /* 0x000ea80000100800 */
[----:B------:R-:W2:Y:S04]  /*486f0*/  LDL R27, [R1+0x210] ;  /* 0x00021000011b7983 */ /* 0x000ea80000100800 */
[----:B0-----:R-:W2:Y:S04]  /*48700*/  LDL R9, [R1+0x20c] ;  /* 0x00020c0001097983 */ /* 0x001ea80000100800 */
[----:B------:R-:W2:Y:S01]  /*48710*/  LDL R22, [R1+0x128] ;  /* 0x0001280001167983 */ /* 0x000ea20000100800 */
[----:B---3--:R-:W-:-:S05]  /*48720*/  @!P0 FMUL R13, R13, 16777216 ;  /* 0x4b8000000d0d8820 */ /* 0x008fca0000400000 */
[----:B------:R0:W-:Y:S04]  /*48730*/  @!P0 STL [R1+0x1d8], R13 ;  /* 0x0001d80d01008387 */ /* 0x0001e80000100800 */
[----:B------:R-:W3:Y:S01]  /*48740*/  LDL R23, [R1+0x194] ;  /* 0x0001940001177983 */ /* 0x000ee20000100800 */
[----:B-----5:R-:W-:-:S05]  /*48750*/  @!P0 FMUL R12, R12, 16777216 ;  /* 0x4b8000000c0c8820 */ /* 0x020fca0000400000 */
[----:B------:R1:W-:Y:S04]  /*48760*/  @!P0 STL [R1+0x1dc], R12 ;  /* 0x0001dc0c01008387 */ /* 0x0003e80000100800 */
[----:B------:R-:W5:Y:S04]  /*48770*/  LDL R24, [R1+0x198] ;  /* 0x0001980001187983 */ /* 0x000f680000100800 */
[----:B------:R-:W5:Y:S01]  /*48780*/  LDL R28, [R1+0x19c] ;  /* 0x00019c00011c7983 */ /* 0x000f620000100800 */
[----:B------:R-:W-:-:S05]  /*48790*/  @!P0 FMUL R6, R6, 16777216 ;  /* 0x4b80000006068820 */ /* 0x000fca0000400000 */
[----:B------:R1:W-:Y:S04]  /*487a0*/  @!P0 STL [R1+0x1e0], R6 ;  /* 0x0001e00601008387 */ /* 0x0003e80000100800 */
[----:B0-----:R-:W5:Y:S04]  /*487b0*/  LDL R13, [R1+0x1a0] ;  /* 0x0001a000010d7983 */ /* 0x001f680000100800 */
[----:B-1----:R-:W5:Y:S04]  /*487c0*/  LDL R12, [R1+0x1a4] ;  /* 0x0001a400010c7983 */ /* 0x002f680000100800 */
[----:B------:R-:W5:Y:S01]  /*487d0*/  LDL R25, [R1+0x1a8] ;  /* 0x0001a80001197983 */ /* 0x000f620000100800 */
[----:B------:R-:W-:-:S05]  /*487e0*/  @!P0 FMUL R7, R7, 16777216 ;  /* 0x4b80000007078820 */ /* 0x000fca0000400000 */
[----:B------:R0:W-:Y:S04]  /*487f0*/  @!P0 STL [R1+0x1e4], R7 ;  /* 0x0001e40701008387 */ /* 0x0001e80000100800 */
[----:B------:R-:W5:Y:S01]  /*48800*/  LDL R26, [R1+0x1ac] ;  /* 0x0001ac00011a7983 */ /* 0x000f620000100800 */
[----:B------:R-:W-:-:S05]  /*48810*/  @!P0 FMUL R8, R8, 16777216 ;  /* 0x4b80000008088820 */ /* 0x000fca0000400000 */
[----:B------:R-:W-:Y:S04]  /*48820*/  @!P0 STL [R1+0x1e8], R8 ;  /* 0x0001e80801008387 */ /* 0x000fe80000100800 */
[----:B------:R-:W5:Y:S01]  /*48830*/  LDL R29, [R1+0x1b0] ;  /* 0x0001b000011d7983 */ /* 0x000f620000100800 */
[----:B------:R-:W-:-:S05]  /*48840*/  @!P0 FMUL R10, R10, 16777216 ;  /* 0x4b8000000a0a8820 */ /* 0x000fca0000400000 */
[----:B------:R1:W-:Y:S04]  /*48850*/  @!P0 STL [R1+0x1ec], R10 ;  /* 0x0001ec0a01008387 */ /* 0x0003e80000100800 */
[----:B------:R-:W5:Y:S04]  /*48860*/  LDL R6, [R1+0x1b4] ;  /* 0x0001b40001067983 */ /* 0x000f680000100800 */
[----:B0-----:R-:W5:Y:S04]  /*48870*/  LDL R7, [R1+0x1bc] ;  /* 0x0001bc0001077983 */ /* 0x001f680000100800 */
[----:B-1----:R-:W5:Y:S01]  /*48880*/  LDL R10, [R1+0x1b8] ;  /* 0x0001b800010a7983 */ /* 0x002f620000100800 */
[----:B------:R-:W-:-:S05]  /*48890*/  @!P0 FMUL R11, R11, 16777216 ;  /* 0x4b8000000b0b8820 */ /* 0x000fca0000400000 */
[----:B------:R0:W-:Y:S04]  /*488a0*/  @!P0 STL [R1+0x1f0], R11 ;  /* 0x0001f00b01008387 */ /* 0x0001e80000100800 */
[----:B------:R-:W5:Y:S04]  /*488b0*/  LDL R8, [R1+0x1c4] ;  /* 0x0001c40001087983 */ /* 0x000f680000100800 */
[----:B0-----:R-:W5:Y:S01]  /*488c0*/  LDL R11, [R1+0x1c0] ;  /* 0x0001c000010b7983 */ /* 0x001f620000100800 */
[----:B------:R-:W-:-:S05]  /*488d0*/  @!P0 FMUL R5, R5, 16777216 ;  /* 0x4b80000005058820 */ /* 0x000fca0000400000 */
[----:B------:R0:W-:Y:S04]  /*488e0*/  @!P0 STL [R1+0x1f4], R5 ;  /* 0x0001f40501008387 */ /* 0x0001e80000100800 */
[----:B0-----:R-:W5:Y:S01]  /*488f0*/  LDL R5, [R1+0x1c8] ;  /* 0x0001c80001057983 */ /* 0x001f620000100800 */
[----:B----4-:R-:W-:-:S05]  /*48900*/  @!P0 FMUL R4, R4, 16777216 ;  /* 0x4b80000004048820 */ /* 0x010fca0000400000 */
[----:B------:R0:W-:Y:S04]  /*48910*/  @!P0 STL [R1+0x1f8], R4 ;  /* 0x0001f80401008387 */ /* 0x0001e80000100800 */
[----:B0-----:R-:W4:Y:S01]  /*48920*/  LDL R4, [R1+0x1cc] ;  /* 0x0001cc0001047983 */ /* 0x001f220000100800 */
[----:B------:R-:W-:Y:S01]  /*48930*/  LOP3.LUT P5, RZ, R2, 0x1, RZ, 0xc0, !PT ;  /* 0x0000000102ff7812 */ /* 0x000fe200078ac0ff */
[----:B------:R-:W-:Y:S02]  /*48940*/  @!P0 FMUL R18, R18, 16777216 ;  /* 0x4b80000012128820 */ /* 0x000fe40000400000 */
[----:B------:R-:W-:Y:S02]  /*48950*/  @!P0 FMUL R19, R19, 16777216 ;  /* 0x4b80000013138820 */ /* 0x000fe40000400000 */
[----:B------:R-:W-:Y:S01]  /*48960*/  @!P0 FMUL R20, R20, 16777216 ;  /* 0x4b80000014148820 */ /* 0x000fe20000400000 */
[----:B------:R-:W-:Y:S01]  /*48970*/  @!P0 STL [R1+0x1fc], R18 ;  /* 0x0001fc1201008387 */ /* 0x000fe20000100800 */
[----:B--2---:R-:W-:-:S02]  /*48980*/  @!P0 FMUL R21, R21, 16777216 ;  /* 0x4b80000015158820 */ /* 0x004fc40000400000 */
[----:B------:R-:W-:Y:S01]  /*48990*/  @!P0 FMUL R9, R9, 16777216 ;  /* 0x4b80000009098820 */ /* 0x000fe20000400000 */
[----:B------:R-:W-:Y:S01]  /*489a0*/  @!P0 STL [R1+0x200], R19 ;  /* 0x0002001301008387 */ /* 0x000fe20000100800 */
[----:B------:R-:W-:Y:S02]  /*489b0*/  @!P0 FMUL R27, R27, 16777216 ;  /* 0x4b8000001b1b8820 */ /* 0x000fe40000400000 */
[----:B------:R-:W-:Y:S01]  /*489c0*/  @!P0 FMUL R22, R22, 16777216 ;  /* 0x4b80000016168820 */ /* 0x000fe20000400000 */
[----:B------:R0:W-:Y:S04]  /*489d0*/  @!P0 STL [R1+0x20c], R9 ;  /* 0x00020c0901008387 */ /* 0x0001e80000100800 */
[----:B------:R-:W-:Y:S04]  /*489e0*/  @!P0 STL [R1+0x204], R20 ;  /* 0x0002041401008387 */ /* 0x000fe80000100800 */
[----:B0-----:R-:W2:Y:S01]  /*489f0*/  LDL R9, [R1+0x1d0] ;  /* 0x0001d00001097983 */ /* 0x001ea20000100800 */
[----:B---3--:R-:W-:-:S03]  /*48a00*/  @!P5 FMUL R23, R23, 16777216 ;  /* 0x4b8000001717d820 */ /* 0x008fc60000400000 */
[----:B------:R-:W-:Y:S04]  /*48a10*/  @!P0 STL [R1+0x208], R21 ;  /* 0x0002081501008387 */ /* 0x000fe80000100800 */
[----:B------:R0:W-:Y:S04]  /*48a20*/  @!P0 STL [R1+0x210], R27 ;  /* 0x0002101b01008387 */ /* 0x0001e80000100800 */
[----:B0-----:R-:W3:Y:S01]  /*48a30*/  LDL R27, [R1+0x130] ;  /* 0x00013000011b7983 */ /* 0x001ee20000100800 */
[----:B-----5:R-:W-:-:S03]  /*48a40*/  @!P5 FMUL R24, R24, 16777216 ;  /* 0x4b8000001818d820 */ /* 0x020fc60000400000 */
[----:B------:R-:W-:Y:S01]  /*48a50*/  @!P0 STL [R1+0x128], R22 ;  /* 0x0001281601008387 */ /* 0x000fe20000100800 */
[----:B------:R-:W-:-:S03]  /*48a60*/  @!P5 FMUL R28, R28, 16777216 ;  /* 0x4b8000001c1cd820 */ /* 0x000fc60000400000 */
[----:B------:R-:W-:Y:S04]  /*48a70*/  @!P5 STL [R1+0x194], R23 ;  /* 0x000194170100d387 */ /* 0x000fe80000100800 */
[----:B------:R-:W-:Y:S01]  /*48a80*/  @!P5 STL [R1+0x198], R24 ;  /* 0x000198180100d387 */ /* 0x000fe20000100800 */
[----:B------:R-:W-:-:S03]  /*48a90*/  @!P5 FMUL R13, R13, 16777216 ;  /* 0x4b8000000d0dd820 */ /* 0x000fc60000400000 */
[----:B------:R0:W-:Y:S01]  /*48aa0*/  @!P5 STL [R1+0x19c], R28 ;  /* 0x00019c1c0100d387 */ /* 0x0001e20000100800 */
[----:B------:R-:W-:Y:S02]  /*48ab0*/  @!P5 FMUL R12, R12, 16777216 ;  /* 0x4b8000000c0cd820 */ /* 0x000fe40000400000 */
[----:B------:R-:W-:Y:S01]  /*48ac0*/  @!P5 FMUL R25, R25, 16777216 ;  /* 0x4b8000001919d820 */ /* 0x000fe20000400000 */
        /* <DEDUP_REMOVED lines=11> */
[----:B------:R0:W-:Y:S01]  /*48b80*/  @!P5 STL [R1+0x1b8], R10 ;  /* 0x0001b80a0100d387 */ /* 0x0001e20000100800 */
[----:B------:R-:W-:-:S03]  /*48b90*/  @!P5 FMUL R7, R7, 16777216 ;  /* 0x4b8000000707d820 */ /* 0x000fc60000400000 */
[----:B------:R-:W-:Y:S04]  /*48ba0*/  @!P5 STL [R1+0x1b0], R29 ;  /* 0x0001b01d0100d387 */ /* 0x000fe80000100800 */
[----:B0-----:R-:W5:Y:S04]  /*48bb0*/  LDL R10, [R1+0x160] ;  /* 0x00016000010a7983 */ /* 0x001f680000100800 */
[----:B------:R-:W-:Y:S01]  /*48bc0*/  @!P5 STL [R1+0x1b4], R6 ;  /* 0x0001b4060100d387 */ /* 0x000fe20000100800 */
[----:B------:R-:W-:-:S05]  /*48bd0*/  @!P5 FMUL R11, R11, 16777216 ;  /* 0x4b8000000b0bd820 */ /* 0x000fca0000400000 */
[----:B------:R0:W-:Y:S01]  /*48be0*/  @!P5 STL [R1+0x1c0], R11 ;  /* 0x0001c00b0100d387 */ /* 0x0001e20000100800 */
[----:B------:R-:W-:-:S03]  /*48bf0*/  @!P5 FMUL R8, R8, 16777216 ;  /* 0x4b8000000808d820 */ /* 0x000fc60000400000 */
[----:B0-----:R-:W5:Y:S01]  /*48c00*/  LDL R11, [R1+0x164] ;  /* 0x00016400010b7983 */ /* 0x001f620000100800 */
[----:B------:R-:W-:-:S03]  /*48c10*/  @!P5 FMUL R5, R5, 16777216 ;  /* 0x4b8000000505d820 */ /* 0x000fc60000400000 */
[----:B------:R-:W-:Y:S04]  /*48c20*/  @!P5 STL [R1+0x1bc], R7 ;  /* 0x0001bc070100d387 */ /* 0x000fe80000100800 */
[----:B------:R0:W-:Y:S04]  /*48c30*/  @!P5 STL [R1+0x1c8], R5 ;  /* 0x0001c8050100d387 */ /* 0x0001e80000100800 */
[----:B0-----:R-:W5:Y:S04]  /*48c40*/  LDL R5, [R1+0x168] ;  /* 0x0001680001057983 */ /* 0x001f680000100800 */
[----:B------:R0:W-:Y:S04]  /*48c50*/  @!P5 STL [R1+0x1c4], R8 ;  /* 0x0001c4080100d387 */ /* 0x0001e80000100800 */
[----:B------:R-:W5:Y:S04]  /*48c60*/  LDL R29, [R1+0x16c] ;  /* 0x00016c00011d7983 */ /* 0x000f680000100800 */
[----:B------:R-:W5:Y:S04]  /*48c70*/  LDL R6, [R1+0x170] ;  /* 0x0001700001067983 */ /* 0x000f680000100800 */
[----:B------:R-:W5:Y:S01]  /*48c80*/  LDL R7, [R1+0x174] ;  /* 0x0001740001077983 */ /* 0x000f620000100800 */
[----:B----4-:R-:W-:-:S05]  /*48c90*/  @!P5 FMUL R4, R4, 16777216 ;  /* 0x4b8000000404d820 */ /* 0x010fca0000400000 */
[----:B------:R1:W-:Y:S01]  /*48ca0*/  @!P5 STL [R1+0x1cc], R4 ;  /* 0x0001cc040100d387 */ /* 0x0003e20000100800 */
[----:B------:R-:W-:-:S03]  /*48cb0*/  LOP3.LUT P0, RZ, R2, 0x8000000, RZ, 0xc0, !PT ;  /* 0x0800000002ff7812 */ /* 0x000fc6000780c0ff */
[----:B0-----:R-:W4:Y:S04]  /*48cc0*/  LDL R8, [R1+0x178] ;  /* 0x0001780001087983 */ /* 0x001f280000100800 */
[----:B-1----:R-:W4:Y:S01]  /*48cd0*/  LDL R4, [R1+0x17c] ;  /* 0x00017c0001047983 */ /* 0x002f220000100800 */
[----:B--2---:R-:W-:-:S05]  /*48ce0*/  @!P5 FMUL R9, R9, 16777216 ;  /* 0x4b8000000909d820 */ /* 0x004fca0000400000 */
[----:B------:R0:W-:Y:S04]  /*48cf0*/  @!P5 STL [R1+0x1d0], R9 ;  /* 0x0001d0090100d387 */ /* 0x0001e80000100800 */
[----:B0-----:R-:W2:Y:S01]  /*48d00*/  LDL R9, [R1+0x180] ;  /* 0x0001800001097983 */ /* 0x001ea20000100800 */
[----:B---3--:R-:W-:-:S05]  /*48d10*/  @!P5 FMUL R27, R27, 16777216 ;  /* 0x4b8000001b1bd820 */ /* 0x008fca0000400000 */
[----:B------:R-:W-:Y:S04]  /*48d20*/  @!P5 STL [R1+0x130], R27 ;  /* 0x0001301b0100d387 */ /* 0x000fe80000100800 */
[----:B------:R-:W3:Y:S01]  /*48d30*/  LDL R18, [R1+0x184] ;  /* 0x0001840001127983 */ /* 0x000ee20000100800 */
[----:B-----5:R-:W-:-:S05]  /*48d40*/  @!P0 FMUL R28, R28, 16777216 ;  /* 0x4b8000001c1c8820 */ /* 0x020fca0000400000 */
[----:B------:R-:W-:Y:S04]  /*48d50*/  @!P0 STL [R1+0x154], R28 ;  /* 0x0001541c01008387 */ /* 0x000fe80000100800 */
[----:B------:R-:W5:Y:S01]  /*48d60*/  LDL R19, [R1+0x188] ;  /* 0x0001880001137983 */ /* 0x000f620000100800 */
[----:B------:R-:W-:-:S05]  /*48d70*/  @!P0 FMUL R13, R13, 16777216 ;  /* 0x4b8000000d0d8820 */ /* 0x000fca0000400000 */
[----:B------:R0:W-:Y:S04]  /*48d80*/  @!P0 STL [R1+0x158], R13 ;  /* 0x0001580d01008387 */ /* 0x0001e80000100800 */
[----:B------:R-:W5:Y:S01]  /*48d90*/  LDL R20, [R1+0x18c] ;  /* 0x00018c0001147983 */ /* 0x000f620000100800 */
[----:B------:R-:W-:-:S05]  /*48da0*/  @!P0 FMUL R12, R12, 16777216 ;  /* 0x4b8000000c0c8820 */ /* 0x000fca0000400000 */
[----:B------:R1:W-:Y:S04]  /*48db0*/  @!P0 STL [R1+0x15c], R12 ;  /* 0x00015c0c01008387 */ /* 0x0003e80000100800 */
[----:B------:R-:W5:Y:S04]  /*48dc0*/  LDL R26, [R1+0x12c] ;  /* 0x00012c00011a7983 */ /* 0x000f680000100800 */
[----:B------:R-:W5:Y:S04]  /*48dd0*/  LDL R25, [R1+0x190] ;  /* 0x0001900001197983 */ /* 0x000f680000100800 */
[----:B0-----:R-:W5:Y:S01]  /*48de0*/  LDL R13, [R1+0xd4] ;  /* 0x0000d400010d7983 */ /* 0x001f620000100800 */
[----:B------:R-:W-:-:S05]  /*48df0*/  @!P0 FMUL R10, R10, 16777216 ;  /* 0x4b8000000a0a8820 */ /* 0x000fca0000400000 */
[----:B------:R0:W-:Y:S04]  /*48e00*/  @!P0 STL [R1+0x160], R10 ;  /* 0x0001600a01008387 */ /* 0x0001e80000100800 */
[----:B-1----:R-:W5:Y:S04]  /*48e10*/  LDL R12, [R1+0xe0] ;  /* 0x0000e000010c7983 */ /* 0x002f680000100800 */
[----:B0-----:R-:W5:Y:S01]  /*48e20*/  LDL R10, [R1+0xdc] ;  /* 0x0000dc00010a7983 */ /* 0x001f620000100800 */
[----:B------:R-:W-:-:S05]  /*48e30*/  @!P0 FMUL R11, R11, 16777216 ;  /* 0x4b8000000b0b8820 */ /* 0x000fca0000400000 */
[----:B------:R0:W-:Y:S04]  /*48e40*/  @!P0 STL [R1+0x164], R11 ;  /* 0x0001640b01008387 */ /* 0x0001e80000100800 */
[----:B0-----:R-:W5:Y:S01]  /*48e50*/  LDL R11, [R1+0xe4] ;  /* 0x0000e400010b7983 */ /* 0x001f620000100800 */
[----:B------:R-:W-:-:S05]  /*48e60*/  @!P0 FMUL R5, R5, 16777216 ;  /* 0x4b80000005058820 */ /* 0x000fca0000400000 */
[----:B------:R0:W-:Y:S01]  /*48e70*/  @!P0 STL [R1+0x168], R5 ;  /* 0x0001680501008387 */ /* 0x0001e20000100800 */
[----:B------:R-:W-:Y:S02]  /*48e80*/  @!P0 FMUL R29, R29, 16777216 ;  /* 0x4b8000001d1d8820 */ /* 0x000fe40000400000 */
[----:B------:R-:W-:Y:S01]  /*48e90*/  @!P0 FMUL R6, R6, 16777216 ;  /* 0x4b80000006068820 */ /* 0x000fe20000400000 */
[----:B0-----:R-:W5:Y:S01]  /*48ea0*/  LDL R5, [R1+0xe8] ;  /* 0x0000e80001057983 */ /* 0x001f620000100800 */
[----:B------:R-:W-:-:S03]  /*48eb0*/  @!P0 FMUL R7, R7, 16777216 ;  /* 0x4b80000007078820 */ /* 0x000fc60000400000 */
[----:B------:R-:W-:Y:S04]  /*48ec0*/  @!P0 STL [R1+0x16c], R29 ;  /* 0x00016c1d01008387 */ /* 0x000fe80000100800 */
[----:B------:R-:W-:Y:S01]  /*48ed0*/  @!P0 STL [R1+0x170], R6 ;  /* 0x0001700601008387 */ /* 0x000fe20000100800 */
[----:B----4-:R-:W-:-:S05]  /*48ee0*/  @!P0 FMUL R4, R4, 16777216 ;  /* 0x4b80000004048820 */ /* 0x010fca0000400000 */
[----:B------:R0:W-:Y:S04]  /*48ef0*/  @!P0 STL [R1+0x17c], R4 ;  /* 0x00017c0401008387 */ /* 0x0001e80000100800 */
[----:B------:R1:W-:Y:S04]  /*48f00*/  @!P0 STL [R1+0x174], R7 ;  /* 0x0001740701008387 */ /* 0x0003e80000100800 */
[----:B0-----:R-:W4:Y:S01]  /*48f10*/  LDL R4, [R1+0xec] ;  /* 0x0000ec0001047983 */ /* 0x001f220000100800 */
[----:B------:R-:W-:Y:S01]  /*48f20*/  @!P0 FMUL R8, R8, 16777216 ;  /* 0x4b80000008088820 */ /* 0x000fe20000400000 */
[----:B------:R-:W-:-:S04]  /*48f30*/  LOP3.LUT P1, RZ, R2, 0x10000000, RZ, 0xc0, !PT ;  /* 0x1000000002ff7812 */ /* 0x000fc8000782c0ff */
[----:B------:R0:W-:Y:S04]  /*48f40*/  @!P0 STL [R1+0x178], R8 ;  /* 0x0001780801008387 */ /* 0x0001e80000100800 */
[----:B------:R-:W4:Y:S01]  /*48f50*/  LDL R21, [R1+0xf0] ;  /* 0x0000f00001157983 */ /* 0x000f220000100800 */
[----:B--2---:R-:W-:-:S03]  /*48f60*/  @!P0 FMUL R9, R9, 16777216 ;  /* 0x4b80000009098820 */ /* 0x004fc60000400000 */
[----:B------:R-:W2:Y:S04]  /*48f70*/  LDL R22, [R1+0xf4] ;  /* 0x0000f40001167983 */ /* 0x000ea80000100800 */
[----:B------:R-:W2:Y:S04]  /*48f80*/  LDL R23, [R1+0xf8] ;  /* 0x0000f80001177983 */ /* 0x000ea80000100800 */
[----:B------:R0:W-:Y:S01]  /*48f90*/  @!P0 STL [R1+0x180], R9 ;  /* 0x0001800901008387 */ /* 0x0001e20000100800 */
[----:B---3--:R-:W-:-:S03]  /*48fa0*/  @!P0 FMUL R18, R18, 16777216 ;  /* 0x4b80000012128820 */ /* 0x008fc60000400000 */
[----:B------:R-:W3:Y:S04]  /*48fb0*/  LDL R24, [R1+0xfc] ;  /* 0x0000fc0001187983 */ /* 0x000ee80000100800 */
[----:B------:R-:W3:Y:S04]  /*48fc0*/  LDL R27, [R1+0x100] ;  /* 0x00010000011b7983 */ /* 0x000ee80000100800 */
[----:B------:R-:W3:Y:S04]  /*48fd0*/  LDL R28, [R1+0x104] ;  /* 0x00010400011c7983 */ /* 0x000ee80000100800 */
[----:B------:R-:W3:Y:S04]  /*48fe0*/  LDL R29, [R1+0x108] ;  /* 0x00010800011d7983 */ /* 0x000ee80000100800 */
[----:B------:R-:W3:Y:S04]  /*48ff0*/  LDL R6, [R1+0x10c] ;  /* 0x00010c0001067983 */ /* 0x000ee80000100800 */
[----:B-1----:R-:W3:Y:S04]  /*49000*/  LDL R7, [R1+0x140] ;  /* 0x0001400001077983 */ /* 0x002ee80000100800 */
[----:B0-----:R-:W3:Y:S01]  /*49010*/  LDL R8, [R1+0x150] ;  /* 0x0001500001087983 */ /* 0x001ee20000100800 */
[----:B-----5:R-:W-:-:S03]  /*49020*/  @!P0 FMUL R19, R19, 16777216 ;  /* 0x4b80000013138820 */ /* 0x020fc60000400000 */
[----:B------:R-:W5:Y:S04]  /*49030*/  LDL R9, [R1+0x138] ;  /* 0x0001380001097983 */ /* 0x000f680000100800 */
[----:B------:R-:W-:Y:S04]  /*49040*/  @!P0 STL [R1+0x184], R18 ;  /* 0x0001841201008387 */ /* 0x000fe80000100800 */
[----:B------:R-:W-:Y:S01]  /*49050*/  @!P0 STL [R1+0x188], R19 ;  /* 0x0001881301008387 */ /* 0x000fe20000100800 */
[----:B------:R-:W-:Y:S02]  /*49060*/  @!P0 FMUL R20, R20, 16777216 ;  /* 0x4b80000014148820 */ /* 0x000fe40000400000 */
[----:B------:R-:W-:-:S02]  /*49070*/  @!P0 FMUL R26, R26, 16777216 ;  /* 0x4b8000001a1a8820 */ /* 0x000fc40000400000 */
[----:B------:R-:W-:-:S03]  /*49080*/  @!P0 FMUL R25, R25, 16777216 ;  /* 0x4b80000019198820 */ /* 0x000fc60000400000 */
[----:B------:R-:W-:Y:S01]  /*49090*/  @!P0 STL [R1+0x12c], R26 ;  /* 0x00012c1a01008387 */ /* 0x000fe20000100800 */
[----:B------:R-:W-:-:S03]  /*490a0*/  @!P1 FMUL R13, R13, 16777216 ;  /* 0x4b8000000d0d9820 */ /* 0x000fc60000400000 */
[----:B------:R-:W-:Y:S04]  /*490b0*/  @!P0 STL [R1+0x18c], R20 ;  /* 0x00018c1401008387 */ /* 0x000fe80000100800 */
[----:B------:R-:W-:Y:S01]  /*490c0*/  @!P0 STL [R1+0x190], R25 ;  /* 0x0001901901008387 */ /* 0x000fe20000100800 */
[----:B------:R-:W-:Y:S02]  /*490d0*/  @!P1 FMUL R12, R12, 16777216 ;  /* 0x4b8000000c0c9820 */ /* 0x000fe40000400000 */
[----:B------:R-:W-:-:S05]  /*490e0*/  @!P1 FMUL R10, R10, 16777216 ;  /* 0x4b8000000a0a9820 */ /* 0x000fca0000400000 */
[----:B------:R0:W-:Y:S04]  /*490f0*/  @!P1 STL [R1+0xdc], R10 ;  /* 0x0000dc0a01009387 */ /* 0x0001e80000100800 */
[----:B0-----:R-:W5:Y:S04]  /*49100*/  LDL R10, [R1+0x98] ;  /* 0x00009800010a7983 */ /* 0x001f680000100800 */
[----:B------:R-:W-:Y:S01]  /*49110*/  @!P1 STL [R1+0xd4], R13 ;  /* 0x0000d40d01009387 */ /* 0x000fe20000100800 */
[----:B------:R-:W-:-:S05]  /*49120*/  @!P1 FMUL R11, R11, 16777216 ;  /* 0x4b8000000b0b9820 */ /* 0x000fca0000400000 */
[----:B------:R0:W-:Y:S04]  /*49130*/  @!P1 STL [R1+0xe4], R11 ;  /* 0x0000e40b01009387 */ /* 0x0001e80000100800 */
[----:B0-----:R-:W5:Y:S01]  /*49140*/  LDL R11, [R1+0x9c] ;  /* 0x00009c00010b7983 */ /* 0x001f620000100800 */
[----:B------:R-:W-:-:S03]  /*49150*/  @!P1 FMUL R5, R5, 16777216 ;  /* 0x4b80000005059820 */ /* 0x000fc60000400000 */
[----:B------:R0:W-:Y:S04]  /*49160*/  @!P1 STL [R1+0xe0], R12 ;  /* 0x0000e00c01009387 */ /* 0x0001e80000100800 */
[----:B------:R-:W5:Y:S04]  /*49170*/  LDL R25, [R1+0xa0] ;  /* 0x0000a00001197983 */ /* 0x000f680000100800 */
[----:B------:R-:W5:Y:S04]  /*49180*/  LDL R26, [R1+0xa4] ;  /* 0x0000a400011a7983 */ /* 0x000f680000100800 */
[----:B------:R-:W5:Y:S04]  /*49190*/  LDL R13, [R1+0xa8] ;  /* 0x0000a800010d7983 */ /* 0x000f680000100800 */
[----:B------:R1:W-:Y:S04]  /*491a0*/  @!P1 STL [R1+0xe8], R5 ;  /* 0x0000e80501009387 */ /* 0x0003e80000100800 */
[----:B0-----:R-:W5:Y:S04]  /*491b0*/  LDL R12, [R1+0xac] ;  /* 0x0000ac00010c7983 */ /* 0x001f680000100800 */
[----:B-1----:R-:W5:Y:S01]  /*491c0*/  LDL R5, [R1+0xb0] ;  /* 0x0000b00001057983 */ /* 0x002f620000100800 */
[----:B----4-:R-:W-:-:S05]  /*491d0*/  @!P1 FMUL R4, R4, 16777216 ;  /* 0x4b80000004049820 */ /* 0x010fca0000400000 */
[----:B------:R0:W-:Y:S04]  /*491e0*/  @!P1 STL [R1+0xec], R4 ;  /* 0x0000ec0401009387 */ /* 0x0001e80000100800 */
[----:B0-----:R-:W4:Y:S01]  /*491f0*/  LDL R4, [R1+0xb4] ;  /* 0x0000b40001047983 */ /* 0x001f220000100800 */
[----:B------:R-:W-:Y:S02]  /*49200*/  @!P1 FMUL R21, R21, 16777216 ;  /* 0x4b80000015159820 */ /* 0x000fe40000400000 */
[----:B--2---:R-:W-:Y:S02]  /*49210*/  @!P1 FMUL R22, R22, 16777216 ;  /* 0x4b80000016169820 */ /* 0x004fe40000400000 */
[----:B------:R-:W-:Y:S01]  /*49220*/  @!P1 FMUL R23, R23, 16777216 ;  /* 0x4b80000017179820 */ /* 0x000fe20000400000 */
[----:B------:R-:W-:Y:S01]  /*49230*/  @!P1 STL [R1+0xf0], R21 ;  /* 0x0000f01501009387 */ /* 0x000fe20000100800 */
[----:B---3--:R-:W-:-:S03]  /*49240*/  @!P1 FMUL R24, R24, 16777216 ;  /* 0x4b80000018189820 */ /* 0x008fc60000400000 */
[----:B------:R-:W-:Y:S01]  /*49250*/  @!P1 STL [R1+0xf4], R22 ;  /* 0x0000f41601009387 */ /* 0x000fe20000100800 */
[----:B------:R-:W-:-:S03]  /*49260*/  @!P1 FMUL R27, R27, 16777216 ;  /* 0x4b8000001b1b9820 */ /* 0x000fc60000400000 */
[----:B------:R-:W-:Y:S01]  /*49270*/  @!P1 STL [R1+0xf8], R23 ;  /* 0x0000f81701009387 */ /* 0x000fe20000100800 */
[----:B------:R-:W-:-:S03]  /*49280*/  @!P1 FMUL R28, R28, 16777216 ;  /* 0x4b8000001c1c9820 */ /* 0x000fc60000400000 */
[----:B------:R-:W-:Y:S01]  /*49290*/  @!P1 STL [R1+0xfc], R24 ;  /* 0x0000fc1801009387 */ /* 0x000fe20000100800 */
[----:B------:R-:W-:-:S03]  /*492a0*/  @!P1 FMUL R29, R29, 16777216 ;  /* 0x4b8000001d1d9820 */ /* 0x000fc60000400000 */
[----:B------:R0:W-:Y:S01]  /*492b0*/  @!P1 STL [R1+0x100], R27 ;  /* 0x0001001b01009387 */ /* 0x0001e20000100800 */
[----:B------:R-:W-:-:S03]  /*492c0*/  @!P1 FMUL R6, R6, 16777216 ;  /* 0x4b80000006069820 */ /* 0x000fc60000400000 */
[----:B------:R1:W-:Y:S01]  /*492d0*/  @!P1 STL [R1+0x104], R28 ;  /* 0x0001041c01009387 */ /* 0x0003e20000100800 */
[----:B------:R-:W-:-:S03]  /*492e0*/  @!P1 FMUL R7, R7, 16777216 ;  /* 0x4b80000007079820 */ /* 0x000fc60000400000 */
[----:B------:R2:W-:Y:S01]  /*492f0*/  @!P1 STL [R1+0x108], R29 ;  /* 0x0001081d01009387 */ /* 0x0005e20000100800 */
[----:B------:R-:W-:-:S03]  /*49300*/  @!P1 FMUL R8, R8, 16777216 ;  /* 0x4b80000008089820 */ /* 0x000fc60000400000 */
[----:B------:R3:W-:Y:S01]  /*49310*/  @!P1 STL [R1+0x10c], R6 ;  /* 0x00010c0601009387 */ /* 0x0007e20000100800 */
[----:B-----5:R-:W-:-:S03]  /*49320*/  @!P1 FMUL R9, R9, 16777216 ;  /* 0x4b80000009099820 */ /* 0x020fc60000400000 */
[----:B------:R-:W5:Y:S04]  /*49330*/  LDL R18, [R1+0xb8] ;  /* 0x0000b80001127983 */ /* 0x000f680000100800 */
[----:B------:R1:W-:Y:S04]  /*49340*/  @!P1 STL [R1+0x140], R7 ;  /* 0x0001400701009387 */ /* 0x0003e80000100800 */
[----:B0-----:R-:W5:Y:S04]  /*49350*/  LDL R27, [R1+0xbc] ;  /* 0x0000bc00011b7983 */ /* 0x001f680000100800 */
[----:B------:R0:W-:Y:S04]  /*49360*/  @!P1 STL [R1+0x150], R8 ;  /* 0x0001500801009387 */ /* 0x0001e80000100800 */
[----:B-1----:R-:W5:Y:S04]  /*49370*/  LDL R28, [R1+0xc0] ;  /* 0x0000c000011c7983 */ /* 0x002f680000100800 */
[----:B------:R1:W-:Y:S04]  /*49380*/  @!P1 STL [R1+0x138], R9 ;  /* 0x0001380901009387 */ /* 0x0003e80000100800 */
[----:B--2---:R-:W2:Y:S04]  /*49390*/  LDL R29, [R1+0xc4] ;  /* 0x0000c400011d7983 */ /* 0x004ea80000100800 */
[----:B---3--:R-:W3:Y:S04]  /*493a0*/  LDL R6, [R1+0xc8] ;  /* 0x0000c80001067983 */ /* 0x008ee80000100800 */
[----:B------:R-:W3:Y:S04]  /*493b0*/  LDL R7, [R1+0xcc] ;  /* 0x0000cc0001077983 */ /* 0x000ee80000100800 */
[----:B0-----:R-:W3:Y:S04]  /*493c0*/  LDL R8, [R1+0xd0] ;  /* 0x0000d00001087983 */ /* 0x001ee80000100800 */
[----:B-1----:R-:W3:Y:S01]  /*493d0*/  LDL R9, [R1+0xd8] ;  /* 0x0000d80001097983 */ /* 0x002ee20000100800 */
[----:B------:R-:W-:-:S05]  /*493e0*/  @!P2 FMUL R10, R10, 16777216 ;  /* 0x4b8000000a0aa820 */ /* 0x000fca0000400000 */
[----:B------:R0:W-:Y:S04]  /*493f0*/  @!P2 STL [R1+0x98], R10 ;  /* 0x0000980a0100a387 */ /* 0x0001e80000100800 */
[----:B0-----:R-:W3:Y:S01]  /*49400*/  LDL R10, [R1+0x134] ;  /* 0x00013400010a7983 */ /* 0x001ee20000100800 */
[----:B------:R-:W-:-:S05]  /*49410*/  @!P2 FMUL R11, R11, 16777216 ;  /* 0x4b8000000b0ba820 */ /* 0x000fca0000400000 */
[----:B------:R0:W-:Y:S01]  /*49420*/  @!P2 STL [R1+0x9c], R11 ;  /* 0x00009c0b0100a387 */ /* 0x0001e20000100800 */
[----:B------:R-:W-:Y:S02]  /*49430*/  @!P2 FMUL R25, R25, 16777216 ;  /* 0x4b8000001919a820 */ /* 0x000fe40000400000 */
[----:B------:R-:W-:Y:S01]  /*49440*/  @!P2 FMUL R26, R26, 16777216 ;  /* 0x4b8000001a1aa820 */ /* 0x000fe20000400000 */
[----:B0-----:R-:W3:Y:S01]  /*49450*/  LDL R11, [R1+0x54] ;  /* 0x00005400010b7983 */ /* 0x001ee20000100800 */
[----:B------:R-:W-:-:S03]  /*49460*/  @!P2 FMUL R13, R13, 16777216 ;  /* 0x4b8000000d0da820 */ /* 0x000fc60000400000 */
[----:B------:R-:W-:Y:S01]  /*49470*/  @!P2 STL [R1+0xa0], R25 ;  /* 0x0000a0190100a387 */ /* 0x000fe20000100800 */
[----:B------:R-:W-:-:S03]  /*49480*/  @!P2 FMUL R12, R12, 16777216 ;  /* 0x4b8000000c0ca820 */ /* 0x000fc60000400000 */
[----:B------:R-:W-:Y:S04]  /*49490*/  @!P2 STL [R1+0xa4], R26 ;  /* 0x0000a41a0100a387 */ /* 0x000fe80000100800 */
[----:B------:R0:W-:Y:S01]  /*494a0*/  @!P2 STL [R1+0xa8], R13 ;  /* 0x0000a80d0100a387 */ /* 0x0001e20000100800 */
[----:B------:R-:W-:-:S03]  /*494b0*/  @!P2 FMUL R5, R5, 16777216 ;  /* 0x4b8000000505a820 */ /* 0x000fc60000400000 */
[----:B0-----:R-:W3:Y:S04]  /*494c0*/  LDL.LU R13, [R1+0x13c] ;  /* 0x00013c00010d7983 */ /* 0x001ee80000300800 */
[----:B------:R-:W-:Y:S04]  /*494d0*/  @!P2 STL [R1+0xac], R12 ;  /* 0x0000ac0c0100a387 */ /* 0x000fe80000100800 */
[----:B------:R-:W3:Y:S04]  /*494e0*/  LDL R19, [R1+0x50] ;  /* 0x0000500001137983 */ /* 0x000ee80000100800 */
[----:B------:R0:W-:Y:S04]  /*494f0*/  @!P2 STL [R1+0xb0], R5 ;  /* 0x0000b0050100a387 */ /* 0x0001e80000100800 */
[----:B------:R-:W3:Y:S04]  /*49500*/  LDL R20, [R1+0x44] ;  /* 0x0000440001147983 */ /* 0x000ee80000100800 */
[----:B------:R-:W3:Y:S01]  /*49510*/  LDL R21, [R1+0x40] ;  /* 0x0000400001157983 */ /* 0x000ee20000100800 */
[----:B----4-:R-:W-:-:S05]  /*49520*/  @!P2 FMUL R4, R4, 16777216 ;  /* 0x4b8000000404a820 */ /* 0x010fca0000400000 */
[----:B------:R1:W-:Y:S04]  /*49530*/  @!P2 STL [R1+0xb4], R4 ;  /* 0x0000b4040100a387 */ /* 0x0003e80000100800 */
[----:B------:R-:W4:Y:S04]  /*49540*/  LDL R22, [R1+0x34] ;  /* 0x0000340001167983 */ /* 0x000f280000100800 */
[----:B------:R-:W4:Y:S04]  /*49550*/  LDL R23, [R1+0x30] ;  /* 0x0000300001177983 */ /* 0x000f280000100800 */
[----:B------:R-:W4:Y:S04]  /*49560*/  LDL R24, [R1+0x24] ;  /* 0x0000240001187983 */ /* 0x000f280000100800 */
[----:B------:R-:W4:Y:S04]  /*49570*/  LDL R25, [R1+0x20] ;  /* 0x0000200001197983 */ /* 0x000f280000100800 */
[----:B------:R-:W4:Y:S04]  /*49580*/  LDL R26, [R1+0x14] ;  /* 0x00001400011a7983 */ /* 0x000f280000100800 */
[----:B0-----:R-:W4:Y:S04]  /*49590*/  LDL R5, [R1+0x10] ;  /* 0x0000100001057983 */ /* 0x001f280000100800 */
[----:B-1----:R-:W4:Y:S04]  /*495a0*/  LDL R4, [R1+0x4] ;  /* 0x0000040001047983 */ /* 0x002f280000100800 */
[----:B------:R-:W4:Y:S01]  /*495b0*/  LDL R12, [R1] ;  /* 0x00000000010c7983 */ /* 0x000f220000100800 */
[----:B-----5:R-:W-:-:S05]  /*495c0*/  @!P2 FMUL R18, R18, 16777216 ;  /* 0x4b8000001212a820 */ /* 0x020fca0000400000 */
[----:B------:R0:W-:Y:S01]  /*495d0*/  @!P2 STL [R1+0xb8], R18 ;  /* 0x0000b8120100a387 */ /* 0x0001e20000100800 */
[----:B------:R-:W-:-:S03]  /*495e0*/  @!P2 FMUL R27, R27, 16777216 ;  /* 0x4b8000001b1ba820 */ /* 0x000fc60000400000 */
[----:B0-----:R-:W5:Y:S01]  /*495f0*/  LDL.LU R18, [R1+0x182c] ;  /* 0x00182c0001127983 */ /* 0x001f620000300800 */
[----:B------:R-:W-:-:S03]  /*49600*/  @!P2 FMUL R28, R28, 16777216 ;  /* 0x4b8000001c1ca820 */ /* 0x000fc60000400000 */
[----:B------:R0:W-:Y:S01]  /*49610*/  @!P2 STL [R1+0xbc], R27 ;  /* 0x0000bc1b0100a387 */ /* 0x0001e20000100800 */
[----:B--2---:R-:W-:-:S03]  /*49620*/  @!P2 FMUL R29, R29, 16777216 ;  /* 0x4b8000001d1da820 */ /* 0x004fc60000400000 */
[----:B------:R1:W-:Y:S01]  /*49630*/  @!P2 STL [R1+0xc0], R28 ;  /* 0x0000c01c0100a387 */ /* 0x0003e20000100800 */
[----:B---3--:R-:W-:-:S03]  /*49640*/  @!P2 FMUL R6, R6, 16777216 ;  /* 0x4b8000000606a820 */ /* 0x008fc60000400000 */
[----:B------:R2:W-:Y:S01]  /*49650*/  @!P2 STL [R1+0xc4], R29 ;  /* 0x0000c41d0100a387 */ /* 0x0005e20000100800 */
[----:B------:R-:W-:-:S03]  /*49660*/  @!P2 FMUL R7, R7, 16777216 ;  /* 0x4b8000000707a820 */ /* 0x000fc60000400000 */
[----:B0-----:R-:W3:Y:S01]  /*49670*/  LDL R27, [R1+0x90] ;  /* 0x00009000011b7983 */ /* 0x001ee20000100800 */
[----:B------:R-:W-:-:S03]  /*49680*/  @!P2 FMUL R8, R8, 16777216 ;  /* 0x4b8000000808a820 */ /* 0x000fc60000400000 */
[----:B------:R0:W-:Y:S01]  /*49690*/  @!P2 STL [R1+0xc8], R6 ;  /* 0x0000c8060100a387 */ /* 0x0001e20000100800 */
[----:B------:R-:W-:-:S03]  /*496a0*/  @!P2 FMUL R9, R9, 16777216 ;  /* 0x4b8000000909a820 */ /* 0x000fc60000400000 */
[----:B-1----:R-:W3:Y:S04]  /*496b0*/  LDL R28, [R1+0x94] ;  /* 0x00009400011c7983 */ /* 0x002ee80000100800 */
[----:B------:R1:W-:Y:S04]  /*496c0*/  @!P2 STL [R1+0xcc], R7 ;  /* 0x0000cc070100a387 */ /* 0x0003e80000100800 */
[----:B------:R0:W-:Y:S01]  /*496d0*/  @!P2 STL [R1+0xd0], R8 ;  /* 0x0000d0080100a387 */ /* 0x0001e20000100800 */
[----:B------:R-:W-:-:S05]  /*496e0*/  @!P2 FMUL R10, R10, 16777216 ;  /* 0x4b8000000a0aa820 */ /* 0x000fca0000400000 */
[----:B------:R-:W-:Y:S04]  /*496f0*/  @!P2 STL [R1+0x134], R10 ;  /* 0x0001340a0100a387 */ /* 0x000fe80000100800 */
[----:B------:R1:W-:Y:S04]  /*49700*/  @!P2 STL [R1+0xd8], R9 ;  /* 0x0000d8090100a387 */ /* 0x0003e80000100800 */
[----:B--2---:R-:W2:Y:S04]  /*49710*/  LDL R29, [R1+0x4c] ;  /* 0x00004c00011d7983 */ /* 0x004ea80000100800 */
[----:B0-----:R-:W5:Y:S04]  /*49720*/  LDL R6, [R1+0x48] ;  /* 0x0000480001067983 */ /* 0x001f680000100800 */
[----:B-1----:R-:W5:Y:S01]  /*49730*/  LDL R7, [R1+0x3c] ;  /* 0x00003c0001077983 */ /* 0x002f620000100800 */
[----:B------:R-:W-:-:S05]  /*49740*/  @!P3 FMUL R11, R11, 16777216 ;  /* 0x4b8000000b0bb820 */ /* 0x000fca0000400000 */
[----:B------:R0:W-:Y:S04]  /*49750*/  @!P3 STL [R1+0x54], R11 ;  /* 0x0000540b0100b387 */ /* 0x0001e80000100800 */
[----:B------:R-:W5:Y:S04]  /*49760*/  LDL R8, [R1+0x38] ;  /* 0x0000380001087983 */ /* 0x000f680000100800 */
[----:B------:R-:W5:Y:S04]  /*49770*/  LDL R9, [R1+0x2c] ;  /* 0x00002c0001097983 */ /* 0x000f680000100800 */
[----:B------:R-:W5:Y:S04]  /*49780*/  LDL R10, [R1+0x28] ;  /* 0x00002800010a7983 */ /* 0x000f680000100800 */
[----:B0-----:R-:W5:Y:S01]  /*49790*/  LDL R11, [R1+0x1c] ;  /* 0x00001c00010b7983 */ /* 0x001f620000100800 */
[----:B------:R-:W-:-:S05]  /*497a0*/  @!P3 FMUL R19, R19, 16777216 ;  /* 0x4b8000001313b820 */ /* 0x000fca0000400000 */
[----:B------:R0:W-:Y:S01]  /*497b0*/  @!P3 STL [R1+0x50], R19 ;  /* 0x000050130100b387 */ /* 0x0001e20000100800 */
[----:B------:R-:W-:Y:S02]  /*497c0*/  @!P3 FMUL R20, R20, 16777216 ;  /* 0x4b8000001414b820 */ /* 0x000fe40000400000 */
[----:B------:R-:W-:Y:S01]  /*497d0*/  @!P3 FMUL R21, R21, 16777216 ;  /* 0x4b8000001515b820 */ /* 0x000fe20000400000 */
[----:B0-----:R-:W5:Y:S04]  /*497e0*/  LDL.LU R19, [R1+0x1828] ;  /* 0x0018280001137983 */ /* 0x001f680000300800 */
[----:B------:R0:W-:Y:S04]  /*497f0*/  @!P3 STL [R1+0x44], R20 ;  /* 0x000044140100b387 */ /* 0x0001e80000100800 */
[----:B0-----:R-:W5:Y:S04]  /*49800*/  LDL.LU R20, [R1+0x1824] ;  /* 0x0018240001147983 */ /* 0x001f680000300800 */
[----:B------:R0:W-:Y:S04]  /*49810*/  @!P3 STL [R1+0x40], R21 ;  /* 0x000040150100b387 */ /* 0x0001e80000100800 */
[----:B0-----:R-:W5:Y:S01]  /*49820*/  LDL.LU R21, [R1+0x1820] ;  /* 0x0018200001157983 */ /* 0x001f620000300800 */
[----:B----4-:R-:W-:-:S02]  /*49830*/  @!P3 FMUL R22, R22, 16777216 ;  /* 0x4b8000001616b820 */ /* 0x010fc40000400000 */
[----:B------:R-:W-:-:S03]  /*49840*/  @!P3 FMUL R23, R23, 16777216 ;  /* 0x4b8000001717b820 */ /* 0x000fc60000400000 */
[----:B------:R0:W-:Y:S01]  /*49850*/  @!P3 STL [R1+0x34], R22 ;  /* 0x000034160100b387 */ /* 0x0001e20000100800 */
[----:B------:R-:W-:Y:S02]  /*49860*/  @!P3 FMUL R24, R24, 16777216 ;  /* 0x4b8000001818b820 */ /* 0x000fe40000400000 */
[----:B------:R-:W-:Y:S01]  /*49870*/  @!P3 FMUL R25, R25, 16777216 ;  /* 0x4b8000001919b820 */ /* 0x000fe20000400000 */
[----:B0-----:R-:W4:Y:S01]  /*49880*/  LDL.LU R22, [R1+0x181c] ;  /* 0x00181c0001167983 */ /* 0x001f220000300800 */
[----:B------:R-:W-:-:S03]  /*49890*/  @!P3 FMUL R26, R26, 16777216 ;  /* 0x4b8000001a1ab820 */ /* 0x000fc60000400000 */
[----:B------:R0:W-:Y:S01]  /*498a0*/  @!P3 STL [R1+0x30], R23 ;  /* 0x000030170100b387 */ /* 0x0001e20000100800 */
[----:B------:R-:W-:Y:S02]  /*498b0*/  @!P3 FMUL R5, R5, 16777216 ;  /* 0x4b8000000505b820 */ /* 0x000fe40000400000 */
[----:B------:R-:W-:Y:S01]  /*498c0*/  @!P3 FMUL R4, R4, 16777216 ;  /* 0x4b8000000404b820 */ /* 0x000fe20000400000 */
[----:B0-----:R-:W4:Y:S04]  /*498d0*/  LDL.LU R23, [R1+0x1818] ;  /* 0x0018180001177983 */ /* 0x001f280000300800 */
[----:B------:R0:W-:Y:S04]  /*498e0*/  @!P3 STL [R1+0x24], R24 ;  /* 0x000024180100b387 */ /* 0x0001e80000100800 */
        /* <DEDUP_REMOVED lines=8> */
[----:B0-----:R-:W4:Y:S01]  /*49970*/  LDL.LU R4, [R1+0x1804] ;  /* 0x0018040001047983 */ /* 0x001f220000300800 */
[----:B------:R-:W-:-:S02]  /*49980*/  @!P3 FMUL R12, R12, 16777216 ;  /* 0x4b8000000c0cb820 */ /* 0x000fc40000400000 */
[----:B---3--:R-:W-:-:S03]  /*49990*/  @!P3 FMUL R27, R27, 16777216 ;  /* 0x4b8000001b1bb820 */ /* 0x008fc60000400000 */
[----:B------:R0:W-:Y:S01]  /*499a0*/  @!P3 STL [R1], R12 ;  /* 0x0000000c0100b387 */ /* 0x0001e20000100800 */
[----:B------:R-:W-:Y:S02]  /*499b0*/  @!P3 FMUL R28, R28, 16777216 ;  /* 0x4b8000001c1cb820 */ /* 0x000fe40000400000 */
[----:B------:R-:W-:Y:S01]  /*499c0*/  @!P3 FMUL R13, R13, 16777216 ;  /* 0x4b8000000d0db820 */ /* 0x000fe20000400000 */
[----:B0-----:R-:W3:Y:S01]  /*499d0*/  LDL.LU R12, [R1+0x144] ;  /* 0x00014400010c7983 */ /* 0x001ee20000300800 */
[----:B--2---:R-:W-:Y:S02]  /*499e0*/  @!P4 FMUL R29, R29, 16777216 ;  /* 0x4b8000001d1dc820 */ /* 0x004fe40000400000 */
[----:B-----5:R-:W-:Y:S02]  /*499f0*/  @!P4 FMUL R6, R6, 16777216 ;  /* 0x4b8000000606c820 */ /* 0x020fe40000400000 */
[----:B------:R-:W-:Y:S02]  /*49a00*/  @!P4 FMUL R7, R7, 16777216 ;  /* 0x4b8000000707c820 */ /* 0x000fe40000400000 */
[----:B------:R-:W-:-:S02]  /*49a10*/  @!P4 FMUL R8, R8, 16777216 ;  /* 0x4b8000000808c820 */ /* 0x000fc40000400000 */
[----:B------:R-:W-:Y:S02]  /*49a20*/  @!P4 FMUL R9, R9, 16777216 ;  /* 0x4b8000000909c820 */ /* 0x000fe40000400000 */
[----:B------:R-:W-:Y:S02]  /*49a30*/  @!P4 FMUL R10, R10, 16777216 ;  /* 0x4b8000000a0ac820 */ /* 0x000fe40000400000 */
[----:B------:R-:W-:Y:S02]  /*49a40*/  @!P4 FMUL R11, R11, 16777216 ;  /* 0x4b8000000b0bc820 */ /* 0x000fe40000400000 */
[----:B----4-:R-:W-:Y:S02]  /*49a50*/  @!P3 FMUL R5, R5, 16777216 ;  /* 0x4b8000000505b820 */ /* 0x010fe40000400000 */
[----:B------:R-:W-:-:S05]  /*49a60*/  @!P3 FMUL R4, R4, 16777216 ;  /* 0x4b8000000404b820 */ /* 0x000fca0000400000 */
[----:B------:R0:W-:Y:S04]  /*49a70*/  STL [R1+0x17b8], R4 ;  /* 0x0017b80401007387 */ /* 0x0001e80000100800 */
[----:B0-----:R-:W2:Y:S04]  /*49a80*/  LDL R4, [R1+0x8] ;  /* 0x0000080001047983 */ /* 0x001ea80000100800 */
[----:B------:R0:W-:Y:S04]  /*49a90*/  STL [R1+0x17bc], R5 ;  /* 0x0017bc0501007387 */ /* 0x0001e80000100800 */
[----:B0-----:R-:W4:Y:S04]  /*49aa0*/  LDL R5, [R1+0xc] ;  /* 0x00000c0001057983 */ /* 0x001f280000100800 */
[----:B------:R0:W-:Y:S04]  /*49ab0*/  @!P3 STL [R1+0x90], R27 ;  /* 0x0000901b0100b387 */ /* 0x0001e80000100800 */
[----:B0-----:R-:W5:Y:S04]  /*49ac0*/  LDL.LU R27, [R1+0x1800] ;  /* 0x00180000011b7983 */ /* 0x001f680000300800 */
[----:B------:R0:W-:Y:S04]  /*49ad0*/  @!P3 STL [R1+0x94], R28 ;  /* 0x0000941c0100b387 */ /* 0x0001e80000100800 */
[----:B0-----:R-:W5:Y:S04]  /*49ae0*/  LDL.LU R28, [R1+0x17fc] ;  /* 0x0017fc00011c7983 */ /* 0x001f680000300800 */
[----:B------:R0:W-:Y:S04]  /*49af0*/  STL [R1+0x17d8], R13 ;  /* 0x0017d80d01007387 */ /* 0x0001e80000100800 */
[----:B0-----:R-:W5:Y:S04]  /*49b00*/  LDL R13, [R1+0x18] ;  /* 0x00001800010d7983 */ /* 0x001f680000100800 */
[----:B------:R0:W-:Y:S04]  /*49b10*/  @!P4 STL [R1+0x4c], R29 ;  /* 0x00004c1d0100c387 */ /* 0x0001e80000100800 */
[----:B0-----:R-:W5:Y:S04]  /*49b20*/  LDL.LU R29, [R1+0x17f8] ;  /* 0x0017f800011d7983 */ /* 0x001f680000300800 */
        /* <DEDUP_REMOVED lines=11> */
[----:B0-----:R-:W5:Y:S01]  /*49be0*/  LDL.LU R11, [R1+0x17e0] ;  /* 0x0017e000010b7983 */ /* 0x001f620000300800 */
[----:B---3--:R-:W-:-:S02]  /*49bf0*/  @!P4 FMUL R12, R12, 16777216 ;  /* 0x4b8000000c0cc820 */ /* 0x008fc40000400000 */
[----:B--2---:R-:W-:-:S05]  /*49c00*/  @!P4 FMUL R4, R4, 16777216 ;  /* 0x4b8000000404c820 */ /* 0x004fca0000400000 */
[----:B------:R0:W-:Y:S01]  /*49c10*/  @!P4 STL [R1+0x8], R4 ;  /* 0x000008040100c387 */ /* 0x0001e20000100800 */
[----:B----4-:R-:W-:Y:S02]  /*49c20*/  @!P4 FMUL R5, R5, 16777216 ;  /* 0x4b8000000505c820 */ /* 0x010fe40000400000 */
[----:B-----5:R-:W-:-:S05]  /*49c30*/  @!P4 FMUL R13, R13, 16777216 ;  /* 0x4b8000000d0dc820 */ /* 0x020fca0000400000 */
[----:B------:R1:W-:Y:S04]  /*49c40*/  @!P4 STL [R1+0x18], R13 ;  /* 0x0000180d0100c387 */ /* 0x0003e80000100800 */
[----:B0-----:R-:W2:Y:S04]  /*49c50*/  LDL R4, [R1+0x148] ;  /* 0x0001480001047983 */ /* 0x001ea80000100800 */
[----:B------:R0:W-:Y:S04]  /*49c60*/  @!P4 STL [R1+0xc], R5 ;  /* 0x00000c050100c387 */ /* 0x0001e80000100800 */
[----:B-1----:R-:W3:Y:S04]  /*49c70*/  LDL.LU R13, [R1+0x6ec] ;  /* 0x0006ec00010d7983 */ /* 0x002ee80000300800 */
[----:B0-----:R-:W4:Y:S01]  /*49c80*/  LDL.LU R5, [R1+0x6d4] ;  /* 0x0006d40001057983 */ /* 0x001f220000300800 */
[----:B------:R-:W-:-:S02]  /*49c90*/  @!P6 FMUL R29, R29, 16777216 ;  /* 0x4b8000001d1de820 */ /* 0x000fc40000400000 */
[----:B------:R-:W-:Y:S02]  /*49ca0*/  @!P4 FMUL R6, R6, 16777216 ;  /* 0x4b8000000606c820 */ /* 0x000fe40000400000 */
[----:B------:R-:W-:Y:S02]  /*49cb0*/  @!P6 FMUL R28, R28, 16777216 ;  /* 0x4b8000001c1ce820 */ /* 0x000fe40000400000 */
[----:B------:R-:W-:Y:S02]  /*49cc0*/  @!P4 FMUL R7, R7, 16777216 ;  /* 0x4b8000000707c820 */ /* 0x000fe40000400000 */
[----:B------:R-:W-:Y:S02]  /*49cd0*/  @!P4 FMUL R8, R8, 16777216 ;  /* 0x4b8000000808c820 */ /* 0x000fe40000400000 */
[----:B------:R-:W-:Y:S02]  /*49ce0*/  @!P4 FMUL R9, R9, 16777216 ;  /* 0x4b8000000909c820 */ /* 0x000fe40000400000 */
[----:B------:R-:W-:-:S02]  /*49cf0*/  @!P4 FMUL R10, R10, 16777216 ;  /* 0x4b8000000a0ac820 */ /* 0x000fc40000400000 */
[----:B------:R-:W-:-:S05]  /*49d00*/  @!P4 FMUL R11, R11, 16777216 ;  /* 0x4b8000000b0bc820 */ /* 0x000fca0000400000 */
[----:B------:R0:W-:Y:S04]  /*49d10*/  STL [R1+0x1798], R11 ;  /* 0x0017980b01007387 */ /* 0x0001e80000100800 */
[----:B0-----:R-:W5:Y:S04]  /*49d20*/  LDL.LU R11, [R1+0x114] ;  /* 0x00011400010b7983 */ /* 0x001f680000300800 */
[----:B------:R0:W-:Y:S04]  /*49d30*/  STL [R1+0x179c], R10 ;  /* 0x00179c0a01007387 */ /* 0x0001e80000100800 */
[----:B0-----:R-:W3:Y:S04]  /*49d40*/  LDL.LU R10, [R1+0x110] ;  /* 0x00011000010a7983 */ /* 0x001ee80000300800 */
        /* <DEDUP_REMOVED lines=9> */
[----:B0-----:R-:W4:Y:S04]  /*49de0*/  LDL.LU R12, [R1+0x6e4] ;  /* 0x0006e400010c7983 */ /* 0x001f280000300800 */
[----:B------:R0:W-:Y:S04]  /*49df0*/  STL [R1+0x17b4], R29 ;  /* 0x0017b41d01007387 */ /* 0x0001e80000100800 */
[----:B0-----:R-:W5:Y:S04]  /*49e00*/  LDL.LU R29, [R1+0x7b0] ;  /* 0x0007b000011d7983 */ /* 0x001f680000300800 */
[----:B------:R0:W-:Y:S04]  /*49e10*/  STL [R1+0x17c0], R28 ;  /* 0x0017c01c01007387 */ /* 0x0001e80000100800 */
[----:B0-----:R-:W5:Y:S01]  /*49e20*/  LDL.LU R28, [R1+0x7b4] ;  /* 0x0007b400011c7983 */ /* 0x001f620000300800 */
[----:B------:R-:W-:-:S02]  /*49e30*/  LOP3.LUT P5, RZ, R2, 0x800, RZ, 0xc0, !PT ;  /* 0x0000080002ff7812 */ /* 0x000fc400078ac0ff */
[----:B------:R-:W-:-:S11]  /*49e40*/  LOP3.LUT R2, R2, 0xfdffffff, RZ, 0xc0, !PT ;  /* 0xfdffffff02027812 */ /* 0x000fd600078ec0ff */
[----:B------:R-:W-:-:S04]  /*49e50*/  @P5 LOP3.LUT R2, R2, 0x2000000, RZ, 0xfc, !PT ;  /* 0x0200000002025812 */ /* 0x000fc800078efcff */
[C---:B------:R-:W-:Y:S02]  /*49e60*/  LOP3.LUT P5, RZ, R2.reuse, 0x400, RZ, 0xc0, !PT ;  /* 0x0000040002ff7812 */ /* 0x040fe400078ac0ff */
[----:B------:R-:W-:Y:S01]  /*49e70*/  LOP3.LUT R2, R2, 0xfbffffff, RZ, 0xc0, !PT ;  /* 0xfbffffff02027812 */ /* 0x000fe200078ec0ff */
[----:B------:R-:W-:Y:S02]  /*49e80*/  @!P6 FMUL R27, R27, 16777216 ;  /* 0x4b8000001b1be820 */ /* 0x000fe40000400000 */
[----:B------:R-:W-:Y:S02]  /*49e90*/  @!P6 FMUL R26, R26, 16777216 ;  /* 0x4b8000001a1ae820 */ /* 0x000fe40000400000 */
[----:B------:R-:W-:Y:S02]  /*49ea0*/  @!P6 FMUL R25, R25, 16777216 ;  /* 0x4b8000001919e820 */ /* 0x000fe40000400000 */
[----:B------:R-:W-:-:S04]  /*49eb0*/  @!P6 FMUL R24, R24, 16777216 ;  /* 0x4b8000001818e820 */ /* 0x000fc80000400000 */
[----:B------:R-:W-:Y:S01]  /*49ec0*/  @P5 LOP3.LUT R2, R2, 0x4000000, RZ, 0xfc, !PT ;  /* 0x0400000002025812 */ /* 0x000fe200078efcff */
[----:B------:R-:W-:Y:S01]  /*49ed0*/  STL [R1+0x17c4], R27 ;  /* 0x0017c41b01007387 */ /* 0x000fe20000100800 */
[----:B------:R-:W-:Y:S02]  /*49ee0*/  @!P6 FMUL R23, R23, 16777216 ;  /* 0x4b8000001717e820 */ /* 0x000fe40000400000 */
[----:B------:R-:W-:Y:S01]  /*49ef0*/  LOP3.LUT P5, RZ, R2, 0x200, RZ, 0xc0, !PT ;  /* 0x0000020002ff7812 */ /* 0x000fe200078ac0ff */
[----:B------:R-:W-:Y:S04]  /*49f00*/  STL [R1+0x17c8], R26 ;  /* 0x0017c81a01007387 */ /* 0x000fe80000100800 */
[----:B------:R-:W-:Y:S04]  /*49f10*/  STL [R1+0x17cc], R25 ;  /* 0x0017cc1901007387 */ /* 0x000fe80000100800 */
[----:B------:R-:W-:Y:S04]  /*49f20*/  STL [R1+0x17d0], R24 ;  /* 0x0017d01801007387 */ /* 0x000fe80000100800 */
[----:B------:R-:W-:Y:S01]  /*49f30*/  STL [R1+0x17d4], R23 ;  /* 0x0017d41701007387 */ /* 0x000fe20000100800 */
[----:B------:R-:W-:-:S02]  /*49f40*/  @!P6 FMUL R22, R22, 16777216 ;  /* 0x4b8000001616e820 */ /* 0x000fc40000400000 */
[----:B------:R-:W-:Y:S02]  /*49f50*/  @!P6 FMUL R21, R21, 16777216 ;  /* 0x4b8000001515e820 */ /* 0x000fe40000400000 */
[----:B------:R-:W-:Y:S02]  /*49f60*/  @!P6 FMUL R20, R20, 16777216 ;  /* 0x4b8000001414e820 */ /* 0x000fe40000400000 */
[----:B------:R-:W-:Y:S02]  /*49f70*/  @!P6 FMUL R19, R19, 16777216 ;  /* 0x4b8000001313e820 */ /* 0x000fe40000400000 */
[----:B------:R-:W-:Y:S02]  /*49f80*/  @!P6 FMUL R18, R18, 16777216 ;  /* 0x4b8000001212e820 */ /* 0x000fe40000400000 */
[----:B------:R-:W-:Y:S02]  /*49f90*/  @!P6 FMUL R17, R17, 16777216 ;  /* 0x4b8000001111e820 */ /* 0x000fe40000400000 */
[----:B------:R-:W-:-:S02]  /*49fa0*/  @!P6 FMUL R16, R16, 16777216 ;  /* 0x4b8000001010e820 */ /* 0x000fc40000400000 */
[----:B------:R-:W-:Y:S02]  /*49fb0*/  @!P6 FMUL R15, R15, 16777216 ;  /* 0x4b8000000f0fe820 */ /* 0x000fe40000400000 */
[----:B--2---:R-:W-:-:S05]  /*49fc0*/  @!P6 FMUL R4, R4, 16777216 ;  /* 0x4b8000000404e820 */ /* 0x004fca0000400000 */
[----:B------:R0:W-:Y:S04]  /*49fd0*/  @!P6 STL [R1+0x148], R4 ;  /* 0x000148040100e387 */ /* 0x0001e80000100800 */
[----:B0-----:R-:W2:Y:S01]  /*49fe0*/  LDL.LU R4, [R1+0x488] ;  /* 0x0004880001047983 */ /* 0x001ea20000300800 */
[----:B------:R-:W-:Y:S01]  /*49ff0*/  @!P6 FMUL R14, R14, 16777216 ;  /* 0x4b8000000e0ee820 */ /* 0x000fe20000400000 */
[C---:B------:R-:W-:Y:S02]  /*4a000*/  LOP3.LUT P6, RZ, R2.reuse, 0x1000, RZ, 0xc0, !PT ;  /* 0x0000100002ff7812 */ /* 0x040fe400078cc0ff */
[C---:B------:R-:W-:Y:S02]  /*4a010*/  LOP3.LUT P4, RZ, R2.reuse, 0x2000, RZ, 0xc0, !PT ;  /* 0x0000200002ff7812 */ /* 0x040fe4000788c0ff */
[----:B------:R-:W-:-:S02]  /*4a020*/  LOP3.LUT P3, RZ, R2, 0x10000, RZ, 0xc0, !PT ;  /* 0x0001000002ff7812 */ /* 0x000fc4000786c0ff */
[C---:B------:R-:W-:Y:S02]  /*4a030*/  LOP3.LUT P2, RZ, R2.reuse, 0x800000, RZ, 0xc0, !PT ;  /* 0x0080000002ff7812 */ /* 0x040fe4000784c0ff */
[C---:B------:R-:W-:Y:S02]  /*4a040*/  LOP3.LUT P1, RZ, R2.reuse, 0x200000, RZ, 0xc0, !PT ;  /* 0x0020000002ff7812 */ /* 0x040fe4000782c0ff */
[----:B------:R-:W-:Y:S02]  /*4a050*/  LOP3.LUT P0, RZ, R2, 0x400000, RZ, 0xc0, !PT ;  /* 0x0040000002ff7812 */ /* 0x000fe4000780c0ff */
[----:B---3--:R-:W-:Y:S02]  /*4a060*/  FSEL R6, R6, -INF , P3 ;  /* 0xff80000006067808 */ /* 0x008fe40001800000 */
[----:B----4-:R-:W-:Y:S02]  /*4a070*/  FSEL R27, R12, -INF , P4 ;  /* 0xff8000000c1b7808 */ /* 0x010fe40002000000 */
[----:B------:R-:W-:-:S02]  /*4a080*/  FSEL R12, R7, -INF , P2 ;  /* 0xff800000070c7808 */ /* 0x000fc40001000000 */
[----:B-----5:R-:W-:Y:S02]  /*4a090*/  FSEL R24, R28, -INF , P5 ;  /* 0xff8000001c187808 */ /* 0x020fe40002800000 */
[----:B------:R-:W-:-:S04]  /*4a0a0*/  LOP3.LUT P5, RZ, R2, 0x4000000, RZ, 0xc0, !PT ;  /* 0x0400000002ff7812 */ /* 0x000fc800078ac0ff */
[----:B------:R-:W-:Y:S02]  /*4a0b0*/  FSEL R23, R29, -INF , P5 ;  /* 0xff8000001d177808 */ /* 0x000fe40002800000 */
[----:B------:R-:W-:Y:S01]  /*4a0c0*/  LOP3.LUT P5, RZ, R2, 0x2000000, RZ, 0xc0, !PT ;  /* 0x0200000002ff7812 */ /* 0x000fe200078ac0ff */
[----:B------:R-:W-:Y:S03]  /*4a0d0*/  STL [R1+0x4b0], R24 ;  /* 0x0004b01801007387 */ /* 0x000fe60000100800 */
[----:B------:R-:W-:Y:S01]  /*4a0e0*/  FSEL R13, R13, -INF , P5 ;  /* 0xff8000000d0d7808 */ /* 0x000fe20002800000 */
[----:B------:R0:W-:Y:S04]  /*4a0f0*/  STL [R1+0x4b4], R23 ;  /* 0x0004b41701007387 */ /* 0x0001e80000100800 */
[----:B0-----:R-:W3:Y:S04]  /*4a100*/  LDL.LU R23, [R1+0x490] ;  /* 0x0004900001177983 */ /* 0x001ee80000300800 */
[----:B------:R-:W4:Y:S04]  /*4a110*/  LDL.LU R24, [R1+0x494] ;  /* 0x0004940001187983 */ /* 0x000f280000300800 */
[----:B------:R0:W-:Y:S04]  /*4a120*/  STL [R1+0x4b8], R13 ;  /* 0x0004b80d01007387 */ /* 0x0001e80000100800 */
[----:B------:R-:W5:Y:S04]  /*4a130*/  LDL.LU R25, [R1+0x498] ;  /* 0x0004980001197983 */ /* 0x000f680000300800 */
[----:B------:R-:W5:Y:S04]  /*4a140*/  LDL.LU R26, [R1+0x49c] ;  /* 0x00049c00011a7983 */ /* 0x000f680000300800 */
[----:B0-----:R-:W5:Y:S01]  /*4a150*/  LDL.LU R13, [R1+0x4a0] ;  /* 0x0004a000010d7983 */ /* 0x001f620000300800 */
[----:B------:R-:W-:-:S03]  /*4a160*/  FSEL R28, R8, -INF , P6 ;  /* 0xff800000081c7808 */ /* 0x000fc60003000000 */
[----:B------:R-:W5:Y:S01]  /*4a170*/  LDL.LU R8, [R1+0x4a4] ;  /* 0x0004a40001087983 */ /* 0x000f620000300800 */
[----:B------:R-:W-:-:S03]  /*4a180*/  FSEL R7, R9, -INF , P1 ;  /* 0xff80000009077808 */ /* 0x000fc60000800000 */
[----:B------:R-:W-:Y:S04]  /*4a190*/  STL [R1+0x4bc], R28 ;  /* 0x0004bc1c01007387 */ /* 0x000fe80000100800 */
[----:B------:R-:W-:Y:S04]  /*4a1a0*/  STL [R1+0x4c0], R27 ;  /* 0x0004c01b01007387 */ /* 0x000fe80000100800 */
[----:B------:R0:W-:Y:S04]  /*4a1b0*/  STL [R1+0x4c4], R6 ;  /* 0x0004c40601007387 */ /* 0x0001e80000100800 */
[----:B------:R-:W-:Y:S04]  /*4a1c0*/  STL [R1+0x4c8], R12 ;  /* 0x0004c80c01007387 */ /* 0x000fe80000100800 */
[----:B------:R-:W5:Y:S01]  /*4a1d0*/  LDL.LU R29, [R1+0x4a8] ;  /* 0x0004a800011d7983 */ /* 0x000f620000300800 */
[----:B0-----:R-:W-:-:S03]  /*4a1e0*/  FSEL R6, R5, -INF , P0 ;  /* 0xff80000005067808 */ /* 0x001fc60000000000 */
[----:B------:R-:W-:Y:S04]  /*4a1f0*/  STL [R1+0x4cc], R7 ;  /* 0x0004cc0701007387 */ /* 0x000fe80000100800 */
[----:B------:R-:W5:Y:S04]  /*4a200*/  LDL.LU R5, [R1+0x4ac] ;  /* 0x0004ac0001057983 */ /* 0x000f680000300800 */
[----:B------:R0:W-:Y:S02]  /*4a210*/  STL [R1+0x4d0], R6 ;  /* 0x0004d00601007387 */ /* 0x0001e40000100800 */
[----:B0-----:R-:W0:Y:S02]  /*4a220*/  MUFU.RCP R6, R10 ;  /* 0x0000000a00067308 */ /* 0x001e240000001000 */
[----:B------:R-:W-:Y:S04]  /*4a230*/  STL [R1+0x165c], R2 ;  /* 0x00165c0201007387 */ /* 0x000fe80000100800 */
[----:B------:R-:W5:Y:S04]  /*4a240*/  LDL.LU R27, [R1+0x6c0] ;  /* 0x0006c000011b7983 */ /* 0x000f680000300800 */
[----:B------:R-:W5:Y:S04]  /*4a250*/  LDL.LU R28, [R1+0x6c4] ;  /* 0x0006c400011c7983 */ /* 0x000f680000300800 */
[----:B------:R-:W5:Y:S01]  /*4a260*/  LDL.LU R12, [R1+0x6c8] ;  /* 0x0006c800010c7983 */ /* 0x000f620000300800 */
[----:B0-----:R-:W-:-:S05]  /*4a270*/  FMUL R0, R6, R0 ;  /* 0x0000000006007220 */ /* 0x001fca0000400000 */
[----:B------:R2:W-:Y:S04]  /*4a280*/  STL [R1+0x1660], R0 ;  /* 0x0016600001007387 */ /* 0x0005e80000100800 */
[----:B------:R-:W5:Y:S01]  /*4a290*/  LDL.LU R10, [R1+0x6cc] ;  /* 0x0006cc00010a7983 */ /* 0x000f620000300800 */
[----:B--2---:R-:W-:Y:S01]  /*4a2a0*/  FMUL R0, R6, R4 ;  /* 0x0000000406007220 */ /* 0x004fe20000400000 */
[----:B------:R-:W-:Y:S01]  /*4a2b0*/  LOP3.LUT P5, RZ, R2, 0x1000000, RZ, 0xc0, !PT ;  /* 0x0100000002ff7812 */ /* 0x000fe200078ac0ff */
[----:B------:R-:W-:Y:S01]  /*4a2c0*/  FMUL R3, R6, R3 ;  /* 0x0000000306037220 */ /* 0x000fe20000400000 */
[----:B------:R-:W-:Y:S02]  /*4a2d0*/  LOP3.LUT P0, RZ, R2, 0x80000, RZ, 0xc0, !PT ;  /* 0x0008000002ff7812 */ /* 0x000fe4000780c0ff */
[----:B------:R4:W-:Y:S01]  /*4a2e0*/  STL [R1+0x434], R0 ;  /* 0x0004340001007387 */ /* 0x0009e20000100800 */
[----:B------:R0:W1:Y:S03]  /*4a2f0*/  MUFU.RCP R7, R11 ;  /* 0x0000000b00077308 */ /* 0x0000660000001000 */
[----:B------:R-:W2:Y:S04]  /*4a300*/  LDL.LU R9, [R1+0x6d0] ;  /* 0x0006d00001097983 */ /* 0x000ea80000300800 */
[----:B0-----:R-:W2:Y:S04]  /*4a310*/  LDL.LU R11, [R1+0x118] ;  /* 0x00011800010b7983 */ /* 0x001ea80000300800 */
[----:B------:R-:W1:Y:S04]  /*4a320*/  LDL.LU R4, [R1+0x424] ;  /* 0x0004240001047983 */ /* 0x000e680000300800 */
[----:B------:R5:W-:Y:S01]  /*4a330*/  STL [R1+0x1664], R3 ;  /* 0x0016640301007387 */ /* 0x000be20000100800 */
[----:B---3--:R-:W-:-:S02]  /*4a340*/  FMUL R2, R6, R23 ;  /* 0x0000001706027220 */ /* 0x008fc40000400000 */
[----:B----4-:R-:W-:-:S03]  /*4a350*/  FMUL R0, R6, R24 ;  /* 0x0000001806007220 */ /* 0x010fc60000400000 */
[----:B------:R0:W-:Y:S04]  /*4a360*/  STL [R1+0x1668], R2 ;  /* 0x0016680201007387 */ /* 0x0001e80000100800 */
[----:B------:R3:W-:Y:S01]  /*4a370*/  STL [R1+0x408], R0 ;  /* 0x0004080001007387 */ /* 0x0007e20000100800 */
[C---:B-----5:R-:W-:Y:S02]  /*4a380*/  FMUL R3, R6.reuse, R25 ;  /* 0x0000001906037220 */ /* 0x060fe40000400000 */
[----:B0-----:R-:W-:-:S03]  /*4a390*/  FMUL R2, R6, R26 ;  /* 0x0000001a06027220 */ /* 0x001fc60000400000 */
[----:B------:R-:W-:Y:S01]  /*4a3a0*/  STL [R1+0x404], R3 ;  /* 0x0004040301007387 */ /* 0x000fe20000100800 */
[----:B---3--:R-:W-:-:S03]  /*4a3b0*/  FMUL R0, R6, R13 ;  /* 0x0000000d06007220 */ /* 0x008fc60000400000 */
[----:B------:R-:W3:Y:S04]  /*4a3c0*/  LDL.LU R13, [R1+0x428] ;  /* 0x00042800010d7983 */ /* 0x000ee80000300800 */
[----:B------:R0:W-:Y:S04]  /*4a3d0*/  STL [R1+0x400], R2 ;  /* 0x0004000201007387 */ /* 0x0001e80000100800 */
[----:B------:R4:W-:Y:S01]  /*4a3e0*/  STL [R1+0x3ec], R0 ;  /* 0x0003ec0001007387 */ /* 0x0009e20000100800 */
[----:B0-----:R-:W-:-:S03]  /*4a3f0*/  FMUL R2, R6, R8 ;  /* 0x0000000806027220 */ /* 0x001fc60000400000 */
[----:B----4-:R-:W4:Y:S04]  /*4a400*/  LDL.LU R0, [R1+0x42c] ;  /* 0x00042c0001007983 */ /* 0x010f280000300800 */
[----:B------:R-:W5:Y:S04]  /*4a410*/  LDL.LU R23, [R1+0x440] ;  /* 0x0004400001177983 */ /* 0x000f680000300800 */
[----:B------:R-:W5:Y:S04]  /*4a420*/  LDL.LU R24, [R1+0x444] ;  /* 0x0004440001187983 */ /* 0x000f680000300800 */
[----:B------:R-:W5:Y:S04]  /*4a430*/  LDL.LU R8, [R1+0x448] ;  /* 0x0004480001087983 */ /* 0x000f680000300800 */
[----:B------:R0:W-:Y:S01]  /*4a440*/  STL [R1+0x166c], R2 ;  /* 0x00166c0201007387 */ /* 0x0001e20000100800 */
[----:B------:R-:W-:-:S02]  /*4a450*/  FMUL R3, R6, R5 ;  /* 0x0000000506037220 */ /* 0x000fc40000400000 */
[C---:B0-----:R-:W-:Y:S02]  /*4a460*/  FMUL R2, R6.reuse, R29 ;  /* 0x0000001d06027220 */ /* 0x041fe40000400000 */
[----:B------:R-:W5:Y:S04]  /*4a470*/  LDL.LU R29, [R1+0x44c] ;  /* 0x00044c00011d7983 */ /* 0x000f680000300800 */
[----:B------:R0:W-:Y:S04]  /*4a480*/  STL [R1+0x3e4], R2 ;  /* 0x0003e40201007387 */ /* 0x0001e80000100800 */
[----:B------:R-:W5:Y:S04]  /*4a490*/  LDL.LU R5, [R1+0x450] ;  /* 0x0004500001057983 */ /* 0x000f680000300800 */
[----:B------:R0:W-:Y:S02]  /*4a4a0*/  STL [R1+0x1670], R3 ;  /* 0x0016700301007387 */ /* 0x0001e40000100800 */
[----:B0-----:R-:W-:-:S02]  /*4a4b0*/  FMUL R2, R6, R28 ;  /* 0x0000001c06027220 */ /* 0x001fc40000400000 */
[----:B------:R-:W-:-:S03]  /*4a4c0*/  FMUL R3, R6, R27 ;  /* 0x0000001b06037220 */ /* 0x000fc60000400000 */
[----:B------:R-:W-:Y:S04]  /*4a4d0*/  STL [R1+0x1674], R2 ;  /* 0x0016740201007387 */ /* 0x000fe80000100800 */
[----:B------:R0:W-:Y:S04]  /*4a4e0*/  STL [R1+0x3cc], R3 ;  /* 0x0003cc0301007387 */ /* 0x0001e80000100800 */
[----:B------:R-:W5:Y:S01]  /*4a4f0*/  LDL.LU R25, [R1+0x454] ;  /* 0x0004540001197983 */ /* 0x000f620000300800 */
[----:B0-----:R-:W-:-:S03]  /*4a500*/  FMUL R3, R6, R12 ;  /* 0x0000000c06037220 */ /* 0x001fc60000400000 */
[----:B------:R-:W5:Y:S04]  /*4a510*/  LDL.LU R12, [R1+0x458] ;  /* 0x00045800010c7983 */ /* 0x000f680000300800 */
[----:B------:R0:W-:Y:S02]  /*4a520*/  STL [R1+0x1678], R3 ;  /* 0x0016780301007387 */ /* 0x0001e40000100800 */
[C---:B0-----:R-:W-:Y:S02]  /*4a530*/  FMUL R3, R6.reuse, R10 ;  /* 0x0000000a06037220 */ /* 0x041fe40000400000 */
[----:B------:R-:W5:Y:S01]  /*4a540*/  LDL.LU R10, [R1+0x45c] ;  /* 0x00045c00010a7983 */ /* 0x000f620000300800 */
[----:B--2---:R-:W-:Y:S02]  /*4a550*/  FMUL R2, R6, R9 ;  /* 0x0000000906027220 */ /* 0x004fe40000400000 */
[----:B------:R0:W2:Y:S01]  /*4a560*/  MUFU.RCP R6, R11 ;  /* 0x0000000b00067308 */ /* 0x0000a20000001000 */
[----:B------:R1:W-:Y:S04]  /*4a570*/  STL [R1+0x3c0], R3 ;  /* 0x0003c00301007387 */ /* 0x0003e80000100800 */
[----:B0-----:R-:W2:Y:S01]  /*4a580*/  LDL.LU R11, [R1+0x470] ;  /* 0x00047000010b7983 */ /* 0x001ea20000300800 */
[----:B-1----:R-:W-:-:S03]  /*4a590*/  FMUL R3, R7, R4 ;  /* 0x0000000407037220 */ /* 0x002fc60000400000 */
[----:B------:R-:W-:Y:S04]  /*4a5a0*/  STL [R1+0x3bc], R2 ;  /* 0x0003bc0201007387 */ /* 0x000fe80000100800 */
[----:B------:R-:W2:Y:S04]  /*4a5b0*/  LDL.LU R4, [R1+0x474] ;  /* 0x0004740001047983 */ /* 0x000ea80000300800 */
[----:B------:R-:W2:Y:S04]  /*4a5c0*/  LDL.LU R26, [R1+0x478] ;  /* 0x00047800011a7983 */ /* 0x000ea80000300800 */
[----:B------:R-:W2:Y:S04]  /*4a5d0*/  LDL.LU R27, [R1+0x47c] ;  /* 0x00047c00011b7983 */ /* 0x000ea80000300800 */
[----:B------:R-:W2:Y:S04]  /*4a5e0*/  LDL.LU R28, [R1+0x480] ;  /* 0x00048000011c7983 */ /* 0x000ea80000300800 */
[----:B------:R-:W2:Y:S04]  /*4a5f0*/  LDL.LU R9, [R1+0x11c] ;  /* 0x00011c0001097983 */ /* 0x000ea80000300800 */
[----:B------:R3:W-:Y:S02]  /*4a600*/  STL [R1+0x167c], R3 ;  /* 0x00167c0301007387 */ /* 0x0007e40000100800 */
[----:B---3--:R-:W-:-:S02]  /*4a610*/  FMUL R3, R7, R13 ;  /* 0x0000000d07037220 */ /* 0x008fc40000400000 */
[----:B------:R-:W3:Y:S04]  /*4a620*/  LDL.LU R13, [R1+0x384] ;  /* 0x00038400010d7983 */ /* 0x000ee80000300800 */
[----:B------:R0:W-:Y:S01]  /*4a630*/  STL [R1+0x3b4], R3 ;  /* 0x0003b40301007387 */ /* 0x0001e20000100800 */
[C---:B----4-:R-:W-:Y:S02]  /*4a640*/  FMUL R2, R7.reuse, R0 ;  /* 0x0000000007027220 */ /* 0x050fe40000400000 */
[----:B-----5:R-:W-:-:S03]  /*4a650*/  FMUL R0, R7, R23 ;  /* 0x0000001707007220 */ /* 0x020fc60000400000 */
[----:B------:R1:W-:Y:S01]  /*4a660*/  STL [R1+0x1680], R2 ;  /* 0x0016800201007387 */ /* 0x0003e20000100800 */
[----:B0-----:R-:W-:-:S03]  /*4a670*/  FMUL R3, R7, R24 ;  /* 0x0000001807037220 */ /* 0x001fc60000400000 */
[----:B------:R0:W-:Y:S01]  /*4a680*/  STL [R1+0x3ac], R0 ;  /* 0x0003ac0001007387 */ /* 0x0001e20000100800 */
[----:B-1----:R-:W-:-:S03]  /*4a690*/  FMUL R2, R7, R8 ;  /* 0x0000000807027220 */ /* 0x002fc60000400000 */
[----:B0-----:R-:W4:Y:S04]  /*4a6a0*/  LDL.LU R0, [R1+0x38c] ;  /* 0x00038c0001007983 */ /* 0x001f280000300800 */
[----:B------:R0:W-:Y:S04]  /*4a6b0*/  STL [R1+0x3a8], R3 ;  /* 0x0003a80301007387 */ /* 0x0001e80000100800 */
[----:B------:R-:W5:Y:S01]  /*4a6c0*/  LDL.LU R8, [R1+0x3d0] ;  /* 0x0003d00001087983 */ /* 0x000f620000300800 */
[----:B0-----:R-:W-:-:S03]  /*4a6d0*/  FMUL R3, R7, R29 ;  /* 0x0000001d07037220 */ /* 0x001fc60000400000 */
[----:B------:R0:W-:Y:S04]  /*4a6e0*/  STL [R1+0x3a4], R2 ;  /* 0x0003a40201007387 */ /* 0x0001e80000100800 */
[----:B------:R-:W4:Y:S04]  /*4a6f0*/  LDL.LU R23, [R1+0x3d4] ;  /* 0x0003d40001177983 */ /* 0x000f280000300800 */
[----:B------:R-:W-:Y:S01]  /*4a700*/  STL [R1+0x3a0], R3 ;  /* 0x0003a00301007387 */ /* 0x000fe20000100800 */
[----:B0-----:R-:W-:-:S03]  /*4a710*/  FMUL R2, R7, R5 ;  /* 0x0000000507027220 */ /* 0x001fc60000400000 */
[----:B------:R-:W4:Y:S04]  /*4a720*/  LDL.LU R5, [R1+0x3d8] ;  /* 0x0003d80001057983 */ /* 0x000f280000300800 */
[----:B------:R-:W4:Y:S04]  /*4a730*/  LDL.LU R24, [R1+0x3dc] ;  /* 0x0003dc0001187983 */ /* 0x000f280000300800 */
[----:B------:R-:W4:Y:S04]  /*4a740*/  LDL.LU R29, [R1+0x3f0] ;  /* 0x0003f000011d7983 */ /* 0x000f280000300800 */
[----:B------:R0:W-:Y:S04]  /*4a750*/  STL [R1+0x1688], R2 ;  /* 0x0016880201007387 */ /* 0x0001e80000100800 */
[----:B0-----:R-:W4:Y:S01]  /*4a760*/  LDL.LU R2, [R1+0x388] ;  /* 0x0003880001027983 */ /* 0x001f220000300800 */
[----:B------:R-:W-:-:S02]  /*4a770*/  FMUL R3, R7, R25 ;  /* 0x0000001907037220 */ /* 0x000fc40000400000 */
[C---:B------:R-:W-:Y:S01]  /*4a780*/  FMUL R12, R7.reuse, R12 ;  /* 0x0000000c070c7220 */ /* 0x040fe20000400000 */
[----:B------:R-:W5:Y:S04]  /*4a790*/  LDL.LU R25, [R1+0x3f4] ;  /* 0x0003f40001197983 */ /* 0x000f680000300800 */
[----:B------:R0:W-:Y:S04]  /*4a7a0*/  STL [R1+0x398], R3 ;  /* 0x0003980301007387 */ /* 0x0001e80000100800 */
[----:B------:R1:W-:Y:S01]  /*4a7b0*/  STL [R1+0x394], R12 ;  /* 0x0003940c01007387 */ /* 0x0003e20000100800 */
[----:B0-----:R-:W-:-:S03]  /*4a7c0*/  FMUL R3, R7, R10 ;  /* 0x0000000a07037220 */ /* 0x001fc60000400000 */
[----:B-1----:R-:W5:Y:S04]  /*4a7d0*/  LDL.LU R12, [R1+0x3f8] ;  /* 0x0003f800010c7983 */ /* 0x002f680000300800 */
[----:B------:R-:W5:Y:S04]  /*4a7e0*/  LDL.LU R10, [R1+0x3fc] ;  /* 0x0003fc00010a7983 */ /* 0x000f680000300800 */
[----:B------:R2:W-:Y:S02]  /*4a7f0*/  STL [R1+0x390], R3 ;  /* 0x0003900301007387 */ /* 0x0005e40000100800 */
[----:B--2---:R-:W-:-:S02]  /*4a800*/  FMUL R3, R7, R11 ;  /* 0x0000000b07037220 */ /* 0x004fc40000400000 */
[----:B------:R-:W2:Y:S04]  /*4a810*/  LDL.LU R11, [R1+0x410] ;  /* 0x00041000010b7983 */ /* 0x000ea80000300800 */
[----:B------:R0:W-:Y:S02]  /*4a820*/  STL [R1+0x37c], R3 ;  /* 0x00037c0301007387 */ /* 0x0001e40000100800 */
[C---:B0-----:R-:W-:Y:S02]  /*4a830*/  FMUL R3, R7.reuse, R4 ;  /* 0x0000000407037220 */ /* 0x041fe40000400000 */
[----:B------:R-:W2:Y:S04]  /*4a840*/  LDL.LU R4, [R1+0x414] ;  /* 0x0004140001047983 */ /* 0x000ea80000300800 */
[----:B------:R0:W-:Y:S02]  /*4a850*/  STL [R1+0x36c], R3 ;  /* 0x00036c0301007387 */ /* 0x0001e40000100800 */
[----:B0-----:R-:W-:-:S02]  /*4a860*/  FMUL R3, R7, R26 ;  /* 0x0000001a07037220 */ /* 0x001fc40000400000 */
[----:B------:R-:W-:-:S03]  /*4a870*/  FMUL R26, R7, R27 ;  /* 0x0000001b071a7220 */ /* 0x000fc60000400000 */
[----:B------:R0:W-:Y:S04]  /*4a880*/  STL [R1+0x368], R3 ;  /* 0x0003680301007387 */ /* 0x0001e80000100800 */
[----:B------:R1:W-:Y:S01]  /*4a890*/  STL [R1+0x364], R26 ;  /* 0x0003641a01007387 */ /* 0x0003e20000100800 */
[----:B0-----:R-:W-:-:S03]  /*4a8a0*/  FMUL R3, R7, R28 ;  /* 0x0000001c07037220 */ /* 0x001fc60000400000 */
[----:B-1----:R-:W2:Y:S01]  /*4a8b0*/  LDL.LU R26, [R1+0x418] ;  /* 0x00041800011a7983 */ /* 0x002ea20000300800 */
[----:B------:R0:W1:Y:S03]  /*4a8c0*/  MUFU.RCP R7, R9 ;  /* 0x0000000900077308 */ /* 0x0000660000001000 */
[----:B------:R3:W-:Y:S04]  /*4a8d0*/  STL [R1+0x34c], R3 ;  /* 0x00034c0301007387 */ /* 0x0007e80000100800 */
[----:B------:R-:W2:Y:S04]  /*4a8e0*/  LDL.LU R27, [R1+0x41c] ;  /* 0x00041c00011b7983 */ /* 0x000ea80000300800 */
[----:B------:R-:W2:Y:S04]  /*4a8f0*/  LDL.LU R28, [R1+0x420] ;  /* 0x00042000011c7983 */ /* 0x000ea80000300800 */
[----:B0-----:R-:W2:Y:S01]  /*4a900*/  LDL.LU R9, [R1+0x120] ;  /* 0x0001200001097983 */ /* 0x001ea20000300800 */
[----:B---3--:R-:W-:-:S03]  /*4a910*/  FMUL R3, R6, R13 ;  /* 0x0000000d06037220 */ /* 0x008fc60000400000 */
[----:B------:R-:W1:Y:S04]  /*4a920*/  LDL.LU R13, [R1+0x294] ;  /* 0x00029400010d7983 */ /* 0x000e680000300800 */
[----:B------:R4:W-:Y:S02]  /*4a930*/  STL [R1+0x1684], R3 ;  /* 0x0016840301007387 */ /* 0x0009e40000100800 */
[C---:B----4-:R-:W-:Y:S02]  /*4a940*/  FMUL R3, R6.reuse, R2 ;  /* 0x0000000206037220 */ /* 0x050fe40000400000 */
[C---:B------:R-:W-:Y:S02]  /*4a950*/  FMUL R2, R6.reuse, R0 ;  /* 0x0000000006027220 */ /* 0x040fe40000400000 */
[C---:B-----5:R-:W-:Y:S01]  /*4a960*/  FMUL R0, R6.reuse, R8 ;  /* 0x0000000806007220 */ /* 0x060fe20000400000 */
[----:B------:R0:W-:Y:S04]  /*4a970*/  STL [R1+0x378], R3 ;  /* 0x0003780301007387 */ /* 0x0001e80000100800 */
[----:B------:R-:W3:Y:S04]  /*4a980*/  LDL.LU R8, [R1+0x298] ;  /* 0x0002980001087983 */ /* 0x000ee80000300800 */
[----:B------:R4:W-:Y:S04]  /*4a990*/  STL [R1+0x374], R2 ;  /* 0x0003740201007387 */ /* 0x0009e80000100800 */
[----:B------:R5:W-:Y:S01]  /*4a9a0*/  STL [R1+0x168c], R0 ;  /* 0x00168c0001007387 */ /* 0x000be20000100800 */
[----:B0-----:R-:W-:-:S02]  /*4a9b0*/  FMUL R3, R6, R29 ;  /* 0x0000001d06037220 */ /* 0x001fc40000400000 */
[C---:B----4-:R-:W-:Y:S02]  /*4a9c0*/  FMUL R2, R6.reuse, R5 ;  /* 0x0000000506027220 */ /* 0x050fe40000400000 */
[----:B------:R-:W4:Y:S01]  /*4a9d0*/  LDL.LU R5, [R1+0x29c] ;  /* 0x00029c0001057983 */ /* 0x000f220000300800 */
[----:B-----5:R-:W-:-:S05]  /*4a9e0*/  FMUL R0, R6, R23 ;  /* 0x0000001706007220 */ /* 0x020fca0000400000 */
[----:B------:R0:W-:Y:S04]  /*4a9f0*/  STL [R1+0x360], R0 ;  /* 0x0003600001007387 */ /* 0x0001e80000100800 */
[----:B------:R5:W-:Y:S04]  /*4aa00*/  STL [R1+0x348], R2 ;  /* 0x0003480201007387 */ /* 0x000be80000100800 */
[----:B------:R-:W4:Y:S01]  /*4aa10*/  LDL.LU R29, [R1+0x2c0] ;  /* 0x0002c000011d7983 */ /* 0x000f220000300800 */
[C---:B0-----:R-:W-:Y:S02]  /*4aa20*/  FMUL R0, R6.reuse, R24 ;  /* 0x0000001806007220 */ /* 0x041fe40000400000 */
[----:B-----5:R-:W-:-:S03]  /*4aa30*/  FMUL R2, R6, R25 ;  /* 0x0000001906027220 */ /* 0x020fc60000400000 */
[----:B------:R-:W-:Y:S04]  /*4aa40*/  STL [R1+0x344], R0 ;  /* 0x0003440001007387 */ /* 0x000fe80000100800 */
[----:B------:R-:W-:Y:S04]  /*4aa50*/  STL [R1+0x1690], R3 ;  /* 0x0016900301007387 */ /* 0x000fe80000100800 */
[----:B------:R0:W-:Y:S02]  /*4aa60*/  STL [R1+0x1694], R2 ;  /* 0x0016940201007387 */ /* 0x0001e40000100800 */
[----:B0-----:R-:W-:-:S02]  /*4aa70*/  FMUL R2, R6, R10 ;  /* 0x0000000a06027220 */ /* 0x001fc40000400000 */
[----:B------:R-:W5:Y:S01]  /*4aa80*/  LDL.LU R10, [R1+0x2c4] ;  /* 0x0002c400010a7983 */ /* 0x000f620000300800 */
[----:B------:R-:W-:-:S05]  /*4aa90*/  FMUL R0, R6, R12 ;  /* 0x0000000c06007220 */ /* 0x000fca0000400000 */
[----:B------:R2:W-:Y:S04]  /*4aaa0*/  STL [R1+0x328], R0 ;  /* 0x0003280001007387 */ /* 0x0005e80000100800 */
[----:B------:R-:W-:Y:S01]  /*4aab0*/  STL [R1+0x324], R2 ;  /* 0x0003240201007387 */ /* 0x000fe20000100800 */
[----:B--2---:R-:W-:-:S05]  /*4aac0*/  FMUL R0, R6, R11 ;  /* 0x0000000b06007220 */ /* 0x004fca0000400000 */
[----:B------:R0:W-:Y:S04]  /*4aad0*/  STL [R1+0x1698], R0 ;  /* 0x0016980001007387 */ /* 0x0001e80000100800 */
[----:B------:R-:W2:Y:S04]  /*4aae0*/  LDL.LU R12, [R1+0x2c8] ;  /* 0x0002c800010c7983 */ /* 0x000ea80000300800 */
[----:B------:R-:W2:Y:S01]  /*4aaf0*/  LDL.LU R11, [R1+0x2cc] ;  /* 0x0002cc00010b7983 */ /* 0x000ea20000300800 */
[----:B0-----:R-:W-:-:S03]  /*4ab00*/  FMUL R0, R6, R4 ;  /* 0x0000000406007220 */ /* 0x001fc60000400000 */
[----:B------:R-:W2:Y:S04]  /*4ab10*/  LDL.LU R4, [R1+0x330] ;  /* 0x0003300001047983 */ /* 0x000ea80000300800 */
[----:B------:R0:W-:Y:S01]  /*4ab20*/  STL [R1+0x169c], R0 ;  /* 0x00169c0001007387 */ /* 0x0001e20000100800 */
[C---:B------:R-:W-:Y:S02]  /*4ab30*/  FMUL R2, R6.reuse, R27 ;  /* 0x0000001b06027220 */ /* 0x040fe40000400000 */
[----:B0-----:R-:W-:-:S05]  /*4ab40*/  FMUL R0, R6, R26 ;  /* 0x0000001a06007220 */ /* 0x001fca0000400000 */
[----:B------:R0:W-:Y:S04]  /*4ab50*/  STL [R1+0x16a0], R0 ;  /* 0x0016a00001007387 */ /* 0x0001e80000100800 */
[----:B------:R-:W-:Y:S01]  /*4ab60*/  STL [R1+0x314], R2 ;  /* 0x0003140201007387 */ /* 0x000fe20000100800 */
[----:B0-----:R-:W-:-:S03]  /*4ab70*/  FMUL R0, R6, R28 ;  /* 0x0000001c06007220 */ /* 0x001fc60000400000 */
[----:B------:R-:W2:Y:S04]  /*4ab80*/  LDL.LU R28, [R1+0x33c] ;  /* 0x00033c00011c7983 */ /* 0x000ea80000300800 */
[----:B------:R1:W-:Y:S04]  /*4ab90*/  STL [R1+0x310], R0 ;  /* 0x0003100001007387 */ /* 0x0003e80000100800 */
[----:B------:R-:W2:Y:S01]  /*4aba0*/  LDL.LU R6, [R1+0x350] ;  /* 0x0003500001067983 */ /* 0x000ea20000300800 */
[----:B-1----:R-:W-:-:S03]  /*4abb0*/  FMUL R0, R7, R13 ;  /* 0x0000000d07007220 */ /* 0x002fc60000400000 */
[----:B------:R-:W2:Y:S04]  /*4abc0*/  LDL.LU R13, [R1+0x354] ;  /* 0x00035400010d7983 */ /* 0x000ea80000300800 */
[----:B------:R4:W-:Y:S01]  /*4abd0*/  STL [R1+0x16a4], R0 ;  /* 0x0016a40001007387 */ /* 0x0009e20000100800 */
[----:B---3--:R-:W-:-:S03]  /*4abe0*/  FMUL R3, R7, R8 ;  /* 0x0000000807037220 */ /* 0x008fc60000400000 */
[----:B------:R-:W3:Y:S04]  /*4abf0*/  LDL.LU R8, [R1+0x35c] ;  /* 0x00035c0001087983 */ /* 0x000ee80000300800 */
[----:B------:R0:W-:Y:S01]  /*4ac00*/  STL [R1+0x16b4], R3 ;  /* 0x0016b40301007387 */ /* 0x0001e20000100800 */
[----:B----4-:R-:W-:-:S03]  /*4ac10*/  FMUL R0, R7, R5 ;  /* 0x0000000507007220 */ /* 0x010fc60000400000 */
[----:B0-----:R-:W4:Y:S04]  /*4ac20*/  LDL.LU R3, [R1+0x358] ;  /* 0x0003580001037983 */ /* 0x001f280000300800 */
[----:B------:R-:W3:Y:S04]  /*4ac30*/  LDL.LU R23, [R1+0x380] ;  /* 0x0003800001177983 */ /* 0x000ee80000300800 */
[----:B------:R-:W3:Y:S04]  /*4ac40*/  LDL.LU R5, [R1+0x124] ;  /* 0x0001240001057983 */ /* 0x000ee80000300800 */
[----:B------:R-:W-:Y:S01]  /*4ac50*/  STL [R1+0x308], R0 ;  /* 0x0003080001007387 */ /* 0x000fe20000100800 */
[----:B------:R-:W-:-:S03]  /*4ac60*/  FMUL R2, R7, R29 ;  /* 0x0000001d07027220 */ /* 0x000fc60000400000 */
[----:B------:R-:W3:Y:S04]  /*4ac70*/  LDL.LU R24, [R1+0x254] ;  /* 0x0002540001187983 */ /* 0x000ee80000300800 */
[----:B------:R-:W3:Y:S04]  /*4ac80*/  LDL.LU R25, [R1+0x258] ;  /* 0x0002580001197983 */ /* 0x000ee80000300800 */
[----:B------:R-:W3:Y:S04]  /*4ac90*/  LDL.LU R29, [R1+0x25c] ;  /* 0x00025c00011d7983 */ /* 0x000ee80000300800 */
[----:B------:R0:W-:Y:S04]  /*4aca0*/  STL [R1+0x16b8], R2 ;  /* 0x0016b80201007387 */ /* 0x0001e80000100800 */
[----:B0-----:R-:W3:Y:S01]  /*4acb0*/  LDL.LU R2, [R1+0x338] ;  /* 0x0003380001027983 */ /* 0x001ee20000300800 */
[----:B-----5:R-:W-:-:S03]  /*4acc0*/  FMUL R0, R7, R10 ;  /* 0x0000000a07007220 */ /* 0x020fc60000400000 */
[----:B------:R-:W5:Y:S04]  /*4acd0*/  LDL.LU R10, [R1+0x260] ;  /* 0x00026000010a7983 */ /* 0x000f680000300800 */
[----:B------:R0:W-:Y:S04]  /*4ace0*/  STL [R1+0x16a8], R0 ;  /* 0x0016a80001007387 */ /* 0x0001e80000100800 */
[----:B0-----:R-:W4:Y:S01]  /*4acf0*/  LDL.LU R0, [R1+0x334] ;  /* 0x0003340001007983 */ /* 0x001f220000300800 */
[C---:B--2---:R-:W-:Y:S02]  /*4ad00*/  FMUL R26, R7.reuse, R12 ;  /* 0x0000000c071a7220 */ /* 0x044fe40000400000 */
[----:B------:R-:W-:-:S02]  /*4ad10*/  FMUL R12, R7, R11 ;  /* 0x0000000b070c7220 */ /* 0x000fc40000400000 */
[----:B------:R-:W2:Y:S01]  /*4ad20*/  LDL.LU R11, [R1+0x264] ;  /* 0x00026400010b7983 */ /* 0x000ea20000300800 */
[----:B------:R-:W-:-:S03]  /*4ad30*/  FMUL R4, R7, R4 ;  /* 0x0000000407047220 */ /* 0x000fc60000400000 */
[----:B------:R0:W-:Y:S04]  /*4ad40*/  STL [R1+0x2f0], R26 ;  /* 0x0002f01a01007387 */ /* 0x0001e80000100800 */
[----:B------:R1:W-:Y:S04]  /*4ad50*/  STL [R1+0x2f8], R12 ;  /* 0x0002f80c01007387 */ /* 0x0003e80000100800 */
[----:B0-----:R-:W2:Y:S04]  /*4ad60*/  LDL.LU R26, [R1+0x268] ;  /* 0x00026800011a7983 */ /* 0x001ea80000300800 */
[----:B------:R-:W2:Y:S04]  /*4ad70*/  LDL.LU R27, [R1+0x26c] ;  /* 0x00026c00011b7983 */ /* 0x000ea80000300800 */
[----:B------:R0:W-:Y:S04]  /*4ad80*/  STL [R1+0x2e8], R4 ;  /* 0x0002e80401007387 */ /* 0x0001e80000100800 */
[----:B-1----:R-:W2:Y:S04]  /*4ad90*/  LDL.LU R12, [R1+0x270] ;  /* 0x00027000010c7983 */ /* 0x002ea80000300800 */
[----:B0-----:R-:W2:Y:S01]  /*4ada0*/  LDL.LU R4, [R1+0x274] ;  /* 0x0002740001047983 */ /* 0x001ea20000300800 */
[----:B---3--:R-:W-:-:S02]  /*4adb0*/  FMUL R2, R7, R2 ;  /* 0x0000000207027220 */ /* 0x008fc40000400000 */
[----:B----4-:R-:W-:-:S05]  /*4adc0*/  FMUL R0, R7, R0 ;  /* 0x0000000007007220 */ /* 0x010fca0000400000 */
[----:B------:R0:W-:Y:S02]  /*4add0*/  STL [R1+0x16ac], R0 ;  /* 0x0016ac0001007387 */ /* 0x0001e40000100800 */
[C---:B0-----:R-:W-:Y:S02]  /*4ade0*/  FMUL R0, R7.reuse, R28 ;  /* 0x0000001c07007220 */ /* 0x041fe40000400000 */
[----:B------:R-:W3:Y:S04]  /*4adf0*/  LDL.LU R28, [R1+0x278] ;  /* 0x00027800011c7983 */ /* 0x000ee80000300800 */
[----:B------:R0:W-:Y:S04]  /*4ae00*/  STL [R1+0x2dc], R2 ;  /* 0x0002dc0201007387 */ /* 0x0001e80000100800 */
[----:B------:R1:W-:Y:S01]  /*4ae10*/  STL [R1+0x2ec], R0 ;  /* 0x0002ec0001007387 */ /* 0x0003e20000100800 */
[----:B0-----:R-:W-:-:S03]  /*4ae20*/  FMUL R2, R7, R6 ;  /* 0x0000000607027220 */ /* 0x001fc60000400000 */
[----:B------:R-:W4:Y:S01]  /*4ae30*/  LDL.LU R6, [R1+0x27c] ;  /* 0x00027c0001067983 */ /* 0x000f220000300800 */
[----:B-1----:R-:W-:-:S03]  /*4ae40*/  FMUL R0, R7, R13 ;  /* 0x0000000d07007220 */ /* 0x002fc60000400000 */
[----:B------:R0:W-:Y:S04]  /*4ae50*/  STL [R1+0x2d8], R2 ;  /* 0x0002d80201007387 */ /* 0x0001e80000100800 */
[----:B------:R-:W4:Y:S01]  /*4ae60*/  LDL.LU R13, [R1+0x280] ;  /* 0x00028000010d7983 */ /* 0x000f220000300800 */
[----:B------:R-:W1:Y:S03]  /*4ae70*/  MUFU.RCP R9, R9 ;  /* 0x0000000900097308 */ /* 0x000e660000001000 */
[----:B------:R2:W-:Y:S01]  /*4ae80*/  STL [R1+0x16b0], R0 ;  /* 0x0016b00001007387 */ /* 0x0005e20000100800 */
[----:B0-----:R-:W-:-:S03]  /*4ae90*/  FMUL R2, R7, R8 ;  /* 0x0000000807027220 */ /* 0x001fc60000400000 */
[----:B------:R-:W4:Y:S01]  /*4aea0*/  LDL.LU R8, [R1+0x284] ;  /* 0x0002840001087983 */ /* 0x000f220000300800 */
[----:B--2---:R-:W-:-:S05]  /*4aeb0*/  FMUL R0, R7, R3 ;  /* 0x0000000307007220 */ /* 0x004fca0000400000 */
[----:B------:R0:W-:Y:S01]  /*4aec0*/  STL [R1+0x2c8], R0 ;  /* 0x0002c80001007387 */ /* 0x0001e20000100800 */
[----:B-1----:R-:W-:-:S03]  /*4aed0*/  FMUL R3, R9, R24 ;  /* 0x0000001809037220 */ /* 0x002fc60000400000 */
[----:B------:R1:W-:Y:S01]  /*4aee0*/  STL [R1+0x2e0], R2 ;  /* 0x0002e00201007387 */ /* 0x0003e20000100800 */
[----:B0-----:R-:W-:Y:S02]  /*4aef0*/  FMUL R0, R7, R23 ;  /* 0x0000001707007220 */ /* 0x001fe40000400000 */
[----:B------:R0:W2:Y:S01]  /*4af00*/  MUFU.RCP R7, R5 ;  /* 0x0000000500077308 */ /* 0x0000a20000001000 */
[C---:B-1----:R-:W-:Y:S01]  /*4af10*/  FMUL R2, R9.reuse, R25 ;  /* 0x0000001909027220 */ /* 0x042fe20000400000 */
[----:B0-----:R-:W2:Y:S04]  /*4af20*/  LDL.LU R5, [R1+0x288] ;  /* 0x0002880001057983 */ /* 0x001ea80000300800 */
[----:B------:R0:W-:Y:S04]  /*4af30*/  STL [R1+0x2c0], R0 ;  /* 0x0002c00001007387 */ /* 0x0001e80000100800 */
[----:B------:R-:W-:Y:S04]  /*4af40*/  STL [R1+0x2d4], R3 ;  /* 0x0002d40301007387 */ /* 0x000fe80000100800 */
[----:B------:R-:W2:Y:S01]  /*4af50*/  LDL.LU R23, [R1+0x290] ;  /* 0x0002900001177983 */ /* 0x000ea20000300800 */
[----:B0-----:R-:W-:-:S03]  /*4af60*/  FMUL R0, R9, R29 ;  /* 0x0000001d09007220 */ /* 0x001fc60000400000 */
[----:B------:R5:W-:Y:S04]  /*4af70*/  STL [R1+0x2d0], R2 ;  /* 0x0002d00201007387 */ /* 0x000be80000100800 */
[----:B------:R0:W-:Y:S01]  /*4af80*/  STL [R1+0x16bc], R0 ;  /* 0x0016bc0001007387 */ /* 0x0001e20000100800 */
[----:B-----5:R-:W-:-:S03]  /*4af90*/  FMUL R2, R9, R10 ;  /* 0x0000000a09027220 */ /* 0x020fc60000400000 */
[----:B0-----:R-:W5:Y:S04]  /*4afa0*/  LDL.LU R0, [R1+0x28c] ;  /* 0x00028c0001007983 */ /* 0x001f680000300800 */
[----:B------:R-:W5:Y:S04]  /*4afb0*/  LDL.LU R29, [R1+0x128] ;  /* 0x00012800011d7983 */ /* 0x000f680000300800 */
[----:B------:R-:W5:Y:S01]  /*4afc0*/  LDL.LU R10, [R1+0x214] ;  /* 0x00021400010a7983 */ /* 0x000f620000300800 */
[----:B------:R-:W-:-:S03]  /*4afd0*/  FMUL R3, R9, R26 ;  /* 0x0000001a09037220 */ /* 0x000fc60000400000 */
[----:B------:R0:W-:Y:S01]  /*4afe0*/  STL [R1+0x2c4], R2 ;  /* 0x0002c40201007387 */ /* 0x0001e20000100800 */
[C---:B------:R-:W-:Y:S02]  /*4aff0*/  FMUL R24, R9.reuse, R27 ;  /* 0x0000001b09187220 */ /* 0x040fe40000400000 */
[C---:B0-----:R-:W-:Y:S02]  /*4b000*/  FMUL R2, R9.reuse, R11 ;  /* 0x0000000b09027220 */ /* 0x041fe40000400000 */
[----:B------:R-:W5:Y:S04]  /*4b010*/  LDL.LU R11, [R1+0x218] ;  /* 0x00021800010b7983 */ /* 0x000f680000300800 */
[----:B------:R0:W-:Y:S04]  /*4b020*/  STL [R1+0x2bc], R2 ;  /* 0x0002bc0201007387 */ /* 0x0001e80000100800 */
[----:B------:R1:W-:Y:S04]  /*4b030*/  STL [R1+0x2b8], R3 ;  /* 0x0002b80301007387 */ /* 0x0003e80000100800 */
[----:B------:R1:W-:Y:S01]  /*4b040*/  STL [R1+0x2b4], R24 ;  /* 0x0002b41801007387 */ /* 0x0003e20000100800 */
[----:B0-----:R-:W-:-:S02]  /*4b050*/  FMUL R2, R9, R12 ;  /* 0x0000000c09027220 */ /* 0x001fc40000400000 */
[C---:B-1----:R-:W-:Y:S01]  /*4b060*/  FMUL R3, R9.reuse, R4 ;  /* 0x0000000409037220 */ /* 0x042fe20000400000 */
[----:B------:R-:W5:Y:S04]  /*4b070*/  LDL.LU R24, [R1+0x21c] ;  /* 0x00021c0001187983 */ /* 0x000f680000300800 */
[----:B------:R3:W-:Y:S04]  /*4b080*/  STL [R1+0x2b0], R2 ;  /* 0x0002b00201007387 */ /* 0x0007e80000100800 */
[----:B------:R-:W5:Y:S04]  /*4b090*/  LDL.LU R12, [R1+0x220] ;  /* 0x00022000010c7983 */ /* 0x000f680000300800 */
[----:B------:R-:W5:Y:S04]  /*4b0a0*/  LDL.LU R4, [R1+0x224] ;  /* 0x0002240001047983 */ /* 0x000f680000300800 */
[----:B------:R4:W-:Y:S04]  /*4b0b0*/  STL [R1+0x16c0], R3 ;  /* 0x0016c00301007387 */ /* 0x0009e80000100800 */
[----:B------:R-:W5:Y:S01]  /*4b0c0*/  LDL.LU R25, [R1+0x228] ;  /* 0x0002280001197983 */ /* 0x000f620000300800 */
[----:B---3--:R-:W-:-:S05]  /*4b0d0*/  FMUL R2, R9, R28 ;  /* 0x0000001c09027220 */ /* 0x008fca0000400000 */
[----:B------:R0:W-:Y:S01]  /*4b0e0*/  STL [R1+0x16c4], R2 ;  /* 0x0016c40201007387 */ /* 0x0001e20000100800 */
[----:B----4-:R-:W-:-:S03]  /*4b0f0*/  FMUL R3, R9, R6 ;  /* 0x0000000609037220 */ /* 0x010fc60000400000 */
[----:B------:R-:W3:Y:S04]  /*4b100*/  LDL.LU R6, [R1+0x22c] ;  /* 0x00022c0001067983 */ /* 0x000ee80000300800 */
[----:B------:R1:W-:Y:S01]  /*4b110*/  STL [R1+0x2a4], R3 ;  /* 0x0002a40301007387 */ /* 0x0003e20000100800 */
[----:B0-----:R-:W-:-:S03]  /*4b120*/  FMUL R2, R9, R13 ;  /* 0x0000000d09027220 */ /* 0x001fc60000400000 */
[----:B------:R-:W4:Y:S04]  /*4b130*/  LDL.LU R26, [R1+0x230] ;  /* 0x00023000011a7983 */ /* 0x000f280000300800 */
[----:B------:R-:W4:Y:S01]  /*4b140*/  LDL.LU R13, [R1+0x234] ;  /* 0x00023400010d7983 */ /* 0x000f220000300800 */
[----:B-1----:R-:W-:-:S03]  /*4b150*/  FMUL R3, R9, R8 ;  /* 0x0000000809037220 */ /* 0x002fc60000400000 */
[----:B------:R2:W-:Y:S04]  /*4b160*/  STL [R1+0x2a0], R2 ;  /* 0x0002a00201007387 */ /* 0x0005e80000100800 */
[----:B------:R-:W4:Y:S04]  /*4b170*/  LDL.LU R27, [R1+0x238] ;  /* 0x00023800011b7983 */ /* 0x000f280000300800 */
[----:B------:R-:W-:Y:S04]  /*4b180*/  STL [R1+0x16c8], R3 ;  /* 0x0016c80301007387 */ /* 0x000fe80000100800 */
[----:B------:R-:W4:Y:S04]  /*4b190*/  LDL.LU R28, [R1+0x23c] ;  /* 0x00023c00011c7983 */ /* 0x000f280000300800 */
[----:B------:R-:W4:Y:S01]  /*4b1a0*/  LDL.LU R8, [R1+0x240] ;  /* 0x0002400001087983 */ /* 0x000f220000300800 */
[----:B--2---:R-:W-:-:S03]  /*4b1b0*/  FMUL R2, R9, R5 ;  /* 0x0000000509027220 */ /* 0x004fc60000400000 */
[----:B------:R-:W2:Y:S04]  /*4b1c0*/  LDL.LU R5, [R1+0x244] ;  /* 0x0002440001057983 */ /* 0x000ea80000300800 */
[----:B------:R5:W-:Y:S02]  /*4b1d0*/  STL [R1+0x16cc], R2 ;  /* 0x0016cc0201007387 */ /* 0x000be40000100800 */
[C---:B-----5:R-:W-:Y:S02]  /*4b1e0*/  FMUL R2, R9.reuse, R0 ;  /* 0x0000000009027220 */ /* 0x060fe40000400000 */
[----:B------:R-:W-:Y:S02]  /*4b1f0*/  FMUL R0, R9, R23 ;  /* 0x0000001709007220 */ /* 0x000fe40000400000 */
[----:B------:R-:W5:Y:S01]  /*4b200*/  LDL.LU R9, [R1+0x248] ;  /* 0x0002480001097983 */ /* 0x000f620000300800 */
[----:B------:R-:W-:-:S03]  /*4b210*/  FMUL R3, R7, R10 ;  /* 0x0000000a07037220 */ /* 0x000fc60000400000 */
[----:B------:R0:W-:Y:S01]  /*4b220*/  STL [R1+0x294], R2 ;  /* 0x0002940201007387 */ /* 0x0001e20000100800 */
[----:B------:R1:W2:Y:S03]  /*4b230*/  MUFU.RCP R23, R29 ;  /* 0x0000001d00177308 */ /* 0x0002a60000001000 */
[----:B------:R-:W-:Y:S04]  /*4b240*/  STL [R1+0x290], R0 ;  /* 0x0002900001007387 */ /* 0x000fe80000100800 */
[----:B------:R-:W-:Y:S04]  /*4b250*/  STL [R1+0x16d0], R3 ;  /* 0x0016d00301007387 */ /* 0x000fe80000100800 */
[----:B-1----:R-:W5:Y:S01]  /*4b260*/  LDL.LU R29, [R1+0x24c] ;  /* 0x00024c00011d7983 */ /* 0x002f620000300800 */
[----:B0-----:R-:W-:-:S03]  /*4b270*/  FMUL R2, R7, R11 ;  /* 0x0000000b07027220 */ /* 0x001fc60000400000 */
[----:B------:R-:W5:Y:S04]  /*4b280*/  LDL.LU R10, [R1+0x250] ;  /* 0x00025000010a7983 */ /* 0x000f680000300800 */
[----:B------:R-:W5:Y:S04]  /*4b290*/  LDL.LU R11, [R1+0x130] ;  /* 0x00013000010b7983 */ /* 0x000f680000300800 */
[----:B------:R0:W-:Y:S02]  /*4b2a0*/  STL [R1+0x16d4], R2 ;  /* 0x0016d40201007387 */ /* 0x0001e40000100800 */
[----:B0-----:R-:W-:-:S02]  /*4b2b0*/  FMUL R2, R7, R24 ;  /* 0x0000001807027220 */ /* 0x001fc40000400000 */
[C---:B------:R-:W-:Y:S02]  /*4b2c0*/  FMUL R0, R7.reuse, R12 ;  /* 0x0000000c07007220 */ /* 0x040fe40000400000 */
[----:B------:R-:W5:Y:S01]  /*4b2d0*/  LDL.LU R12, [R1+0x1d4] ;  /* 0x0001d400010c7983 */ /* 0x000f620000300800 */
[----:B------:R-:W-:-:S03]  /*4b2e0*/  FMUL R3, R7, R4 ;  /* 0x0000000407037220 */ /* 0x000fc60000400000 */
[----:B------:R0:W-:Y:S04]  /*4b2f0*/  STL [R1+0x284], R2 ;  /* 0x0002840201007387 */ /* 0x0001e80000100800 */
[----:B------:R-:W-:Y:S04]  /*4b300*/  STL [R1+0x280], R0 ;  /* 0x0002800001007387 */ /* 0x000fe80000100800 */
[----:B------:R-:W5:Y:S01]  /*4b310*/  LDL.LU R4, [R1+0x1d8] ;  /* 0x0001d80001047983 */ /* 0x000f620000300800 */
[----:B0-----:R-:W-:-:S03]  /*4b320*/  FMUL R2, R7, R25 ;  /* 0x0000001907027220 */ /* 0x001fc60000400000 */
[----:B------:R-:W-:Y:S04]  /*4b330*/  STL [R1+0x16d8], R3 ;  /* 0x0016d80301007387 */ /* 0x000fe80000100800 */
[----:B------:R3:W-:Y:S02]  /*4b340*/  STL [R1+0x16dc], R2 ;  /* 0x0016dc0201007387 */ /* 0x0007e40000100800 */
[C---:B---3--:R-:W-:Y:S02]  /*4b350*/  FMUL R2, R7.reuse, R6 ;  /* 0x0000000607027220 */ /* 0x048fe40000400000 */
[----:B------:R-:W3:Y:S04]  /*4b360*/  LDL.LU R6, [R1+0x1dc] ;  /* 0x0001dc0001067983 */ /* 0x000ee80000300800 */
[----:B------:R0:W-:Y:S01]  /*4b370*/  STL [R1+0x274], R2 ;  /* 0x0002740201007387 */ /* 0x0001e20000100800 */
[----:B----4-:R-:W-:-:S03]  /*4b380*/  FMUL R3, R7, R13 ;  /* 0x0000000d07037220 */ /* 0x010fc60000400000 */
[----:B------:R-:W4:Y:S01]  /*4b390*/  LDL.LU R13, [R1+0x1e0] ;  /* 0x0001e000010d7983 */ /* 0x000f220000300800 */
[C---:B------:R-:W-:Y:S02]  /*4b3a0*/  FMUL R0, R7.reuse, R26 ;  /* 0x0000001a07007220 */ /* 0x040fe40000400000 */
[----:B0-----:R-:W-:-:S03]  /*4b3b0*/  FMUL R2, R7, R27 ;  /* 0x0000001b07027220 */ /* 0x001fc60000400000 */
[----:B------:R0:W-:Y:S04]  /*4b3c0*/  STL [R1+0x270], R0 ;  /* 0x0002700001007387 */ /* 0x0001e80000100800 */
[----:B------:R-:W-:Y:S04]  /*4b3d0*/  STL [R1+0x16e0], R3 ;  /* 0x0016e00301007387 */ /* 0x000fe80000100800 */
[----:B------:R1:W-:Y:S01]  /*4b3e0*/  STL [R1+0x16e4], R2 ;  /* 0x0016e40201007387 */ /* 0x0003e20000100800 */
[C---:B0-----:R-:W-:Y:S02]  /*4b3f0*/  FMUL R0, R7.reuse, R8 ;  /* 0x0000000807007220 */ /* 0x041fe40000400000 */
[----:B-1----:R-:W-:-:S05]  /*4b400*/  FMUL R2, R7, R28 ;  /* 0x0000001c07027220 */ /* 0x002fca0000400000 */
[----:B------:R5:W-:Y:S01]  /*4b410*/  STL [R1+0x264], R2 ;  /* 0x0002640201007387 */ /* 0x000be20000100800 */
[----:B--2---:R-:W-:-:S03]  /*4b420*/  FMUL R3, R7, R5 ;  /* 0x0000000507037220 */ /* 0x004fc60000400000 */
[----:B------:R-:W2:Y:S04]  /*4b430*/  LDL.LU R5, [R1+0x1ec] ;  /* 0x0001ec0001057983 */ /* 0x000ea80000300800 */
[----:B------:R-:W-:Y:S04]  /*4b440*/  STL [R1+0x260], R0 ;  /* 0x0002600001007387 */ /* 0x000fe80000100800 */
[----:B------:R-:W2:Y:S04]  /*4b450*/  LDL.LU R8, [R1+0x1f4] ;  /* 0x0001f40001087983 */ /* 0x000ea80000300800 */
[----:B------:R-:W-:Y:S04]  /*4b460*/  STL [R1+0x16e8], R3 ;  /* 0x0016e80301007387 */ /* 0x000fe80000100800 */
[----:B------:R-:W2:Y:S04]  /*4b470*/  LDL.LU R24, [R1+0x1f8] ;  /* 0x0001f80001187983 */ /* 0x000ea80000300800 */
[----:B------:R-:W2:Y:S01]  /*4b480*/  LDL.LU R26, [R1+0x1fc] ;  /* 0x0001fc00011a7983 */ /* 0x000ea20000300800 */
[----:B-----5:R-:W-:-:S03]  /*4b490*/  FMUL R2, R7, R9 ;  /* 0x0000000907027220 */ /* 0x020fc60000400000 */
[----:B------:R-:W5:Y:S04]  /*4b4a0*/  LDL.LU R9, [R1+0x200] ;  /* 0x0002000001097983 */ /* 0x000f680000300800 */
[----:B------:R-:W2:Y:S04]  /*4b4b0*/  LDL.LU R27, [R1+0x204] ;  /* 0x00020400011b7983 */ /* 0x000ea80000300800 */
[----:B------:R0:W-:Y:S02]  /*4b4c0*/  STL [R1+0x16ec], R2 ;  /* 0x0016ec0201007387 */ /* 0x0001e40000100800 */
[----:B0-----:R-:W-:-:S02]  /*4b4d0*/  FMUL R2, R7, R29 ;  /* 0x0000001d07027220 */ /* 0x001fc40000400000 */
[----:B------:R-:W-:-:S03]  /*4b4e0*/  FMUL R0, R7, R10 ;  /* 0x0000000a07007220 */ /* 0x000fc60000400000 */
[----:B------:R0:W-:Y:S01]  /*4b4f0*/  STL [R1+0x254], R2 ;  /* 0x0002540201007387 */ /* 0x0001e20000100800 */
[----:B------:R1:W0:Y:S03]  /*4b500*/  MUFU.RCP R7, R11 ;  /* 0x0000000b00077308 */ /* 0x0002260000001000 */
[----:B------:R-:W2:Y:S04]  /*4b510*/  LDL.LU R10, [R1+0x208] ;  /* 0x00020800010a7983 */ /* 0x000ea80000300800 */
[----:B------:R0:W-:Y:S04]  /*4b520*/  STL [R1+0x24c], R0 ;  /* 0x00024c0001007387 */ /* 0x0001e80000100800 */
[----:B-1----:R-:W2:Y:S01]  /*4b530*/  LDL.LU R11, [R1+0x20c] ;  /* 0x00020c00010b7983 */ /* 0x002ea20000300800 */
[----:B0-----:R-:W-:-:S05]  /*4b540*/  FMUL R2, R23, R12 ;  /* 0x0000000c17027220 */ /* 0x001fca0000400000 */
[----:B------:R0:W-:Y:S01]  /*4b550*/  STL [R1+0x16f0], R2 ;  /* 0x0016f00201007387 */ /* 0x0001e20000100800 */
[----:B------:R-:W-:-:S03]  /*4b560*/  FMUL R0, R23, R4 ;  /* 0x0000000417007220 */ /* 0x000fc60000400000 */
[----:B0-----:R-:W2:Y:S04]  /*4b570*/  LDL.LU R2, [R1+0x1f0] ;  /* 0x0001f00001027983 */ /* 0x001ea80000300800 */
[----:B------:R-:W5:Y:S04]  /*4b580*/  LDL.LU R25, [R1+0x210] ;  /* 0x0002100001197983 */ /* 0x000f680000300800 */
[----:B------:R-:W5:Y:S04]  /*4b590*/  LDL.LU R4, [R1+0x12c] ;  /* 0x00012c0001047983 */ /* 0x000f680000300800 */
[----:B------:R4:W-:Y:S04]  /*4b5a0*/  STL [R1+0x244], R0 ;  /* 0x0002440001007387 */ /* 0x0009e80000100800 */
[----:B------:R-:W5:Y:S04]  /*4b5b0*/  LDL.LU R28, [R1+0x194] ;  /* 0x00019400011c7983 */ /* 0x000f680000300800 */
[----:B------:R-:W5:Y:S01]  /*4b5c0*/  LDL.LU R29, [R1+0x198] ;  /* 0x00019800011d7983 */ /* 0x000f620000300800 */
[----:B---3--:R-:W-:-:S05]  /*4b5d0*/  FMUL R3, R23, R6 ;  /* 0x0000000617037220 */ /* 0x008fca0000400000 */
[----:B------:R0:W-:Y:S01]  /*4b5e0*/  STL [R1+0x16f4], R3 ;  /* 0x0016f40301007387 */ /* 0x0001e20000100800 */
[----:B----4-:R-:W-:-:S03]  /*4b5f0*/  FMUL R0, R23, R13 ;  /* 0x0000000d17007220 */ /* 0x010fc60000400000 */
[----:B0-----:R-:W3:Y:S04]  /*4b600*/  LDL.LU R3, [R1+0x1e8] ;  /* 0x0001e80001037983 */ /* 0x001ee80000300800 */
[----:B------:R-:W4:Y:S04]  /*4b610*/  LDL.LU R12, [R1+0x19c] ;  /* 0x00019c00010c7983 */ /* 0x000f280000300800 */
[----:B------:R-:W4:Y:S04]  /*4b620*/  LDL.LU R6, [R1+0x1a0] ;  /* 0x0001a00001067983 */ /* 0x000f280000300800 */
[----:B------:R-:W4:Y:S04]  /*4b630*/  LDL.LU R13, [R1+0x1a4] ;  /* 0x0001a400010d7983 */ /* 0x000f280000300800 */
[----:B------:R0:W-:Y:S04]  /*4b640*/  STL [R1+0x16f8], R0 ;  /* 0x0016f80001007387 */ /* 0x0001e80000100800 */
[----:B0-----:R-:W4:Y:S01]  /*4b650*/  LDL.LU R0, [R1+0x1e4] ;  /* 0x0001e40001007983 */ /* 0x001f220000300800 */
[----:B--2---:R-:W-:-:S02]  /*4b660*/  FMUL R2, R23, R2 ;  /* 0x0000000217027220 */ /* 0x004fc40000400000 */
[C---:B---3--:R-:W-:Y:S02]  /*4b670*/  FMUL R3, R23.reuse, R3 ;  /* 0x0000000317037220 */ /* 0x048fe40000400000 */
[----:B----4-:R-:W-:-:S05]  /*4b680*/  FMUL R0, R23, R0 ;  /* 0x0000000017007220 */ /* 0x010fca0000400000 */
[----:B------:R0:W-:Y:S02]  /*4b690*/  STL [R1+0x238], R0 ;  /* 0x0002380001007387 */ /* 0x0001e40000100800 */
[C---:B0-----:R-:W-:Y:S02]  /*4b6a0*/  FMUL R0, R23.reuse, R5 ;  /* 0x0000000517007220 */ /* 0x041fe40000400000 */
[----:B------:R-:W2:Y:S04]  /*4b6b0*/  LDL.LU R5, [R1+0x1a8] ;  /* 0x0001a80001057983 */ /* 0x000ea80000300800 */
[----:B------:R0:W-:Y:S04]  /*4b6c0*/  STL [R1+0x234], R3 ;  /* 0x0002340301007387 */ /* 0x0001e80000100800 */
[----:B------:R1:W-:Y:S01]  /*4b6d0*/  STL [R1+0x230], R0 ;  /* 0x0002300001007387 */ /* 0x0003e20000100800 */
[----:B0-----:R-:W-:-:S02]  /*4b6e0*/  FMUL R3, R23, R24 ;  /* 0x0000001817037220 */ /* 0x001fc40000400000 */
[C---:B-1----:R-:W-:Y:S02]  /*4b6f0*/  FMUL R0, R23.reuse, R8 ;  /* 0x0000000817007220 */ /* 0x042fe40000400000 */
[----:B------:R-:W3:Y:S04]  /*4b700*/  LDL.LU R8, [R1+0x1ac] ;  /* 0x0001ac0001087983 */ /* 0x000ee80000300800 */
[----:B------:R0:W-:Y:S04]  /*4b710*/  STL [R1+0x22c], R2 ;  /* 0x00022c0201007387 */ /* 0x0001e80000100800 */
[----:B------:R5:W-:Y:S01]  /*4b720*/  STL [R1+0x228], R0 ;  /* 0x0002280001007387 */ /* 0x000be20000100800 */
[----:B0-----:R-:W-:-:S03]  /*4b730*/  FMUL R2, R23, R26 ;  /* 0x0000001a17027220 */ /* 0x001fc60000400000 */
[----:B------:R0:W-:Y:S01]  /*4b740*/  STL [R1+0x224], R3 ;  /* 0x0002240301007387 */ /* 0x0001e20000100800 */
[----:B-----5:R-:W-:-:S03]  /*4b750*/  FMUL R0, R23, R9 ;  /* 0x0000000917007220 */ /* 0x020fc60000400000 */
[----:B------:R-:W4:Y:S04]  /*4b760*/  LDL.LU R9, [R1+0x1b0] ;  /* 0x0001b00001097983 */ /* 0x000f280000300800 */
[----:B------:R-:W-:Y:S01]  /*4b770*/  STL [R1+0x220], R2 ;  /* 0x0002200201007387 */ /* 0x000fe20000100800 */
[----:B0-----:R-:W-:-:S03]  /*4b780*/  FMUL R3, R23, R27 ;  /* 0x0000001b17037220 */ /* 0x001fc60000400000 */
[----:B------:R0:W-:Y:S04]  /*4b790*/  STL [R1+0x21c], R0 ;  /* 0x00021c0001007387 */ /* 0x0001e80000100800 */
[----:B------:R-:W5:Y:S04]  /*4b7a0*/  LDL.LU R26, [R1+0x1b4] ;  /* 0x0001b400011a7983 */ /* 0x000f680000300800 */
[----:B------:R-:W5:Y:S01]  /*4b7b0*/  LDL.LU R27, [R1+0x1b8] ;  /* 0x0001b800011b7983 */ /* 0x000f620000300800 */
[----:B0-----:R-:W-:-:S03]  /*4b7c0*/  FMUL R0, R23, R10 ;  /* 0x0000000a17007220 */ /* 0x001fc60000400000 */
[----:B------:R-:W-:Y:S04]  /*4b7d0*/  STL [R1+0x16fc], R3 ;  /* 0x0016fc0301007387 */ /* 0x000fe80000100800 */
[----:B------:R-:W5:Y:S01]  /*4b7e0*/  LDL.LU R10, [R1+0x1bc] ;  /* 0x0001bc00010a7983 */ /* 0x000f620000300800 */
[----:B------:R-:W-:-:S03]  /*4b7f0*/  FMUL R2, R23, R11 ;  /* 0x0000000b17027220 */ /* 0x000fc60000400000 */
[----:B------:R0:W-:Y:S04]  /*4b800*/  STL [R1+0x214], R0 ;  /* 0x0002140001007387 */ /* 0x0001e80000100800 */
[----:B------:R-:W5:Y:S01]  /*4b810*/  LDL.LU R11, [R1+0x1c0] ;  /* 0x0001c000010b7983 */ /* 0x000f620000300800 */
[----:B0-----:R-:W-:-:S03]  /*4b820*/  FMUL R0, R23, R25 ;  /* 0x0000001917007220 */ /* 0x001fc60000400000 */
[----:B------:R0:W-:Y:S04]  /*4b830*/  STL [R1+0x1700], R2 ;  /* 0x0017000201007387 */ /* 0x0001e80000100800 */
[----:B------:R1:W-:Y:S01]  /*4b840*/  STL [R1+0x208], R0 ;  /* 0x0002080001007387 */ /* 0x0003e20000100800 */
[----:B0-----:R-:W-:-:S03]  /*4b850*/  FMUL R2, R7, R28 ;  /* 0x0000001c07027220 */ /* 0x001fc60000400000 */
[----:B------:R-:W5:Y:S01]  /*4b860*/  LDL.LU R28, [R1+0x1c4] ;  /* 0x0001c400011c7983 */ /* 0x000f620000300800 */
[----:B-1----:R-:W-:-:S03]  /*4b870*/  FMUL R0, R7, R29 ;  /* 0x0000001d07007220 */ /* 0x002fc60000400000 */
[----:B------:R0:W-:Y:S04]  /*4b880*/  STL [R1+0x204], R2 ;  /* 0x0002040201007387 */ /* 0x0001e80000100800 */
[----:B------:R-:W5:Y:S04]  /*4b890*/  LDL.LU R29, [R1+0x1c8] ;  /* 0x0001c800011d7983 */ /* 0x000f680000300800 */
[----:B------:R1:W-:Y:S01]  /*4b8a0*/  STL [R1+0x1704], R0 ;  /* 0x0017040001007387 */ /* 0x0003e20000100800 */
[----:B0-----:R-:W-:-:S03]  /*4b8b0*/  FMUL R2, R7, R12 ;  /* 0x0000000c07027220 */ /* 0x001fc60000400000 */
[----:B------:R-:W5:Y:S01]  /*4b8c0*/  LDL.LU R12, [R1+0x1cc] ;  /* 0x0001cc00010c7983 */ /* 0x000f620000300800 */
[----:B-1----:R-:W-:-:S03]  /*4b8d0*/  FMUL R0, R7, R6 ;  /* 0x0000000607007220 */ /* 0x002fc60000400000 */
[----:B------:R0:W-:Y:S04]  /*4b8e0*/  STL [R1+0x1fc], R2 ;  /* 0x0001fc0201007387 */ /* 0x0001e80000100800 */
[----:B------:R2:W-:Y:S04]  /*4b8f0*/  STL [R1+0x1f8], R0 ;  /* 0x0001f80001007387 */ /* 0x0005e80000100800 */
[----:B------:R-:W5:Y:S01]  /*4b900*/  LDL.LU R23, [R1+0x1d0] ;  /* 0x0001d00001177983 */ /* 0x000f620000300800 */
[----:B0-----:R-:W-:-:S03]  /*4b910*/  FMUL R2, R7, R13 ;  /* 0x0000000d07027220 */ /* 0x001fc60000400000 */
[----:B------:R-:W5:Y:S04]  /*4b920*/  LDL.LU R13, [R1+0x138] ;  /* 0x00013800010d7983 */ /* 0x000f680000300800 */
[----:B------:R-:W-:Y:S01]  /*4b930*/  STL [R1+0x1708], R2 ;  /* 0x0017080201007387 */ /* 0x000fe20000100800 */
[----:B--2---:R-:W-:-:S03]  /*4b940*/  FMUL R0, R7, R5 ;  /* 0x0000000507007220 */ /* 0x004fc60000400000 */
[----:B------:R-:W2:Y:S04]  /*4b950*/  LDL.LU R5, [R1+0x154] ;  /* 0x0001540001057983 */ /* 0x000ea80000300800 */
[----:B------:R3:W-:Y:S04]  /*4b960*/  STL [R1+0x170c], R0 ;  /* 0x00170c0001007387 */ /* 0x0007e80000100800 */
[----:B------:R-:W2:Y:S04]  /*4b970*/  LDL.LU R24, [R1+0x158] ;  /* 0x0001580001187983 */ /* 0x000ea80000300800 */
[----:B------:R-:W2:Y:S01]  /*4b980*/  LDL.LU R6, [R1+0x15c] ;  /* 0x00015c0001067983 */ /* 0x000ea20000300800 */
[----:B---3--:R-:W-:-:S05]  /*4b990*/  FMUL R0, R7, R8 ;  /* 0x0000000807007220 */ /* 0x008fca0000400000 */
[----:B------:R5:W-:Y:S04]  /*4b9a0*/  STL [R1+0x1ec], R0 ;  /* 0x0001ec0001007387 */ /* 0x000be80000100800 */
[----:B------:R-:W3:Y:S01]  /*4b9b0*/  LDL.LU R8, [R1+0x160] ;  /* 0x0001600001087983 */ /* 0x000ee20000300800 */
[----:B----4-:R-:W-:-:S03]  /*4b9c0*/  FMUL R2, R7, R9 ;  /* 0x0000000907027220 */ /* 0x010fc60000400000 */
[----:B------:R-:W4:Y:S04]  /*4b9d0*/  LDL.LU R9, [R1+0x164] ;  /* 0x0001640001097983 */ /* 0x000f280000300800 */
[----:B------:R0:W-:Y:S01]  /*4b9e0*/  STL [R1+0x1e8], R2 ;  /* 0x0001e80201007387 */ /* 0x0001e20000100800 */
[----:B-----5:R-:W-:-:S05]  /*4b9f0*/  FMUL R0, R7, R26 ;  /* 0x0000001a07007220 */ /* 0x020fca0000400000 */
[----:B------:R1:W-:Y:S04]  /*4ba00*/  STL [R1+0x1710], R0 ;  /* 0x0017100001007387 */ /* 0x0003e80000100800 */
[----:B------:R-:W5:Y:S01]  /*4ba10*/  LDL.LU R25, [R1+0x168] ;  /* 0x0001680001197983 */ /* 0x000f620000300800 */
[C---:B0-----:R-:W-:Y:S02]  /*4ba20*/  FMUL R2, R7.reuse, R10 ;  /* 0x0000000a07027220 */ /* 0x041fe40000400000 */
[----:B-1----:R-:W-:-:S05]  /*4ba30*/  FMUL R0, R7, R27 ;  /* 0x0000001b07007220 */ /* 0x002fca0000400000 */
[----:B------:R0:W-:Y:S04]  /*4ba40*/  STL [R1+0x1718], R0 ;  /* 0x0017180001007387 */ /* 0x0001e80000100800 */
[----:B------:R-:W5:Y:S04]  /*4ba50*/  LDL.LU R10, [R1+0x16c] ;  /* 0x00016c00010a7983 */ /* 0x000f680000300800 */
[----:B------:R-:W-:Y:S01]  /*4ba60*/  STL [R1+0x1dc], R2 ;  /* 0x0001dc0201007387 */ /* 0x000fe20000100800 */
[----:B0-----:R-:W-:-:S03]  /*4ba70*/  FMUL R0, R7, R11 ;  /* 0x0000000b07007220 */ /* 0x001fc60000400000 */
[----:B------:R-:W5:Y:S04]  /*4ba80*/  LDL.LU R26, [R1+0x170] ;  /* 0x00017000011a7983 */ /* 0x000f680000300800 */
[----:B------:R-:W5:Y:S04]  /*4ba90*/  LDL.LU R27, [R1+0x174] ;  /* 0x00017400011b7983 */ /* 0x000f680000300800 */
[----:B------:R0:W-:Y:S04]  /*4baa0*/  STL [R1+0x1d8], R0 ;  /* 0x0001d80001007387 */ /* 0x0001e80000100800 */
[----:B------:R-:W5:Y:S01]  /*4bab0*/  LDL.LU R11, [R1+0x178] ;  /* 0x00017800010b7983 */ /* 0x000f620000300800 */
[----:B0-----:R-:W-:-:S03]  /*4bac0*/  FMUL R0, R7, R28 ;  /* 0x0000001c07007220 */ /* 0x001fc60000400000 */
[----:B------:R-:W5:Y:S04]  /*4bad0*/  LDL.LU R28, [R1+0x17c] ;  /* 0x00017c00011c7983 */ /* 0x000f680000300800 */
[----:B------:R0:W-:Y:S01]  /*4bae0*/  STL [R1+0x171c], R0 ;  /* 0x00171c0001007387 */ /* 0x0001e20000100800 */
[C---:B------:R-:W-:Y:S02]  /*4baf0*/  FMUL R2, R7.reuse, R12 ;  /* 0x0000000c07027220 */ /* 0x040fe40000400000 */
[C---:B0-----:R-:W-:Y:S02]  /*4bb00*/  FMUL R0, R7.reuse, R29 ;  /* 0x0000001d07007220 */ /* 0x041fe40000400000 */
[----:B------:R-:W5:Y:S04]  /*4bb10*/  LDL.LU R29, [R1+0x180] ;  /* 0x00018000011d7983 */ /* 0x000f680000300800 */
[----:B------:R0:W-:Y:S04]  /*4bb20*/  STL [R1+0x1724], R0 ;  /* 0x0017240001007387 */ /* 0x0001e80000100800 */
[----:B------:R-:W5:Y:S01]  /*4bb30*/  LDL.LU R12, [R1+0x184] ;  /* 0x00018400010c7983 */ /* 0x000f620000300800 */
[----:B------:R-:W2:Y:S01]  /*4bb40*/  MUFU.RCP R4, R4 ;  /* 0x0000000400047308 */ /* 0x000ea20000001000 */
[----:B0-----:R-:W-:-:S02]  /*4bb50*/  FMUL R0, R7, R23 ;  /* 0x0000001707007220 */ /* 0x001fc40000400000 */
[----:B------:R0:W-:Y:S05]  /*4bb60*/  STL [R1+0x1bc], R2 ;  /* 0x0001bc0201007387 */ /* 0x0001ea0000100800 */
[----:B------:R1:W0:Y:S01]  /*4bb70*/  MUFU.RCP R23, R13 ;  /* 0x0000000d00177308 */ /* 0x0002220000001000 */
[----:B------:R-:W5:Y:S04]  /*4bb80*/  LDL.LU R7, [R1+0x188] ;  /* 0x0001880001077983 */ /* 0x000f680000300800 */
[----:B------:R-:W-:Y:S04]  /*4bb90*/  STL [R1+0x1b8], R0 ;  /* 0x0001b80001007387 */ /* 0x000fe80000100800 */
[----:B-1----:R-:W5:Y:S01]  /*4bba0*/  LDL.LU R13, [R1+0x18c] ;  /* 0x00018c00010d7983 */ /* 0x002f620000300800 */
[----:B--2---:R-:W-:-:S03]  /*4bbb0*/  FMUL R3, R4, R5 ;  /* 0x0000000504037220 */ /* 0x004fc60000400000 */
[----:B------:R-:W2:Y:S04]  /*4bbc0*/  LDL.LU R5, [R1+0x190] ;  /* 0x0001900001057983 */ /* 0x000ea80000300800 */
[----:B------:R1:W-:Y:S01]  /*4bbd0*/  STL [R1+0x1714], R3 ;  /* 0x0017140301007387 */ /* 0x0003e20000100800 */
[C---:B0-----:R-:W-:Y:S02]  /*4bbe0*/  FMUL R2, R4.reuse, R6 ;  /* 0x0000000604027220 */ /* 0x041fe40000400000 */
[----:B-1----:R-:W-:-:S05]  /*4bbf0*/  FMUL R3, R4, R24 ;  /* 0x0000001804037220 */ /* 0x002fca0000400000 */
[----:B------:R-:W-:Y:S01]  /*4bc00*/  STL [R1+0x1ac], R3 ;  /* 0x0001ac0301007387 */ /* 0x000fe20000100800 */
[----:B---3--:R-:W-:-:S05]  /*4bc10*/  FMUL R0, R4, R8 ;  /* 0x0000000804007220 */ /* 0x008fca0000400000 */
[----:B------:R-:W-:Y:S04]  /*4bc20*/  STL [R1+0x1728], R0 ;  /* 0x0017280001007387 */ /* 0x000fe80000100800 */
[----:B------:R4:W-:Y:S04]  /*4bc30*/  STL [R1+0x1c4], R2 ;  /* 0x0001c40201007387 */ /* 0x0009e80000100800 */
[----:B------:R-:W3:Y:S04]  /*4bc40*/  LDL.LU R6, [R1+0x134] ;  /* 0x0001340001067983 */ /* 0x000ee80000300800 */
[----:B------:R-:W3:Y:S01]  /*4bc50*/  LDL.LU R8, [R1+0xd4] ;  /* 0x0000d40001087983 */ /* 0x000ee20000300800 */
[----:B----4-:R-:W-:-:S03]  /*4bc60*/  FMUL R2, R4, R9 ;  /* 0x0000000904027220 */ /* 0x010fc60000400000 */
[----:B------:R-:W4:Y:S04]  /*4bc70*/  LDL.LU R9, [R1+0xdc] ;  /* 0x0000dc0001097983 */ /* 0x000f280000300800 */
[----:B------:R-:W-:Y:S01]  /*4bc80*/  STL [R1+0x1720], R2 ;  /* 0x0017200201007387 */ /* 0x000fe20000100800 */
[----:B-----5:R-:W-:-:S05]  /*4bc90*/  FMUL R0, R4, R25 ;  /* 0x0000001904007220 */ /* 0x020fca0000400000 */
[----:B------:R0:W-:Y:S02]  /*4bca0*/  STL [R1+0x172c], R0 ;  /* 0x00172c0001007387 */ /* 0x0001e40000100800 */
[C---:B0-----:R-:W-:Y:S02]  /*4bcb0*/  FMUL R0, R4.reuse, R10 ;  /* 0x0000000a04007220 */ /* 0x041fe40000400000 */
[----:B------:R-:W5:Y:S01]  /*4bcc0*/  LDL.LU R10, [R1+0xe0] ;  /* 0x0000e000010a7983 */ /* 0x000f620000300800 */
[----:B------:R-:W-:-:S03]  /*4bcd0*/  FMUL R3, R4, R26 ;  /* 0x0000001a04037220 */ /* 0x000fc60000400000 */
[----:B------:R0:W-:Y:S01]  /*4bce0*/  STL [R1+0x1b0], R0 ;  /* 0x0001b00001007387 */ /* 0x0001e20000100800 */
[----:B------:R-:W-:-:S03]  /*4bcf0*/  FMUL R2, R4, R27 ;  /* 0x0000001b04027220 */ /* 0x000fc60000400000 */
[----:B------:R1:W-:Y:S01]  /*4bd00*/  STL [R1+0x198], R3 ;  /* 0x0001980301007387 */ /* 0x0003e20000100800 */
[----:B0-----:R-:W-:-:S03]  /*4bd10*/  FMUL R0, R4, R11 ;  /* 0x0000000b04007220 */ /* 0x001fc60000400000 */
[----:B------:R-:W5:Y:S04]  /*4bd20*/  LDL.LU R11, [R1+0xe4] ;  /* 0x0000e400010b7983 */ /* 0x000f680000300800 */
[----:B------:R-:W-:Y:S01]  /*4bd30*/  STL [R1+0x1a4], R2 ;  /* 0x0001a40201007387 */ /* 0x000fe20000100800 */
[----:B-1----:R-:W-:-:S03]  /*4bd40*/  FMUL R3, R4, R28 ;  /* 0x0000001c04037220 */ /* 0x002fc60000400000 */
[----:B------:R0:W-:Y:S04]  /*4bd50*/  STL [R1+0x1738], R0 ;  /* 0x0017380001007387 */ /* 0x0001e80000100800 */
[----:B------:R-:W5:Y:S04]  /*4bd60*/  LDL.LU R26, [R1+0xe8] ;  /* 0x0000e800011a7983 */ /* 0x000f680000300800 */
[----:B------:R-:W-:Y:S04]  /*4bd70*/  STL [R1+0x1730], R3 ;  /* 0x0017300301007387 */ /* 0x000fe80000100800 */
[----:B------:R-:W5:Y:S01]  /*4bd80*/  LDL.LU R27, [R1+0xec] ;  /* 0x0000ec00011b7983 */ /* 0x000f620000300800 */
[----:B0-----:R-:W-:-:S05]  /*4bd90*/  FMUL R0, R4, R29 ;  /* 0x0000001d04007220 */ /* 0x001fca0000400000 */
[----:B------:R0:W-:Y:S01]  /*4bda0*/  STL [R1+0x180], R0 ;  /* 0x0001800001007387 */ /* 0x0001e20000100800 */
[----:B------:R-:W-:-:S03]  /*4bdb0*/  FMUL R2, R4, R12 ;  /* 0x0000000c04027220 */ /* 0x000fc60000400000 */
[----:B------:R-:W5:Y:S04]  /*4bdc0*/  LDL.LU R28, [R1+0xf0] ;  /* 0x0000f000011c7983 */ /* 0x000f680000300800 */
[----:B------:R1:W-:Y:S04]  /*4bdd0*/  STL [R1+0x184], R2 ;  /* 0x0001840201007387 */ /* 0x0003e80000100800 */
[----:B------:R-:W5:Y:S01]  /*4bde0*/  LDL.LU R29, [R1+0xf4] ;  /* 0x0000f400011d7983 */ /* 0x000f620000300800 */
[C---:B0-----:R-:W-:Y:S02]  /*4bdf0*/  FMUL R0, R4.reuse, R7 ;  /* 0x0000000704007220 */ /* 0x041fe40000400000 */
[----:B-1----:R-:W-:-:S03]  /*4be00*/  FMUL R2, R4, R13 ;  /* 0x0000000d04027220 */ /* 0x002fc60000400000 */
[----:B------:R-:W-:Y:S04]  /*4be10*/  STL [R1+0x178], R0 ;  /* 0x0001780001007387 */ /* 0x000fe80000100800 */
[----:B------:R-:W-:Y:S04]  /*4be20*/  STL [R1+0x1734], R2 ;  /* 0x0017340201007387 */ /* 0x000fe80000100800 */
[----:B------:R-:W5:Y:S04]  /*4be30*/  LDL.LU R12, [R1+0xf8] ;  /* 0x0000f800010c7983 */ /* 0x000f680000300800 */
[----:B------:R-:W5:Y:S04]  /*4be40*/  LDL.LU R13, [R1+0xfc] ;  /* 0x0000fc00010d7983 */ /* 0x000f680000300800 */
[----:B------:R-:W5:Y:S01]  /*4be50*/  LDL.LU R7, [R1+0x104] ;  /* 0x0001040001077983 */ /* 0x000f620000300800 */
[----:B--2---:R-:W-:-:S03]  /*4be60*/  FMUL R3, R4, R5 ;  /* 0x0000000504037220 */ /* 0x004fc60000400000 */
[----:B------:R-:W2:Y:S04]  /*4be70*/  LDL.LU R5, [R1+0x108] ;  /* 0x0001080001057983 */ /* 0x000ea80000300800 */
[----:B------:R-:W2:Y:S04]  /*4be80*/  LDL.LU R4, [R1+0x10c] ;  /* 0x00010c0001047983 */ /* 0x000ea80000300800 */
[----:B------:R0:W-:Y:S04]  /*4be90*/  STL [R1+0x173c], R3 ;  /* 0x00173c0301007387 */ /* 0x0001e80000100800 */
[----:B0-----:R-:W2:Y:S01]  /*4bea0*/  LDL.LU R3, [R1+0x150] ;  /* 0x0001500001037983 */ /* 0x001ea20000300800 */
[----:B---3--:R-:W-:-:S02]  /*4beb0*/  FMUL R2, R23, R8 ;  /* 0x0000000817027220 */ /* 0x008fc40000400000 */
[----:B----4-:R-:W-:-:S03]  /*4bec0*/  FMUL R0, R23, R9 ;  /* 0x0000000917007220 */ /* 0x010fc60000400000 */
[----:B------:R-:W-:Y:S04]  /*4bed0*/  STL [R1+0x170], R2 ;  /* 0x0001700201007387 */ /* 0x000fe80000100800 */
[----:B------:R-:W3:Y:S04]  /*4bee0*/  LDL.LU R8, [R1+0x98] ;  /* 0x0000980001087983 */ /* 0x000ee80000300800 */
[----:B------:R0:W-:Y:S04]  /*4bef0*/  STL [R1+0x1744], R0 ;  /* 0x0017440001007387 */ /* 0x0001e80000100800 */
[----:B0-----:R-:W4:Y:S04]  /*4bf00*/  LDL.LU R0, [R1+0x140] ;  /* 0x0001400001007983 */ /* 0x001f280000300800 */
[----:B------:R-:W3:Y:S01]  /*4bf10*/  LDL.LU R9, [R1+0x9c] ;  /* 0x00009c0001097983 */ /* 0x000ee20000300800 */
[----:B-----5:R-:W-:-:S03]  /*4bf20*/  FMUL R2, R23, R10 ;  /* 0x0000000a17027220 */ /* 0x020fc60000400000 */
[----:B------:R-:W5:Y:S04]  /*4bf30*/  LDL.LU R10, [R1+0xa0] ;  /* 0x0000a000010a7983 */ /* 0x000f680000300800 */
[----:B------:R0:W-:Y:S04]  /*4bf40*/  STL [R1+0x1740], R2 ;  /* 0x0017400201007387 */ /* 0x0001e80000100800 */
[----:B------:R-:W3:Y:S01]  /*4bf50*/  LDL.LU R24, [R1+0xa4] ;  /* 0x0000a40001187983 */ /* 0x000ee20000300800 */
[----:B0-----:R-:W-:-:S03]  /*4bf60*/  FMUL R2, R23, R11 ;  /* 0x0000000b17027220 */ /* 0x001fc60000400000 */
[----:B------:R-:W3:Y:S04]  /*4bf70*/  LDL.LU R11, [R1+0xa8] ;  /* 0x0000a800010b7983 */ /* 0x000ee80000300800 */
[----:B------:R0:W-:Y:S04]  /*4bf80*/  STL [R1+0x164], R2 ;  /* 0x0001640201007387 */ /* 0x0001e80000100800 */
[----:B------:R-:W3:Y:S01]  /*4bf90*/  LDL.LU R25, [R1+0xac] ;  /* 0x0000ac0001197983 */ /* 0x000ee20000300800 */
[----:B0-----:R-:W-:-:S03]  /*4bfa0*/  FMUL R2, R23, R26 ;  /* 0x0000001a17027220 */ /* 0x001fc60000400000 */
[----:B------:R-:W3:Y:S04]  /*4bfb0*/  LDL.LU R26, [R1+0xb0] ;  /* 0x0000b000011a7983 */ /* 0x000ee80000300800 */
[----:B------:R0:W-:Y:S02]  /*4bfc0*/  STL [R1+0x160], R2 ;  /* 0x0001600201007387 */ /* 0x0001e40000100800 */
[C---:B0-----:R-:W-:Y:S02]  /*4bfd0*/  FMUL R2, R23.reuse, R27 ;  /* 0x0000001b17027220 */ /* 0x041fe40000400000 */
[----:B------:R-:W3:Y:S04]  /*4bfe0*/  LDL.LU R27, [R1+0xb4] ;  /* 0x0000b400011b7983 */ /* 0x000ee80000300800 */
[----:B------:R0:W-:Y:S02]  /*4bff0*/  STL [R1+0x15c], R2 ;  /* 0x00015c0201007387 */ /* 0x0001e40000100800 */
[----:B0-----:R-:W-:-:S02]  /*4c000*/  FMUL R2, R23, R28 ;  /* 0x0000001c17027220 */ /* 0x001fc40000400000 */
[----:B------:R-:W3:Y:S04]  /*4c010*/  LDL.LU R28, [R1+0xb8] ;  /* 0x0000b800011c7983 */ /* 0x000ee80000300800 */
[----:B------:R0:W-:Y:S02]  /*4c020*/  STL [R1+0x158], R2 ;  /* 0x0001580201007387 */ /* 0x0001e40000100800 */
[C---:B0-----:R-:W-:Y:S02]  /*4c030*/  FMUL R2, R23.reuse, R29 ;  /* 0x0000001d17027220 */ /* 0x041fe40000400000 */
[----:B------:R-:W3:Y:S04]  /*4c040*/  LDL.LU R29, [R1+0xbc] ;  /* 0x0000bc00011d7983 */ /* 0x000ee80000300800 */
[----:B------:R0:W-:Y:S04]  /*4c050*/  STL [R1+0x174c], R2 ;  /* 0x00174c0201007387 */ /* 0x0001e80000100800 */
[----:B0-----:R-:W3:Y:S01]  /*4c060*/  LDL.LU R2, [R1+0x100] ;  /* 0x0001000001027983 */ /* 0x001ee20000300800 */
[----:B------:R-:W-:-:S02]  /*4c070*/  FMUL R12, R23, R12 ;  /* 0x0000000c170c7220 */ /* 0x000fc40000400000 */
[----:B------:R-:W-:-:S03]  /*4c080*/  FMUL R13, R23, R13 ;  /* 0x0000000d170d7220 */ /* 0x000fc60000400000 */
[----:B------:R0:W-:Y:S01]  /*4c090*/  STL [R1+0x138], R12 ;  /* 0x0001380c01007387 */ /* 0x0001e20000100800 */
[----:B------:R-:W1:Y:S03]  /*4c0a0*/  MUFU.RCP R6, R6 ;  /* 0x0000000600067308 */ /* 0x000e660000001000 */
[----:B0-----:R-:W4:Y:S04]  /*4c0b0*/  LDL.LU R12, [R1+0x17dc] ;  /* 0x0017dc00010c7983 */ /* 0x001f280000300800 */
[----:B------:R0:W-:Y:S04]  /*4c0c0*/  STL [R1+0x134], R13 ;  /* 0x0001340d01007387 */ /* 0x0001e80000100800 */
[----:B0-----:R-:W4:Y:S01]  /*4c0d0*/  LDL.LU R13, [R1+0x17d8] ;  /* 0x0017d800010d7983 */ /* 0x001f220000300800 */
[----:B--2---:R-:W-:-:S02]  /*4c0e0*/  FMUL R5, R23, R5 ;  /* 0x0000000517057220 */ /* 0x004fc40000400000 */
[----:B---3--:R-:W-:-:S05]  /*4c0f0*/  FMUL R2, R23, R2 ;  /* 0x0000000217027220 */ /* 0x008fca0000400000 */
[----:B------:R0:W-:Y:S02]  /*4c100*/  STL [R1+0x130], R2 ;  /* 0x0001300201007387 */ /* 0x0001e40000100800 */
[C---:B0-----:R-:W-:Y:S02]  /*4c110*/  FMUL R2, R23.reuse, R7 ;  /* 0x0000000717027220 */ /* 0x041fe40000400000 */
[----:B------:R-:W2:Y:S04]  /*4c120*/  LDL.LU R7, [R1+0xc0] ;  /* 0x0000c00001077983 */ /* 0x000ea80000300800 */
[----:B------:R0:W-:Y:S04]  /*4c130*/  STL [R1+0x128], R2 ;  /* 0x0001280201007387 */ /* 0x0001e80000100800 */
[----:B------:R3:W-:Y:S01]  /*4c140*/  STL [R1+0x11c], R5 ;  /* 0x00011c0501007387 */ /* 0x0007e20000100800 */
[----:B0-----:R-:W-:-:S03]  /*4c150*/  FMUL R2, R23, R4 ;  /* 0x0000000417027220 */ /* 0x001fc60000400000 */
[----:B---3--:R-:W3:Y:S04]  /*4c160*/  LDL.LU R5, [R1+0xc4] ;  /* 0x0000c40001057983 */ /* 0x008ee80000300800 */
[----:B------:R-:W3:Y:S04]  /*4c170*/  LDL.LU R4, [R1+0xc8] ;  /* 0x0000c80001047983 */ /* 0x000ee80000300800 */
[----:B------:R4:W-:Y:S02]  /*4c180*/  STL [R1+0x118], R2 ;  /* 0x0001180201007387 */ /* 0x0009e40000100800 */
[----:B----4-:R-:W-:-:S02]  /*4c190*/  FMUL R2, R23, R0 ;  /* 0x0000000017027220 */ /* 0x010fc40000400000 */
[----:B------:R-:W-:Y:S02]  /*4c1a0*/  FMUL R0, R23, R3 ;  /* 0x0000000317007220 */ /* 0x000fe40000400000 */
[C---:B-1----:R-:W-:Y:S01]  /*4c1b0*/  FMUL R3, R6.reuse, R8 ;  /* 0x0000000806037220 */ /* 0x042fe20000400000 */
[----:B------:R0:W-:Y:S04]  /*4c1c0*/  STL [R1+0x10c], R2 ;  /* 0x00010c0201007387 */ /* 0x0001e80000100800 */
[----:B------:R5:W-:Y:S04]  /*4c1d0*/  STL [R1+0x104], R0 ;  /* 0x0001040001007387 */ /* 0x000be80000100800 */
[----:B------:R-:W4:Y:S01]  /*4c1e0*/  LDL.LU R8, [R1+0xcc] ;  /* 0x0000cc0001087983 */ /* 0x000f220000300800 */
[----:B0-----:R-:W-:-:S03]  /*4c1f0*/  FMUL R2, R6, R9 ;  /* 0x0000000906027220 */ /* 0x001fc60000400000 */
[----:B------:R-:W-:Y:S01]  /*4c200*/  STL [R1+0x1748], R3 ;  /* 0x0017480301007387 */ /* 0x000fe20000100800 */
[----:B-----5:R-:W-:-:S03]  /*4c210*/  FMUL R0, R6, R10 ;  /* 0x0000000a06007220 */ /* 0x020fc60000400000 */
[----:B------:R-:W5:Y:S04]  /*4c220*/  LDL.LU R9, [R1+0xd0] ;  /* 0x0000d00001097983 */ /* 0x000f680000300800 */
[----:B------:R0:W-:Y:S04]  /*4c230*/  STL [R1+0x124], R2 ;  /* 0x0001240201007387 */ /* 0x0001e80000100800 */
[----:B------:R-:W5:Y:S04]  /*4c240*/  LDL.LU R10, [R1+0xd8] ;  /* 0x0000d800010a7983 */ /* 0x000f680000300800 */
[----:B------:R1:W-:Y:S01]  /*4c250*/  STL [R1+0x120], R0 ;  /* 0x0001200001007387 */ /* 0x0003e20000100800 */
[----:B0-----:R-:W-:-:S02]  /*4c260*/  FMUL R2, R6, R24 ;  /* 0x0000001806027220 */ /* 0x001fc40000400000 */
[C---:B-1----:R-:W-:Y:S02]  /*4c270*/  FMUL R0, R6.reuse, R11 ;  /* 0x0000000b06007220 */ /* 0x042fe40000400000 */
[----:B------:R-:W5:Y:S04]  /*4c280*/  LDL.LU R11, [R1+0x54] ;  /* 0x00005400010b7983 */ /* 0x000f680000300800 */
[----:B------:R0:W-:Y:S04]  /*4c290*/  STL [R1+0x114], R2 ;  /* 0x0001140201007387 */ /* 0x0001e80000100800 */
[----:B------:R1:W-:Y:S01]  /*4c2a0*/  STL [R1+0x108], R0 ;  /* 0x0001080001007387 */ /* 0x0003e20000100800 */
[----:B------:R-:W-:-:S02]  /*4c2b0*/  FMUL R3, R6, R27 ;  /* 0x0000001b06037220 */ /* 0x000fc40000400000 */
[C---:B0-----:R-:W-:Y:S02]  /*4c2c0*/  FMUL R2, R6.reuse, R25 ;  /* 0x0000001906027220 */ /* 0x041fe40000400000 */
[----:B-1----:R-:W-:-:S05]  /*4c2d0*/  FMUL R0, R6, R26 ;  /* 0x0000001a06007220 */ /* 0x002fca0000400000 */
[----:B------:R0:W-:Y:S04]  /*4c2e0*/  STL [R1+0x1750], R0 ;  /* 0x0017500001007387 */ /* 0x0001e80000100800 */
[----:B------:R1:W-:Y:S04]  /*4c2f0*/  STL [R1+0x100], R2 ;  /* 0x0001000201007387 */ /* 0x0003e80000100800 */
[----:B------:R1:W-:Y:S01]  /*4c300*/  STL [R1+0x1754], R3 ;  /* 0x0017540301007387 */ /* 0x0003e20000100800 */
[----:B0-----:R-:W-:-:S03]  /*4c310*/  FMUL R0, R6, R29 ;  /* 0x0000001d06007220 */ /* 0x001fc60000400000 */
[----:B------:R-:W5:Y:S01]  /*4c320*/  LDL.LU R23, [R1+0x50] ;  /* 0x0000500001177983 */ /* 0x000f620000300800 */
[----:B-1----:R-:W-:-:S05]  /*4c330*/  FMUL R2, R6, R28 ;  /* 0x0000001c06027220 */ /* 0x002fca0000400000 */
[----:B------:R0:W-:Y:S04]  /*4c340*/  STL [R1+0x1758], R2 ;  /* 0x0017580201007387 */ /* 0x0001e80000100800 */
[----:B------:R-:W5:Y:S04]  /*4c350*/  LDL.LU R24, [R1+0x40] ;  /* 0x0000400001187983 */ /* 0x000f680000300800 */
[----:B------:R-:W5:Y:S04]  /*4c360*/  LDL.LU R25, [R1+0x34] ;  /* 0x0000340001197983 */ /* 0x000f680000300800 */
[----:B------:R-:W5:Y:S04]  /*4c370*/  LDL.LU R3, [R1+0x30] ;  /* 0x0000300001037983 */ /* 0x000f680000300800 */
[----:B------:R2:W-:Y:S04]  /*4c380*/  STL [R1+0x175c], R0 ;  /* 0x00175c0001007387 */ /* 0x0005e80000100800 */
[----:B------:R-:W5:Y:S04]  /*4c390*/  LDL.LU R26, [R1+0x24] ;  /* 0x00002400011a7983 */ /* 0x000f680000300800 */
[----:B0-----:R-:W5:Y:S01]  /*4c3a0*/  LDL.LU R2, [R1+0x20] ;  /* 0x0000200001027983 */ /* 0x001f620000300800 */
[----:B--2---:R-:W-:-:S05]  /*4c3b0*/  FMUL R0, R6, R7 ;  /* 0x0000000706007220 */ /* 0x004fca0000400000 */
[----:B------:R0:W-:Y:S04]  /*4c3c0*/  STL [R1+0xec], R0 ;  /* 0x0000ec0001007387 */ /* 0x0001e80000100800 */
[----:B------:R-:W2:Y:S01]  /*4c3d0*/  LDL.LU R27, [R1+0x14] ;  /* 0x00001400011b7983 */ /* 0x000ea20000300800 */
[C---:B---3--:R-:W-:Y:S02]  /*4c3e0*/  FMUL R5, R6.reuse, R5 ;  /* 0x0000000506057220 */ /* 0x048fe40000400000 */
[----:B0-----:R-:W-:-:S03]  /*4c3f0*/  FMUL R0, R6, R4 ;  /* 0x0000000406007220 */ /* 0x001fc60000400000 */
[----:B------:R0:W-:Y:S04]  /*4c400*/  STL [R1+0xe8], R5 ;  /* 0x0000e80501007387 */ /* 0x0001e80000100800 */
[----:B------:R-:W3:Y:S04]  /*4c410*/  LDL.LU R28, [R1+0x10] ;  /* 0x00001000011c7983 */ /* 0x000ee80000300800 */
[----:B0-----:R-:W3:Y:S04]  /*4c420*/  LDL.LU R5, [R1+0x4] ;  /* 0x0000040001057983 */ /* 0x001ee80000300800 */
[----:B------:R-:W3:Y:S04]  /*4c430*/  LDL.LU R4, [R1] ;  /* 0x0000000001047983 */ /* 0x000ee80000300800 */
[----:B------:R4:W-:Y:S02]  /*4c440*/  STL [R1+0x1760], R0 ;  /* 0x0017600001007387 */ /* 0x0009e40000100800 */
[----:B----4-:R-:W-:-:S05]  /*4c450*/  FMUL R0, R6, R8 ;  /* 0x0000000806007220 */ /* 0x010fca0000400000 */
[----:B------:R0:W-:Y:S04]  /*4c460*/  STL [R1+0x1764], R0 ;  /* 0x0017640001007387 */ /* 0x0001e80000100800 */
[----:B0-----:R-:W4:Y:S01]  /*4c470*/  LDL.LU R0, [R1+0x44] ;  /* 0x0000440001007983 */ /* 0x001f220000300800 */
[----:B------:R-:W0:Y:S01]  /*4c480*/  MUFU.RCP R13, R13 ;  /* 0x0000000d000d7308 */ /* 0x000e220000001000 */
[C---:B-----5:R-:W-:Y:S02]  /*4c490*/  FMUL R7, R6.reuse, R9 ;  /* 0x0000000906077220 */ /* 0x060fe40000400000 */
[----:B------:R-:W-:-:S03]  /*4c4a0*/  FMUL R6, R6, R10 ;  /* 0x0000000a06067220 */ /* 0x000fc60000400000 */
[----:B------:R-:W-:Y:S04]  /*4c4b0*/  STL [R1+0xdc], R7 ;  /* 0x0000dc0701007387 */ /* 0x000fe80000100800 */
[----:B------:R-:W5:Y:S04]  /*4c4c0*/  LDL.LU R29, [R1+0x94] ;  /* 0x00009400011d7983 */ /* 0x000f680000300800 */
[----:B------:R1:W-:Y:S01]  /*4c4d0*/  STL [R1+0xd0], R6 ;  /* 0x0000d00601007387 */ /* 0x0003e20000100800 */
[----:B0-----:R-:W-:-:S03]  /*4c4e0*/  FMUL R8, R13, R11 ;  /* 0x0000000b0d087220 */ /* 0x001fc60000400000 */
[----:B-1----:R-:W5:Y:S04]  /*4c4f0*/  LDL.LU R6, [R1+0x4c] ;  /* 0x00004c0001067983 */ /* 0x002f680000300800 */
[----:B------:R-:W5:Y:S04]  /*4c500*/  LDL.LU R7, [R1+0x48] ;  /* 0x0000480001077983 */ /* 0x000f680000300800 */
[----:B------:R0:W-:Y:S04]  /*4c510*/  STL [R1+0xcc], R8 ;  /* 0x0000cc0801007387 */ /* 0x0001e80000100800 */
[----:B0-----:R-:W5:Y:S04]  /*4c520*/  LDL.LU R8, [R1+0x3c] ;  /* 0x00003c0001087983 */ /* 0x001f680000300800 */
[----:B------:R-:W5:Y:S01]  /*4c530*/  LDL.LU R9, [R1+0x38] ;  /* 0x0000380001097983 */ /* 0x000f620000300800 */
[----:B------:R-:W-:-:S03]  /*4c540*/  FMUL R23, R13, R23 ;  /* 0x000000170d177220 */ /* 0x000fc60000400000 */
[----:B------:R-:W5:Y:S04]  /*4c550*/  LDL.LU R10, [R1+0x2c] ;  /* 0x00002c00010a7983 */ /* 0x000f680000300800 */
[----:B------:R-:W5:Y:S04]  /*4c560*/  LDL.LU R11, [R1+0x28] ;  /* 0x00002800010b7983 */ /* 0x000f680000300800 */
[----:B------:R0:W-:Y:S01]  /*4c570*/  STL [R1+0xc8], R23 ;  /* 0x0000c81701007387 */ /* 0x0001e20000100800 */
[C---:B------:R-:W-:Y:S02]  /*4c580*/  FMUL R24, R13.reuse, R24 ;  /* 0x000000180d187220 */ /* 0x040fe40000400000 */
[C---:B------:R-:W-:Y:S01]  /*4c590*/  FMUL R25, R13.reuse, R25 ;  /* 0x000000190d197220 */ /* 0x040fe20000400000 */
[----:B0-----:R-:W5:Y:S01]  /*4c5a0*/  LDL.LU R23, [R1+0x17d4] ;  /* 0x0017d40001177983 */ /* 0x001f620000300800 */
[----:B------:R-:W-:-:S02]  /*4c5b0*/  FMUL R3, R13, R3 ;  /* 0x000000030d037220 */ /* 0x000fc40000400000 */
[C---:B------:R-:W-:Y:S02]  /*4c5c0*/  FMUL R26, R13.reuse, R26 ;  /* 0x0000001a0d1a7220 */ /* 0x040fe40000400000 */
[C---:B------:R-:W-:Y:S02]  /*4c5d0*/  FMUL R2, R13.reuse, R2 ;  /* 0x000000020d027220 */ /* 0x040fe40000400000 */
[C---:B--2---:R-:W-:Y:S02]  /*4c5e0*/  FMUL R27, R13.reuse, R27 ;  /* 0x0000001b0d1b7220 */ /* 0x044fe40000400000 */
[C---:B---3--:R-:W-:Y:S02]  /*4c5f0*/  FMUL R28, R13.reuse, R28 ;  /* 0x0000001c0d1c7220 */ /* 0x048fe40000400000 */
[C---:B------:R-:W-:Y:S02]  /*4c600*/  FMUL R5, R13.reuse, R5 ;  /* 0x000000050d057220 */ /* 0x040fe40000400000 */
[----:B------:R-:W-:-:S02]  /*4c610*/  FMUL R4, R13, R4 ;  /* 0x000000040d047220 */ /* 0x000fc40000400000 */
[----:B----4-:R-:W-:-:S05]  /*4c620*/  FMUL R0, R13, R0 ;  /* 0x000000000d007220 */ /* 0x010fca0000400000 */
[----:B------:R0:W-:Y:S04]  /*4c630*/  STL [R1+0x1768], R0 ;  /* 0x0017680001007387 */ /* 0x0001e80000100800 */
[----:B0-----:R-:W2:Y:S04]  /*4c640*/  LDL.LU R0, [R1+0x8] ;  /* 0x0000080001007983 */ /* 0x001ea80000300800 */
[----:B------:R0:W-:Y:S04]  /*4c650*/  STL [R1+0xc0], R24 ;  /* 0x0000c01801007387 */ /* 0x0001e80000100800 */
[----:B0-----:R-:W3:Y:S04]  /*4c660*/  LDL.LU R24, [R1+0x17d0] ;  /* 0x0017d00001187983 */ /* 0x001ee80000300800 */
[----:B------:R0:W-:Y:S04]  /*4c670*/  STL [R1+0xbc], R25 ;  /* 0x0000bc1901007387 */ /* 0x0001e80000100800 */
[----:B0-----:R-:W4:Y:S04]  /*4c680*/  LDL.LU R25, [R1+0x17cc] ;  /* 0x0017cc0001197983 */ /* 0x001f280000300800 */
[----:B------:R0:W-:Y:S04]  /*4c690*/  STL [R1+0x1778], R3 ;  /* 0x0017780301007387 */ /* 0x0001e80000100800 */
[----:B0-----:R-:W2:Y:S04]  /*4c6a0*/  LDL.LU R3, [R1+0xc] ;  /* 0x00000c0001037983 */ /* 0x001ea80000300800 */
[----:B------:R0:W-:Y:S04]  /*4c6b0*/  STL [R1+0xb4], R26 ;  /* 0x0000b41a01007387 */ /* 0x0001e80000100800 */
[----:B0-----:R-:W2:Y:S04]  /*4c6c0*/  LDL.LU R26, [R1+0x17c8] ;  /* 0x0017c800011a7983 */ /* 0x001ea80000300800 */
[----:B------:R0:W-:Y:S04]  /*4c6d0*/  STL [R1+0x177c], R2 ;  /* 0x00177c0201007387 */ /* 0x0001e80000100800 */
[----:B0-----:R-:W2:Y:S04]  /*4c6e0*/  LDL.LU R2, [R1+0x90] ;  /* 0x0000900001027983 */ /* 0x001ea80000300800 */
[----:B------:R0:W-:Y:S04]  /*4c6f0*/  STL [R1+0xac], R27 ;  /* 0x0000ac1b01007387 */ /* 0x0001e80000100800 */
[----:B0-----:R-:W3:Y:S04]  /*4c700*/  LDL.LU R27, [R1+0x17c4] ;  /* 0x0017c400011b7983 */ /* 0x001ee80000300800 */
[----:B------:R0:W-:Y:S04]  /*4c710*/  STL [R1+0xa8], R28 ;  /* 0x0000a81c01007387 */ /* 0x0001e80000100800 */
[----:B0-----:R-:W3:Y:S04]  /*4c720*/  LDL.LU R28, [R1+0x17c0] ;  /* 0x0017c000011c7983 */ /* 0x001ee80000300800 */
[----:B------:R0:W-:Y:S04]  /*4c730*/  STL [R1+0xa4], R5 ;  /* 0x0000a40501007387 */ /* 0x0001e80000100800 */
[----:B0-----:R-:W3:Y:S04]  /*4c740*/  LDL.LU R5, [R1+0x17bc] ;  /* 0x0017bc0001057983 */ /* 0x001ee80000300800 */
[----:B------:R0:W-:Y:S04]  /*4c750*/  STL [R1+0xa0], R4 ;  /* 0x0000a00401007387 */ /* 0x0001e80000100800 */
[----:B0-----:R-:W4:Y:S01]  /*4c760*/  LDL.LU R4, [R1+0x17b8] ;  /* 0x0017b80001047983 */ /* 0x001f220000300800 */
[----:B------:R-:W5:Y:S02]  /*4c770*/  MUFU.RCP R12, R12 ;  /* 0x0000000c000c7308 */ /* 0x000f640000001000 */
[----:B-----5:R-:W-:-:S02]  /*4c780*/  FMUL R6, R12, R6 ;  /* 0x000000060c067220 */ /* 0x020fc40000400000 */
[C---:B------:R-:W-:Y:S02]  /*4c790*/  FMUL R7, R12.reuse, R7 ;  /* 0x000000070c077220 */ /* 0x040fe40000400000 */
[C---:B------:R-:W-:Y:S02]  /*4c7a0*/  FMUL R8, R12.reuse, R8 ;  /* 0x000000080c087220 */ /* 0x040fe40000400000 */
[C---:B------:R-:W-:Y:S02]  /*4c7b0*/  FMUL R9, R12.reuse, R9 ;  /* 0x000000090c097220 */ /* 0x040fe40000400000 */
[C---:B------:R-:W-:Y:S02]  /*4c7c0*/  FMUL R10, R12.reuse, R10 ;  /* 0x0000000a0c0a7220 */ /* 0x040fe40000400000 */
[----:B------:R-:W-:Y:S02]  /*4c7d0*/  FMUL R11, R12, R11 ;  /* 0x0000000b0c0b7220 */ /* 0x000fe40000400000 */
[----:B--2---:R-:W-:-:S02]  /*4c7e0*/  FMUL R2, R13, R2 ;  /* 0x000000020d027220 */ /* 0x004fc40000400000 */
[C---:B---3--:R-:W-:Y:S02]  /*4c7f0*/  FMUL R5, R13.reuse, R5 ;  /* 0x000000050d057220 */ /* 0x048fe40000400000 */
[C---:B----4-:R-:W-:Y:S02]  /*4c800*/  FMUL R4, R13.reuse, R4 ;  /* 0x000000040d047220 */ /* 0x050fe40000400000 */
[----:B------:R-:W-:-:S03]  /*4c810*/  FMUL R13, R13, R29 ;  /* 0x0000001d0d0d7220 */ /* 0x000fc60000400000 */
[----:B------:R0:W-:Y:S04]  /*4c820*/  STL [R1+0x9c], R4 ;  /* 0x00009c0401007387 */ /* 0x0001e80000100800 */
[----:B0-----:R-:W2:Y:S04]  /*4c830*/  LDL.LU R4, [R1+0x148] ;  /* 0x0001480001047983 */ /* 0x001ea80000300800 */
[----:B------:R0:W-:Y:S04]  /*4c840*/  STL [R1+0x54], R5 ;  /* 0x0000540501007387 */ /* 0x0001e80000100800 */
[----:B0-----:R-:W3:Y:S04]  /*4c850*/  LDL.LU R5, [R1+0x18] ;  /* 0x0000180001057983 */ /* 0x001ee80000300800 */
[----:B------:R0:W-:Y:S04]  /*4c860*/  STL [R1+0x1780], R2 ;  /* 0x0017800201007387 */ /* 0x0001e80000100800 */
[----:B0-----:R-:W4:Y:S04]  /*4c870*/  LDL.LU R2, [R1+0x1c] ;  /* 0x00001c0001027983 */ /* 0x001f280000300800 */
[----:B------:R-:W5:Y:S04]  /*4c880*/  LDL.LU R29, [R1+0x17b4] ;  /* 0x0017b400011d7983 */ /* 0x000f680000300800 */
[----:B------:R0:W-:Y:S04]  /*4c890*/  STL [R1+0x40], R13 ;  /* 0x0000400d01007387 */ /* 0x0001e80000100800 */
[----:B0-----:R-:W2:Y:S04]  /*4c8a0*/  LDL.LU R13, [R1+0x17b0] ;  /* 0x0017b000010d7983 */ /* 0x001ea80000300800 */
[----:B------:R0:W-:Y:S04]  /*4c8b0*/  STL [R1+0x94], R6 ;  /* 0x0000940601007387 */ /* 0x0001e80000100800 */
[----:B0-----:R-:W5:Y:S04]  /*4c8c0*/  LDL.LU R6, [R1+0x17ac] ;  /* 0x0017ac0001067983 */ /* 0x001f680000300800 */
        /* <DEDUP_REMOVED lines=9> */
[----:B0-----:R-:W5:Y:S01]  /*4c960*/  LDL.LU R11, [R1+0x1798] ;  /* 0x00179800010b7983 */ /* 0x001f620000300800 */
[----:B---3--:R-:W-:-:S02]  /*4c970*/  FMUL R5, R12, R5 ;  /* 0x000000050c057220 */ /* 0x008fc40000400000 */
[----:B----4-:R-:W-:-:S05]  /*4c980*/  FMUL R2, R12, R2 ;  /* 0x000000020c027220 */ /* 0x010fca0000400000 */
[----:B------:R0:W-:Y:S04]  /*4c990*/  STL [R1+0x38], R2 ;  /* 0x0000380201007387 */ /* 0x0001e80000100800 */
[----:B------:R-:W-:Y:S01]  /*4c9a0*/  STL [R1+0x34], R5 ;  /* 0x0000340501007387 */ /* 0x000fe20000100800 */
[C---:B0-----:R-:W-:Y:S02]  /*4c9b0*/  FMUL R2, R12.reuse, R3 ;  /* 0x000000030c027220 */ /* 0x041fe40000400000 */
[----:B------:R-:W-:-:S05]  /*4c9c0*/  FMUL R3, R12, R0 ;  /* 0x000000000c037220 */ /* 0x000fca0000400000 */
[----:B------:R5:W-:Y:S04]  /*4c9d0*/  STL [R1+0x1784], R3 ;  /* 0x0017840301007387 */ /* 0x000be80000100800 */
[----:B------:R0:W-:Y:S01]  /*4c9e0*/  STL [R1+0x30], R2 ;  /* 0x0000300201007387 */ /* 0x0001e20000100800 */
[----:B--2---:R-:W-:Y:S02]  /*4c9f0*/  @!P5 FMUL R13, R13, 16777216 ;  /* 0x4b8000000d0dd820 */ /* 0x004fe40000400000 */
[C---:B-----5:R-:W-:Y:S02]  /*4ca00*/  FMUL R3, R12.reuse, R9 ;  /* 0x000000090c037220 */ /* 0x060fe40000400000 */
[C---:B------:R-:W-:Y:S02]  /*4ca10*/  FMUL R0, R12.reuse, R10 ;  /* 0x0000000a0c007220 */ /* 0x040fe40000400000 */
[----:B0-----:R-:W-:-:S05]  /*4ca20*/  FMUL R2, R12, R11 ;  /* 0x0000000b0c027220 */ /* 0x001fca0000400000 */
[----:B------:R0:W-:Y:S04]  /*4ca30*/  STL [R1+0x28], R2 ;  /* 0x0000280201007387 */ /* 0x0001e80000100800 */
[----:B------:R1:W-:Y:S04]  /*4ca40*/  STL [R1+0x1788], R3 ;  /* 0x0017880301007387 */ /* 0x0003e80000100800 */
[----:B------:R2:W-:Y:S01]  /*4ca50*/  STL [R1+0x24], R0 ;  /* 0x0000240001007387 */ /* 0x0005e20000100800 */
[C---:B0-----:R-:W-:Y:S02]  /*4ca60*/  FMUL R2, R12.reuse, R7 ;  /* 0x000000070c027220 */ /* 0x041fe40000400000 */
[----:B-1----:R-:W-:-:S02]  /*4ca70*/  FMUL R3, R12, R8 ;  /* 0x000000080c037220 */ /* 0x002fc40000400000 */
[----:B--2---:R-:W-:-:S03]  /*4ca80*/  FMUL R0, R12, R6 ;  /* 0x000000060c007220 */ /* 0x004fc60000400000 */
[----:B------:R-:W-:Y:S04]  /*4ca90*/  STL [R1+0x178c], R3 ;  /* 0x00178c0301007387 */ /* 0x000fe80000100800 */
[----:B------:R-:W2:Y:S04]  /*4caa0*/  LDL.LU R12, [R1+0x1794] ;  /* 0x00179400010c7983 */ /* 0x000ea80000300800 */
[----:B------:R0:W-:Y:S04]  /*4cab0*/  STL [R1+0x18], R2 ;  /* 0x0000180201007387 */ /* 0x0001e80000100800 */
[----:B------:R-:W3:Y:S04]  /*4cac0*/  LDL.LU R7, [R1+0x5c] ;  /* 0x00005c0001077983 */ /* 0x000ee80000300800 */
[----:B0-----:R-:W4:Y:S04]  /*4cad0*/  LDL.LU R2, [R1+0x58] ;  /* 0x0000580001027983 */ /* 0x001f280000300800 */
[----:B------:R0:W-:Y:S02]  /*4cae0*/  STL [R1+0x14], R0 ;  /* 0x0000140001007387 */ /* 0x0001e40000100800 */
[----:B0-----:R0:W-:Y:S02]  /*4caf0*/  MUFU.RCP R0, R13 ;  /* 0x0000000d00007308 */ /* 0x0011e40000001000 */
[----:B0-----:R-:W5:Y:S06]  /*4cb00*/  LDL.LU R13, [R1+0x1790] ;  /* 0x00179000010d7983 */ /* 0x001f6c0000300800 */
[----:B------:R-:W0:Y:S02]  /*4cb10*/  MUFU.RCP R4, R4 ;  /* 0x0000000400047308 */ /* 0x000e240000001000 */
[----:B0-----:R-:W-:-:S02]  /*4cb20*/  FMUL R5, R4, R29 ;  /* 0x0000001d04057220 */ /* 0x001fc40000400000 */
[----:B------:R-:W-:-:S03]  /*4cb30*/  FMUL R6, R4, R28 ;  /* 0x0000001c04067220 */ /* 0x000fc60000400000 */
[----:B------:R0:W-:Y:S01]  /*4cb40*/  STL [R1+0x10], R5 ;  /* 0x0000100501007387 */ /* 0x0001e20000100800 */
[----:B------:R-:W-:-:S03]  /*4cb50*/  FMUL R3, R4, R27 ;  /* 0x0000001b04037220 */ /* 0x000fc60000400000 */
[----:B------:R-:W-:Y:S01]  /*4cb60*/  STL [R1+0xc], R6 ;  /* 0x00000c0601007387 */ /* 0x000fe20000100800 */
[----:B0-----:R-:W-:-:S03]  /*4cb70*/  FMUL R5, R4, R26 ;  /* 0x0000001a04057220 */ /* 0x001fc60000400000 */
[----:B------:R-:W5:Y:S01]  /*4cb80*/  LDL.LU R26, [R1+0x64] ;  /* 0x00006400011a7983 */ /* 0x000f620000300800 */
[----:B------:R-:W-:-:S03]  /*4cb90*/  FMUL R21, R4, R21 ;  /* 0x0000001504157220 */ /* 0x000fc60000400000 */
[----:B------:R-:W5:Y:S04]  /*4cba0*/  LDL.LU R27, [R1+0x6c] ;  /* 0x00006c00011b7983 */ /* 0x000f680000300800 */
[----:B------:R0:W-:Y:S04]  /*4cbb0*/  STL [R1+0x4], R5 ;  /* 0x0000040501007387 */ /* 0x0001e80000100800 */
[----:B------:R-:W1:Y:S01]  /*4cbc0*/  S2R R28, SR_TID.X ;  /* 0x00000000001c7919 */ /* 0x000e620000002100 */
[----:B0-----:R-:W-:-:S05]  /*4cbd0*/  FMUL R5, R4, R19 ;  /* 0x0000001304057220 */ /* 0x001fca0000400000 */
[----:B------:R-:W-:Y:S02]  /*4cbe0*/  F2FP.BF16.PACK_AB R5, R21, R5 ;  /* 0x000000051505723e */ /* 0x000fe400000010ff */
[----:B------:R-:W0:Y:S01]  /*4cbf0*/  S2R R21, SR_TID.X ;  /* 0x0000000000157919 */ /* 0x000e220000002100 */
[C---:B------:R-:W-:Y:S02]  /*4cc00*/  FMUL R29, R4.reuse, R25 ;  /* 0x00000019041d7220 */ /* 0x040fe40000400000 */
[C---:B------:R-:W-:Y:S02]  /*4cc10*/  FMUL R11, R4.reuse, R24 ;  /* 0x00000018040b7220 */ /* 0x040fe40000400000 */
[C---:B------:R-:W-:Y:S02]  /*4cc20*/  FMUL R6, R4.reuse, R23 ;  /* 0x0000001704067220 */ /* 0x040fe40000400000 */
[C---:B------:R-:W-:Y:S02]  /*4cc30*/  FMUL R10, R4.reuse, R22 ;  /* 0x00000016040a7220 */ /* 0x040fe40000400000 */
[----:B------:R-:W-:-:S02]  /*4cc40*/  FMUL R9, R4, R20 ;  /* 0x0000001404097220 */ /* 0x000fc40000400000 */
[C---:B------:R-:W-:Y:S02]  /*4cc50*/  FMUL R18, R4.reuse, R18 ;  /* 0x0000001204127220 */ /* 0x040fe40000400000 */
[C---:B------:R-:W-:Y:S02]  /*4cc60*/  FMUL R17, R4.reuse, R17 ;  /* 0x0000001104117220 */ /* 0x040fe40000400000 */
[C---:B------:R-:W-:Y:S02]  /*4cc70*/  FMUL R8, R4.reuse, R16 ;  /* 0x0000001004087220 */ /* 0x040fe40000400000 */
[C---:B------:R-:W-:Y:S02]  /*4cc80*/  FMUL R15, R4.reuse, R15 ;  /* 0x0000000f040f7220 */ /* 0x040fe40000400000 */
[----:B------:R-:W-:-:S05]  /*4cc90*/  FMUL R4, R4, R14 ;  /* 0x0000000e04047220 */ /* 0x000fca0000400000 */
[----:B------:R-:W-:Y:S02]  /*4cca0*/  F2FP.BF16.PACK_AB R8, R8, R4 ;  /* 0x000000040808723e */ /* 0x000fe400000010ff */
[----:B------:R-:W-:Y:S02]  /*4ccb0*/  F2FP.BF16.PACK_AB R4, R17, R15 ;  /* 0x0000000f1104723e */ /* 0x000fe400000010ff */
[----:B------:R-:W5:Y:S04]  /*4ccc0*/  LDL.LU R15, [R1+0x4] ;  /* 0x00000400010f7983 */ /* 0x000f680000300800 */
[----:B------:R-:W5:Y:S01]  /*4ccd0*/  LDL.LU R17, [R1+0x10] ;  /* 0x0000100001117983 */ /* 0x000f620000300800 */
[----:B-1----:R-:W-:Y:S02]  /*4cce0*/  LOP3.LUT R28, R28, 0xe0, RZ, 0xc0, !PT ;  /* 0x000000e01c1c7812 */ /* 0x002fe400078ec0ff */
[----:B0-----:R-:W-:-:S02]  /*4ccf0*/  LOP3.LUT R21, R21, 0x3, RZ, 0xc0, !PT ;  /* 0x0000000315157812 */ /* 0x001fc400078ec0ff */
[----:B------:R-:W-:-:S03]  /*4cd00*/  F2FP.BF16.PACK_AB R9, R9, R18 ;  /* 0x000000120909723e */ /* 0x000fc600000010ff */
[----:B------:R-:W-:Y:S02]  /*4cd10*/  IMAD R28, R28, 0x4, R21 ;  /* 0x000000041c1c7824 */ /* 0x000fe400078e0215 */
[----:B--2---:R-:W-:-:S04]  /*4cd20*/  @!P5 FMUL R12, R12, 16777216 ;  /* 0x4b8000000c0cd820 */ /* 0x004fc80000400000 */
[----:B------:R-:W-:Y:S02]  /*4cd30*/  FMUL R12, R0, R12 ;  /* 0x0000000c000c7220 */ /* 0x000fe40000400000 */
[----:B---3--:R-:W-:Y:S02]  /*4cd40*/  @!P5 FMUL R7, R7, 16777216 ;  /* 0x4b8000000707d820 */ /* 0x008fe40000400000 */
[----:B----4-:R-:W-:Y:S02]  /*4cd50*/  @!P5 FMUL R2, R2, 16777216 ;  /* 0x4b8000000202d820 */ /* 0x010fe40000400000 */
[C---:B------:R-:W-:Y:S02]  /*4cd60*/  FMUL R25, R0.reuse, R7 ;  /* 0x0000000700197220 */ /* 0x040fe40000400000 */
[----:B------:R-:W-:Y:S02]  /*4cd70*/  FMUL R7, R0, R2 ;  /* 0x0000000200077220 */ /* 0x000fe40000400000 */
[----:B-----5:R-:W-:-:S04]  /*4cd80*/  @!P5 FMUL R13, R13, 16777216 ;  /* 0x4b8000000d0dd820 */ /* 0x020fc80000400000 */
[----:B------:R-:W-:-:S05]  /*4cd90*/  FMUL R24, R0, R13 ;  /* 0x0000000d00187220 */ /* 0x000fca0000400000 */
[----:B------:R-:W-:Y:S02]  /*4cda0*/  F2FP.BF16.PACK_AB R24, R24, R12 ;  /* 0x0000000c1818723e */ /* 0x000fe400000010ff */
[----:B------:R-:W2:Y:S04]  /*4cdb0*/  LDL.LU R12, [R1+0x68] ;  /* 0x00006800010c7983 */ /* 0x000ea80000300800 */
[----:B------:R-:W3:Y:S04]  /*4cdc0*/  LDL.LU R23, [R1+0x8c] ;  /* 0x00008c0001177983 */ /* 0x000ee80000300800 */
[----:B------:R-:W4:Y:S04]  /*4cdd0*/  LDL.LU R13, [R1+0x88] ;  /* 0x00008800010d7983 */ /* 0x000f280000300800 */
[----:B------:R-:W5:Y:S04]  /*4cde0*/  LDL.LU R22, [R1+0x84] ;  /* 0x0000840001167983 */ /* 0x000f680000300800 */
[----:B------:R-:W3:Y:S04]  /*4cdf0*/  LDL.LU R14, [R1+0x80] ;  /* 0x00008000010e7983 */ /* 0x000ee80000300800 */
[----:B------:R-:W5:Y:S04]  /*4ce00*/  LDL.LU R16, [R1+0x7c] ;  /* 0x00007c0001107983 */ /* 0x000f680000300800 */
[----:B------:R-:W5:Y:S04]  /*4ce10*/  LDL.LU R19, [R1+0x78] ;  /* 0x0000780001137983 */ /* 0x000f680000300800 */
[----:B------:R-:W5:Y:S04]  /*4ce20*/  LDL.LU R20, [R1+0x74] ;  /* 0x0000740001147983 */ /* 0x000f680000300800 */
[----:B------:R-:W5:Y:S04]  /*4ce30*/  LDL.LU R2, [R1+0x70] ;  /* 0x0000700001027983 */ /* 0x000f680000300800 */
[----:B------:R-:W5:Y:S04]  /*4ce40*/  LDL.LU R18, [R1+0xc] ;  /* 0x00000c0001127983 */ /* 0x000f680000300800 */
[----:B------:R-:W5:Y:S01]  /*4ce50*/  LDL.LU R21, [R1+0x60] ;  /* 0x0000600001157983 */ /* 0x000f620000300800 */
[----:B------:R-:W-:-:S03]  /*4ce60*/  F2FP.BF16.PACK_AB R25, R25, R7 ;  /* 0x000000071919723e */ /* 0x000fc600000010ff */
[----:B------:R-:W0:Y:S01]  /*4ce70*/  S2R R7, SR_TID.X ;  /* 0x0000000000077919 */ /* 0x000e220000002100 */
[----:B------:R-:W-:-:S03]  /*4ce80*/  F2FP.BF16.PACK_AB R6, R29, R6 ;  /* 0x000000061d06723e */ /* 0x000fc600000010ff */
[----:B------:R1:W-:Y:S04]  /*4ce90*/  STL [R1+0x15ac], R29 ;  /* 0x0015ac1d01007387 */ /* 0x0003e80000100800 */
[----:B-1----:R-:W1:Y:S01]  /*4cea0*/  S2R R29, SR_TID.X ;  /* 0x00000000001d7919 */ /* 0x002e620000002100 */
[----:B------:R-:W-:Y:S01]  /*4ceb0*/  SHF.L.U32 R28, R28, 0x5, RZ ;  /* 0x000000051c1c7819 */ /* 0x000fe200000006ff */
[----:B------:R-:W-:Y:S01]  /*4cec0*/  @!P5 FMUL R26, R26, 16777216 ;  /* 0x4b8000001a1ad820 */ /* 0x000fe20000400000 */
[----:B0-----:R-:W-:-:S05]  /*4ced0*/  LOP3.LUT R7, R7, 0x1c, RZ, 0xc0, !PT ;  /* 0x0000001c07077812 */ /* 0x001fca00078ec0ff */
[----:B------:R-:W-:Y:S02]  /*4cee0*/  IMAD.SHL.U32 R7, R7, 0x4, RZ ;  /* 0x0000000407077824 */ /* 0x000fe400078e00ff */
[----:B------:R-:W-:Y:S02]  /*4cef0*/  @!P5 FMUL R27, R27, 16777216 ;  /* 0x4b8000001b1bd820 */ /* 0x000fe40000400000 */
[----:B------:R-:W-:Y:S01]  /*4cf00*/  FMUL R26, R0, R26 ;  /* 0x0000001a001a7220 */ /* 0x000fe20000400000 */
[----:B------:R-:W-:Y:S01]  /*4cf10*/  LOP3.LUT R28, R28, R7, RZ, 0x3c, !PT ;  /* 0x000000071c1c7212 */ /* 0x000fe200078e3cff */
[----:B------:R-:W-:Y:S01]  /*4cf20*/  FMUL R27, R0, R27 ;  /* 0x0000001b001b7220 */ /* 0x000fe20000400000 */
[----:B------:R-:W-:Y:S01]  /*4cf30*/  F2FP.BF16.PACK_AB R10, R11, R10 ;  /* 0x0000000a0b0a723e */ /* 0x000fe200000010ff */
[----:B--2---:R-:W-:-:S04]  /*4cf40*/  @!P5 FMUL R12, R12, 16777216 ;  /* 0x4b8000000c0cd820 */ /* 0x004fc80000400000 */
[----:B------:R-:W-:Y:S02]  /*4cf50*/  FMUL R12, R0, R12 ;  /* 0x0000000c000c7220 */ /* 0x000fe40000400000 */
[----:B----4-:R-:W-:-:S03]  /*4cf60*/  @!P5 FMUL R13, R13, 16777216 ;  /* 0x4b8000000d0dd820 */ /* 0x010fc60000400000 */
[----:B------:R-:W-:Y:S01]  /*4cf70*/  F2FP.BF16.PACK_AB R27, R27, R12 ;  /* 0x0000000c1b1b723e */ /* 0x000fe200000010ff */
[----:B------:R-:W-:Y:S02]  /*4cf80*/  FMUL R12, R0, R13 ;  /* 0x0000000d000c7220 */ /* 0x000fe40000400000 */
[----:B---3--:R-:W-:Y:S02]  /*4cf90*/  @!P5 FMUL R14, R14, 16777216 ;  /* 0x4b8000000e0ed820 */ /* 0x008fe40000400000 */
[----:B-----5:R-:W-:Y:S02]  /*4cfa0*/  @!P5 FMUL R16, R16, 16777216 ;  /* 0x4b8000001010d820 */ /* 0x020fe40000400000 */
[----:B------:R-:W-:Y:S02]  /*4cfb0*/  @!P5 FMUL R19, R19, 16777216 ;  /* 0x4b8000001313d820 */ /* 0x000fe40000400000 */
[----:B------:R-:W-:-:S04]  /*4cfc0*/  @!P5 FMUL R21, R21, 16777216 ;  /* 0x4b8000001515d820 */ /* 0x000fc80000400000 */
[----:B------:R-:W-:Y:S01]  /*4cfd0*/  FMUL R7, R0, R21 ;  /* 0x0000001500077220 */ /* 0x000fe20000400000 */
[----:B------:R-:W-:Y:S01]  /*4cfe0*/  F2FP.BF16.PACK_AB R11, R18, R15 ;  /* 0x0000000f120b723e */ /* 0x000fe200000010ff */
[----:B------:R-:W-:Y:S01]  /*4cff0*/  @!P5 FMUL R2, R2, 16777216 ;  /* 0x4b8000000202d820 */ /* 0x000fe20000400000 */
[----:B-1----:R-:W-:Y:S02]  /*4d000*/  LOP3.LUT R15, R29, 0x18, RZ, 0xc0, !PT ;  /* 0x000000181d0f7812 */ /* 0x002fe400078ec0ff */
[----:B------:R-:W-:Y:S02]  /*4d010*/  F2FP.BF16.PACK_AB R26, R26, R7 ;  /* 0x000000071a1a723e */ /* 0x000fe400000010ff */
[----:B------:R-:W-:Y:S02]  /*4d020*/  F2FP.BF16.PACK_AB R7, R17, R3 ;  /* 0x000000031107723e */ /* 0x000fe400000010ff */
[----:B------:R-:W2:Y:S01]  /*4d030*/  LDL.LU R3, [R1+0x178c] ;  /* 0x00178c0001037983 */ /* 0x000ea20000300800 */
[----:B------:R-:W-:Y:S01]  /*4d040*/  LEA R28, R15, R28, 0xc ;  /* 0x0000001c0f1c7211 */ /* 0x000fe200078e60ff */
[----:B------:R-:W-:-:S02]  /*4d050*/  FMUL R21, R0, R16 ;  /* 0x0000001000157220 */ /* 0x000fc40000400000 */
[----:B------:R-:W-:Y:S01]  /*4d060*/  STL [R1+0x176c], R29 ;  /* 0x00176c1d01007387 */ /* 0x000fe20000100800 */
[----:B------:R-:W-:-:S03]  /*4d070*/  FMUL R15, R0, R2 ;  /* 0x00000002000f7220 */ /* 0x000fc60000400000 */
[----:B------:R-:W3:Y:S01]  /*4d080*/  LDL.LU R18, [R1+0x34] ;  /* 0x0000340001127983 */ /* 0x000ee20000300800 */
[----:B------:R-:W-:-:S03]  /*4d090*/  FMUL R13, R0, R14 ;  /* 0x0000000e000d7220 */ /* 0x000fc60000400000 */
[----:B------:R-:W2:Y:S01]  /*4d0a0*/  LDL.LU R16, [R1+0x14] ;  /* 0x0000140001107983 */ /* 0x000ea20000300800 */
[----:B------:R-:W-:-:S03]  /*4d0b0*/  FMUL R14, R0, R19 ;  /* 0x00000013000e7220 */ /* 0x000fc60000400000 */
[----:B------:R-:W4:Y:S04]  /*4d0c0*/  LDL.LU R2, [R1+0x54] ;  /* 0x0000540001027983 */ /* 0x000f280000300800 */
[----:B------:R-:W5:Y:S04]  /*4d0d0*/  LDL.LU R17, [R1+0x24] ;  /* 0x0000240001117983 */ /* 0x000f680000300800 */
[----:B------:R-:W2:Y:S01]  /*4d0e0*/  LDL.LU R19, [R1+0x48] ;  /* 0x0000480001137983 */ /* 0x000ea20000300800 */
[----:B------:R-:W-:-:S03]  /*4d0f0*/  @!P5 FMUL R23, R23, 16777216 ;  /* 0x4b8000001717d820 */ /* 0x000fc60000400000 */
[----:B--2---:R0:W-:Y:S04]  /*4d100*/  STL [R1+0x1774], R19 ;  /* 0x0017741301007387 */ /* 0x0041e80000100800 */
[----:B0-----:R-:W2:Y:S04]  /*4d110*/  LDL.LU R19, [R1+0xbc] ;  /* 0x0000bc0001137983 */ /* 0x001ea80000300800 */
[----:B------:R-:W2:Y:S01]  /*4d120*/  LDL.LU R29, [R1+0x94] ;  /* 0x00009400011d7983 */ /* 0x000ea20000300800 */
[----:B------:R-:W-:Y:S02]  /*4d130*/  @!P5 FMUL R22, R22, 16777216 ;  /* 0x4b8000001616d820 */ /* 0x000fe40000400000 */
[----:B------:R-:W-:Y:S01]  /*4d140*/  @!P5 FMUL R20, R20, 16777216 ;  /* 0x4b8000001414d820 */ /* 0x000fe20000400000 */
[----:B------:R-:W-:Y:S01]  /*4d150*/  STS.128 [R28], R8 ;  /* 0x000000081c007388 */ /* 0x000fe20000000c00 */
[----:B------:R-:W-:-:S02]  /*4d160*/  FMUL R23, R0, R23 ;  /* 0x0000001700177220 */ /* 0x000fc40000400000 */
[C---:B------:R-:W-:Y:S02]  /*4d170*/  FMUL R22, R0.reuse, R22 ;  /* 0x0000001600167220 */ /* 0x040fe40000400000 */
[----:B------:R-:W-:Y:S01]  /*4d180*/  FMUL R20, R0, R20 ;  /* 0x0000001400147220 */ /* 0x000fe20000400000 */
[----:B------:R-:W-:Y:S04]  /*4d190*/  STS.128 [R28+0x800], R4 ;  /* 0x000800041c007388 */ /* 0x000fe80000000c00 */
[----:B------:R-:W-:Y:S01]  /*4d1a0*/  STS.128 [R28+0x80], R24 ;  /* 0x000080181c007388 */ /* 0x000fe20000000c00 */
[----:B------:R-:W-:Y:S02]  /*4d1b0*/  F2FP.BF16.PACK_AB R20, R20, R15 ;  /* 0x0000000f1414723e */ /* 0x000fe400000010ff */
[----:B------:R-:W-:-:S02]  /*4d1c0*/  F2FP.BF16.PACK_AB R21, R21, R14 ;  /* 0x0000000e1515723e */ /* 0x000fc400000010ff */
[----:B------:R-:W-:Y:S02]  /*4d1d0*/  F2FP.BF16.PACK_AB R22, R22, R13 ;  /* 0x0000000d1616723e */ /* 0x000fe400000010ff */
[----:B------:R-:W-:Y:S02]  /*4d1e0*/  F2FP.BF16.PACK_AB R23, R23, R12 ;  /* 0x0000000c1717723e */ /* 0x000fe400000010ff */
[----:B------:R-:W-:Y:S01]  /*4d1f0*/  F2FP.BF16.PACK_AB R16, R3, R16 ;  /* 0x000000100310723e */ /* 0x000fe200000010ff */
[----:B--2---:R0:W-:Y:S04]  /*4d200*/  STL [R1+0x1770], R29 ;  /* 0x0017701d01007387 */ /* 0x0041e80000100800 */
[----:B0-----:R-:W2:Y:S04]  /*4d210*/  LDL.LU R29, [R1+0x90] ;  /* 0x00009000011d7983 */ /* 0x001ea80000300800 */
[----:B------:R-:W2:Y:S04]  /*4d220*/  LDL.LU R0, [R1+0xc8] ;  /* 0x0000c80001007983 */ /* 0x000ea80000300800 */
[----:B------:R-:W4:Y:S04]  /*4d230*/  LDL.LU R8, [R1+0x40] ;  /* 0x0000400001087983 */ /* 0x000f280000300800 */
        /* <DEDUP_REMOVED lines=10> */
[----:B------:R-:W3:Y:S04]  /*4d2e0*/  LDL.LU R27, [R1+0x3c] ;  /* 0x00003c00011b7983 */ /* 0x000ee80000300800 */
[----:B------:R-:W2:Y:S04]  /*4d2f0*/  LDL.LU R15, [R1+0xcc] ;  /* 0x0000cc00010f7983 */ /* 0x000ea80000300800 */
[----:B------:R-:W2:Y:S04]  /*4d300*/  LDL.LU R14, [R1+0xb4] ;  /* 0x0000b400010e7983 */ /* 0x000ea80000300800 */
[----:B------:R-:W2:Y:S04]  /*4d310*/  LDL.LU R13, [R1+0x30] ;  /* 0x00003000010d7983 */ /* 0x000ea80000300800 */
[----:B------:R-:W2:Y:S04]  /*4d320*/  LDL.LU R12, [R1+0x9c] ;  /* 0x00009c00010c7983 */ /* 0x000ea80000300800 */
[----:B------:R-:W2:Y:S01]  /*4d330*/  LDL.LU R3, [R1+0x1788] ;  /* 0x0017880001037983 */ /* 0x000ea20000300800 */
[----:B----4-:R-:W-:-:S02]  /*4d340*/  F2FP.BF16.PACK_AB R8, R2, R8 ;  /* 0x000000080208723e */ /* 0x010fc400000010ff */
[----:B--2---:R-:W-:Y:S02]  /*4d350*/  F2FP.BF16.PACK_AB R4, R3, R4 ;  /* 0x000000040304723e */ /* 0x004fe400000010ff */
[----:B------:R-:W5:Y:S04]  /*4d360*/  LDL.LU R3, [R1+0x1784] ;  /* 0x0017840001037983 */ /* 0x000f680000300800 */
[----:B------:R-:W2:Y:S01]  /*4d370*/  LDL.LU R2, [R1+0x1780] ;  /* 0x0017800001027983 */ /* 0x000ea20000300800 */
[----:B-----5:R-:W-:Y:S02]  /*4d380*/  F2FP.BF16.PACK_AB R17, R3, R17 ;  /* 0x000000110311723e */ /* 0x020fe400000010ff */
[----:B--2---:R-:W-:Y:S02]  /*4d390*/  F2FP.BF16.PACK_AB R12, R12, R2 ;  /* 0x000000020c0c723e */ /* 0x004fe400000010ff */
[----:B------:R-:W2:Y:S04]  /*4d3a0*/  LDL.LU R2, [R1+0x177c] ;  /* 0x00177c0001027983 */ /* 0x000ea80000300800 */
[----:B------:R-:W2:Y:S01]  /*4d3b0*/  LDL.LU R3, [R1+0x1778] ;  /* 0x0017780001037983 */ /* 0x000ea20000300800 */
[----:B------:R-:W-:-:S02]  /*4d3c0*/  F2FP.BF16.PACK_AB R5, R13, R5 ;  /* 0x000000050d05723e */ /* 0x000fc400000010ff */
[----:B------:R-:W-:Y:S02]  /*4d3d0*/  F2FP.BF16.PACK_AB R9, R24, R9 ;  /* 0x000000091809723e */ /* 0x000fe400000010ff */
[----:B------:R-:W-:Y:S01]  /*4d3e0*/  F2FP.BF16.PACK_AB R13, R25, R26 ;  /* 0x0000001a190d723e */ /* 0x000fe200000010ff */
[----:B------:R-:W4:Y:S01]  /*4d3f0*/  LDL.LU R24, [R1+0x160] ;  /* 0x0001600001187983 */ /* 0x000f220000300800 */
[----:B---3--:R-:W-:Y:S02]  /*4d400*/  F2FP.BF16.PACK_AB R18, R27, R18 ;  /* 0x000000121b12723e */ /* 0x008fe400000010ff */
[----:B------:R-:W-:Y:S01]  /*4d410*/  F2FP.BF16.PACK_AB R6, R6, R10 ;  /* 0x0000000a0606723e */ /* 0x000fe200000010ff */
[----:B------:R-:W4:Y:S01]  /*4d420*/  LDL.LU R25, [R1+0x158] ;  /* 0x0001580001197983 */ /* 0x000f220000300800 */
[----:B------:R-:W-:-:S03]  /*4d430*/  F2FP.BF16.PACK_AB R14, R19, R14 ;  /* 0x0000000e130e723e */ /* 0x000fc600000010ff */
[----:B------:R-:W3:Y:S04]  /*4d440*/  LDL.LU R26, [R1+0x124] ;  /* 0x00012400011a7983 */ /* 0x000ee80000300800 */
[----:B------:R-:W3:Y:S01]  /*4d450*/  LDL.LU R27, [R1+0x114] ;  /* 0x00011400011b7983 */ /* 0x000ee20000300800 */
[----:B--2---:R-:W-:-:S03]  /*4d460*/  F2FP.BF16.PACK_AB R10, R3, R2 ;  /* 0x00000002030a723e */ /* 0x004fc600000010ff */
[----:B------:R-:W2:Y:S04]  /*4d470*/  LDL.LU R2, [R1+0x118] ;  /* 0x0001180001027983 */ /* 0x000ea80000300800 */
[----:B------:R-:W5:Y:S04]  /*4d480*/  LDL.LU R3, [R1+0x11c] ;  /* 0x00011c0001037983 */ /* 0x000f680000300800 */
[----:B------:R-:W2:Y:S02]  /*4d490*/  LDL.LU R19, [R1+0x1774] ;  /* 0x0017740001137983 */ /* 0x000ea40000300800 */
[----:B--2---:R-:W-:-:S02]  /*4d4a0*/  F2FP.BF16.PACK_AB R19, R29, R19 ;  /* 0x000000131d13723e */ /* 0x004fc400000010ff */
[----:B------:R-:W2:Y:S01]  /*4d4b0*/  LDL.LU R29, [R1+0x1770] ;  /* 0x00177000011d7983 */ /* 0x000ea20000300800 */
[----:B------:R-:W-:Y:S02]  /*4d4c0*/  F2FP.BF16.PACK_AB R11, R0, R11 ;  /* 0x0000000b000b723e */ /* 0x000fe400000010ff */
[----:B--2---:R-:W-:Y:S02]  /*4d4d0*/  F2FP.BF16.PACK_AB R7, R29, R7 ;  /* 0x000000071d07723e */ /* 0x004fe400000010ff */
[----:B------:R-:W2:Y:S04]  /*4d4e0*/  LDL.LU R29, [R1+0x176c] ;  /* 0x00176c00011d7983 */ /* 0x000ea80000300800 */
[----:B------:R-:W2:Y:S04]  /*4d4f0*/  LDL.LU R0, [R1+0x1768] ;  /* 0x0017680001007983 */ /* 0x000ea80000300800 */
[----:B------:R0:W-:Y:S04]  /*4d500*/  STS.128 [R28+0x880], R20 ;  /* 0x000880141c007388 */ /* 0x0001e80000000c00 */
[----:B------:R1:W-:Y:S01]  /*4d510*/  STS.128 [R28+0x100], R16 ;  /* 0x000100101c007388 */ /* 0x0003e20000000c00 */
[----:B--2---:R-:W-:-:S03]  /*4d520*/  F2FP.BF16.PACK_AB R15, R15, R0 ;  /* 0x000000000f0f723e */ /* 0x004fc600000010ff */
[----:B------:R-:W2:Y:S04]  /*4d530*/  LDL.LU R0, [R1+0x1764] ;  /* 0x0017640001007983 */ /* 0x000ea80000300800 */
[----:B0-----:R-:W2:Y:S04]  /*4d540*/  LDL.LU R20, [R1+0xd0] ;  /* 0x0000d00001147983 */ /* 0x001ea80000300800 */
[----:B------:R-:W3:Y:S04]  /*4d550*/  LDL.LU R21, [R1+0xe8] ;  /* 0x0000e80001157983 */ /* 0x000ee80000300800 */
[----:B------:R-:W3:Y:S04]  /*4d560*/  LDL.LU R22, [R1+0x100] ;  /* 0x0001000001167983 */ /* 0x000ee80000300800 */
[----:B------:R-:W3:Y:S04]  /*4d570*/  LDL.LU R23, [R1+0x15c] ;  /* 0x00015c0001177983 */ /* 0x000ee80000300800 */
[----:B-1----:R-:W3:Y:S04]  /*4d580*/  LDL.LU R16, [R1+0xdc] ;  /* 0x0000dc0001107983 */ /* 0x002ee80000300800 */
[----:B------:R-:W3:Y:S04]  /*4d590*/  LDL.LU R17, [R1+0xec] ;  /* 0x0000ec0001117983 */ /* 0x000ee80000300800 */
[----:B------:R-:W3:Y:S04]  /*4d5a0*/  LDL.LU R18, [R1+0x108] ;  /* 0x0001080001127983 */ /* 0x000ee80000300800 */
[----:B------:R-:W3:Y:S04]  /*4d5b0*/  LDL.LU R19, [R1+0x120] ;  /* 0x0001200001137983 */ /* 0x000ee80000300800 */
[----:B------:R0:W-:Y:S04]  /*4d5c0*/  STS.128 [R28+0x900], R4 ;  /* 0x000900041c007388 */ /* 0x0001e80000000c00 */
[----:B------:R1:W-:Y:S04]  /*4d5d0*/  STS.128 [R28+0x180], R8 ;  /* 0x000180081c007388 */ /* 0x0003e80000000c00 */
[----:B------:R1:W-:Y:S04]  /*4d5e0*/  STS.128 [R28+0x980], R12 ;  /* 0x0009800c1c007388 */ /* 0x0003e80000000c00 */
[----:B0-----:R-:W3:Y:S04]  /*4d5f0*/  LDL.LU R4, [R1+0x104] ;  /* 0x0001040001047983 */ /* 0x001ee80000300800 */
[----:B------:R-:W3:Y:S04]  /*4d600*/  LDL.LU R5, [R1+0x128] ;  /* 0x0001280001057983 */ /* 0x000ee80000300800 */
[----:B------:R-:W3:Y:S04]  /*4d610*/  LDL.LU R6, [R1+0x130] ;  /* 0x0001300001067983 */ /* 0x000ee80000300800 */
[----:B------:R-:W3:Y:S04]  /*4d620*/  LDL.LU R7, [R1+0x164] ;  /* 0x0001640001077983 */ /* 0x000ee80000300800 */
[----:B-1----:R-:W5:Y:S04]  /*4d630*/  LDL.LU R8, [R1+0x10c] ;  /* 0x00010c0001087983 */ /* 0x002f680000300800 */
[----:B------:R-:W3:Y:S04]  /*4d640*/  LDL.LU R9, [R1+0x134] ;  /* 0x0001340001097983 */ /* 0x000ee80000300800 */
[----:B------:R-:W3:Y:S04]  /*4d650*/  LDL.LU R10, [R1+0x138] ;  /* 0x00013800010a7983 */ /* 0x000ee80000300800 */
[----:B------:R-:W3:Y:S04]  /*4d660*/  LDL.LU R11, [R1+0x170] ;  /* 0x00017000010b7983 */ /* 0x000ee80000300800 */
[----:B------:R-:W3:Y:S04]  /*4d670*/  LDL.LU R12, [R1+0x178] ;  /* 0x00017800010c7983 */ /* 0x000ee80000300800 */
[----:B------:R-:W3:Y:S04]  /*4d680*/  LDL.LU R13, [R1+0x180] ;  /* 0x00018000010d7983 */ /* 0x000ee80000300800 */
[----:B------:R-:W3:Y:S04]  /*4d690*/  LDL.LU R14, [R1+0x198] ;  /* 0x00019800010e7983 */ /* 0x000ee80000300800 */
[----:B------:R-:W3:Y:S01]  /*4d6a0*/  LDL.LU R15, [R1+0x1ac] ;  /* 0x0001ac00010f7983 */ /* 0x000ee20000300800 */
[----:B--2---:R-:W-:-:S03]  /*4d6b0*/  F2FP.BF16.PACK_AB R20, R0, R20 ;  /* 0x000000140014723e */ /* 0x004fc600000010ff */
[----:B------:R-:W3:Y:S02]  /*4d6c0*/  LDL.LU R0, [R1+0x1760] ;  /* 0x0017600001007983 */ /* 0x000ee40000300800 */
[----:B---3--:R-:W-:Y:S02]  /*4d6d0*/  F2FP.BF16.PACK_AB R16, R0, R16 ;  /* 0x000000100010723e */ /* 0x008fe400000010ff */
[----:B------:R-:W2:Y:S01]  /*4d6e0*/  LDL.LU R0, [R1+0x175c] ;  /* 0x00175c0001007983 */ /* 0x000ea20000300800 */
[----:B------:R-:W-:-:S03]  /*4d6f0*/  F2FP.BF16.PACK_AB R4, R2, R4 ;  /* 0x000000040204723e */ /* 0x000fc600000010ff */
[----:B------:R-:W3:Y:S01]  /*4d700*/  LDL.LU R2, [R1+0x1758] ;  /* 0x0017580001027983 */ /* 0x000ee20000300800 */
[----:B-----5:R-:W-:-:S03]  /*4d710*/  F2FP.BF16.PACK_AB R8, R3, R8 ;  /* 0x000000080308723e */ /* 0x020fc600000010ff */
[----:B------:R-:W5:Y:S01]  /*4d720*/  LDL.LU R3, [R1+0x1754] ;  /* 0x0017540001037983 */ /* 0x000f620000300800 */
[----:B--2---:R-:W-:-:S03]  /*4d730*/  F2FP.BF16.PACK_AB R21, R0, R21 ;  /* 0x000000150015723e */ /* 0x004fc600000010ff */
[----:B------:R-:W2:Y:S01]  /*4d740*/  LDL.LU R0, [R1+0x1750] ;  /* 0x0017500001007983 */ /* 0x000ea20000300800 */
[----:B---3--:R-:W-:-:S03]  /*4d750*/  F2FP.BF16.PACK_AB R17, R2, R17 ;  /* 0x000000110211723e */ /* 0x008fc600000010ff */
[----:B------:R-:W3:Y:S01]  /*4d760*/  LDL.LU R2, [R1+0x174c] ;  /* 0x00174c0001027983 */ /* 0x000ee20000300800 */
[----:B-----5:R-:W-:-:S03]  /*4d770*/  F2FP.BF16.PACK_AB R22, R22, R3 ;  /* 0x000000031616723e */ /* 0x020fc600000010ff */
[----:B------:R-:W5:Y:S01]  /*4d780*/  LDL.LU R3, [R1+0x1748] ;  /* 0x0017480001037983 */ /* 0x000f620000300800 */
[----:B--2---:R-:W-:-:S03]  /*4d790*/  F2FP.BF16.PACK_AB R18, R18, R0 ;  /* 0x000000001212723e */ /* 0x004fc600000010ff */
[----:B------:R-:W2:Y:S01]  /*4d7a0*/  LDL.LU R0, [R1+0x1744] ;  /* 0x0017440001007983 */ /* 0x000ea20000300800 */
[----:B------:R-:W-:Y:S02]  /*4d7b0*/  F2FP.BF16.PACK_AB R5, R9, R5 ;  /* 0x000000050905723e */ /* 0x000fe400000010ff */
[----:B------:R-:W-:Y:S02]  /*4d7c0*/  F2FP.BF16.PACK_AB R9, R10, R6 ;  /* 0x000000060a09723e */ /* 0x000fe400000010ff */
[----:B---3--:R-:W-:Y:S02]  /*4d7d0*/  F2FP.BF16.PACK_AB R6, R23, R2 ;  /* 0x000000021706723e */ /* 0x008fe400000010ff */
[----:B------:R-:W3:Y:S01]  /*4d7e0*/  LDL.LU R2, [R1+0x1740] ;  /* 0x0017400001027983 */ /* 0x000ee20000300800 */
[----:B----4-:R-:W-:Y:S02]  /*4d7f0*/  F2FP.BF16.PACK_AB R10, R24, R25 ;  /* 0x00000019180a723e */ /* 0x010fe400000010ff */
[----:B------:R-:W-:Y:S01]  /*4d800*/  F2FP.BF16.PACK_AB R23, R26, R27 ;  /* 0x0000001b1a17723e */ /* 0x000fe200000010ff */
[----:B------:R-:W4:Y:S01]  /*4d810*/  LDL.LU R24, [R1+0x22c] ;  /* 0x00022c0001187983 */ /* 0x000f220000300800 */
[----:B-----5:R-:W-:-:S03]  /*4d820*/  F2FP.BF16.PACK_AB R19, R3, R19 ;  /* 0x000000130313723e */ /* 0x020fc600000010ff */
[----:B------:R-:W5:Y:S04]  /*4d830*/  LDL.LU R25, [R1+0x238] ;  /* 0x0002380001197983 */ /* 0x000f680000300800 */
[----:B------:R-:W5:Y:S04]  /*4d840*/  LDL.LU R26, [R1+0x230] ;  /* 0x00023000011a7983 */ /* 0x000f680000300800 */
[----:B------:R-:W4:Y:S04]  /*4d850*/  LDL.LU R27, [R1+0x244] ;  /* 0x00024400011b7983 */ /* 0x000f280000300800 */
[----:B------:R-:W4:Y:S01]  /*4d860*/  LDL.LU R3, [R1+0x173c] ;  /* 0x00173c0001037983 */ /* 0x000f220000300800 */
[----:B--2---:R-:W-:-:S03]  /*4d870*/  F2FP.BF16.PACK_AB R7, R0, R7 ;  /* 0x000000070007723e */ /* 0x004fc600000010ff */
[----:B------:R-:W2:Y:S01]  /*4d880*/  LDL.LU R0, [R1+0x1738] ;  /* 0x0017380001007983 */ /* 0x000ea20000300800 */
[----:B---3--:R-:W-:-:S03]  /*4d890*/  F2FP.BF16.PACK_AB R11, R11, R2 ;  /* 0x000000020b0b723e */ /* 0x008fc600000010ff */
[----:B------:R-:W3:Y:S01]  /*4d8a0*/  LDL.LU R2, [R1+0x1734] ;  /* 0x0017340001027983 */ /* 0x000ee20000300800 */
[----:B----4-:R-:W-:-:S03]  /*4d8b0*/  F2FP.BF16.PACK_AB R12, R12, R3 ;  /* 0x000000030c0c723e */ /* 0x010fc600000010ff */
[----:B------:R-:W4:Y:S01]  /*4d8c0*/  LDL.LU R3, [R1+0x1730] ;  /* 0x0017300001037983 */ /* 0x000f220000300800 */
[----:B--2---:R-:W-:-:S03]  /*4d8d0*/  F2FP.BF16.PACK_AB R13, R0, R13 ;  /* 0x0000000d000d723e */ /* 0x004fc600000010ff */
[----:B------:R-:W2:Y:S02]  /*4d8e0*/  LDL.LU R0, [R1+0x172c] ;  /* 0x00172c0001007983 */ /* 0x000ea40000300800 */
[----:B--2---:R-:W-:Y:S02]  /*4d8f0*/  F2FP.BF16.PACK_AB R14, R0, R14 ;  /* 0x0000000e000e723e */ /* 0x004fe400000010ff */
[----:B------:R-:W2:Y:S04]  /*4d900*/  LDL.LU R0, [R1+0x1728] ;  /* 0x0017280001007983 */ /* 0x000ea80000300800 */
[----:B------:R0:W-:Y:S04]  /*4d910*/  STS.128 [R28+0x200], R20 ;  /* 0x000200141c007388 */ /* 0x0001e80000000c00 */
[----:B------:R1:W-:Y:S01]  /*4d920*/  STS.128 [R28+0xa00], R16 ;  /* 0x000a00101c007388 */ /* 0x0003e20000000c00 */
[----:B--2---:R-:W-:-:S03]  /*4d930*/  F2FP.BF16.PACK_AB R15, R15, R0 ;  /* 0x000000000f0f723e */ /* 0x004fc600000010ff */
[----:B------:R-:W2:Y:S04]  /*4d940*/  LDL.LU R0, [R1+0x1724] ;  /* 0x0017240001007983 */ /* 0x000ea80000300800 */
[----:B0-----:R-:W3:Y:S04]  /*4d950*/  LDL.LU R20, [R1+0x184] ;  /* 0x0001840001147983 */ /* 0x001ee80000300800 */
[----:B------:R-:W4:Y:S04]  /*4d960*/  LDL.LU R21, [R1+0x1a4] ;  /* 0x0001a40001157983 */ /* 0x000f280000300800 */
[----:B------:R-:W2:Y:S04]  /*4d970*/  LDL.LU R22, [R1+0x1b0] ;  /* 0x0001b00001167983 */ /* 0x000ea80000300800 */
[----:B------:R-:W2:Y:S04]  /*4d980*/  LDL.LU R23, [R1+0x1c4] ;  /* 0x0001c40001177983 */ /* 0x000ea80000300800 */
[----:B-1----:R-:W2:Y:S04]  /*4d990*/  LDL.LU R16, [R1+0x1b8] ;  /* 0x0001b80001107983 */ /* 0x002ea80000300800 */
[----:B------:R-:W4:Y:S04]  /*4d9a0*/  LDL.LU R17, [R1+0x1d8] ;  /* 0x0001d80001117983 */ /* 0x000f280000300800 */
[----:B------:R-:W4:Y:S04]  /*4d9b0*/  LDL.LU R18, [R1+0x1e8] ;  /* 0x0001e80001127983 */ /* 0x000f280000300800 */
[----:B------:R-:W4:Y:S04]  /*4d9c0*/  LDL.LU R19, [R1+0x1f8] ;  /* 0x0001f80001137983 */ /* 0x000f280000300800 */
[----:B------:R0:W-:Y:S04]  /*4d9d0*/  STS.128 [R28+0x280], R4 ;  /* 0x000280041c007388 */ /* 0x0001e80000000c00 */
[----:B------:R1:W-:Y:S04]  /*4d9e0*/  STS.128 [R28+0xa80], R8 ;  /* 0x000a80081c007388 */ /* 0x0003e80000000c00 */
[----:B------:R1:W-:Y:S04]  /*4d9f0*/  STS.128 [R28+0x300], R12 ;  /* 0x0003000c1c007388 */ /* 0x0003e80000000c00 */
[----:B0-----:R-:W4:Y:S04]  /*4da00*/  LDL.LU R4, [R1+0x1bc] ;  /* 0x0001bc0001047983 */ /* 0x001f280000300800 */
[----:B------:R-:W4:Y:S04]  /*4da10*/  LDL.LU R5, [R1+0x1dc] ;  /* 0x0001dc0001057983 */ /* 0x000f280000300800 */
[----:B------:R-:W4:Y:S04]  /*4da20*/  LDL.LU R6, [R1+0x1ec] ;  /* 0x0001ec0001067983 */ /* 0x000f280000300800 */
[----:B------:R-:W4:Y:S04]  /*4da30*/  LDL.LU R7, [R1+0x1fc] ;  /* 0x0001fc0001077983 */ /* 0x000f280000300800 */
[----:B-1----:R-:W4:Y:S04]  /*4da40*/  LDL.LU R8, [R1+0x208] ;  /* 0x0002080001087983 */ /* 0x002f280000300800 */
[----:B------:R-:W4:Y:S04]  /*4da50*/  LDL.LU R9, [R1+0x21c] ;  /* 0x00021c0001097983 */ /* 0x000f280000300800 */
[----:B------:R-:W4:Y:S04]  /*4da60*/  LDL.LU R10, [R1+0x220] ;  /* 0x00022000010a7983 */ /* 0x000f280000300800 */
[----:B------:R-:W4:Y:S04]  /*4da70*/  LDL.LU R11, [R1+0x234] ;  /* 0x00023400010b7983 */ /* 0x000f280000300800 */
[----:B------:R-:W4:Y:S04]  /*4da80*/  LDL.LU R12, [R1+0x204] ;  /* 0x00020400010c7983 */ /* 0x000f280000300800 */
[----:B------:R-:W4:Y:S04]  /*4da90*/  LDL.LU R13, [R1+0x214] ;  /* 0x00021400010d7983 */ /* 0x000f280000300800 */
[----:B------:R-:W4:Y:S04]  /*4daa0*/  LDL.LU R14, [R1+0x224] ;  /* 0x00022400010e7983 */ /* 0x000f280000300800 */
[----:B------:R-:W4:Y:S01]  /*4dab0*/  LDL.LU R15, [R1+0x228] ;  /* 0x00022800010f7983 */ /* 0x000f220000300800 */
[----:B---3--:R-:W-:-:S03]  /*4dac0*/  F2FP.BF16.PACK_AB R20, R20, R2 ;  /* 0x000000021414723e */ /* 0x008fc600000010ff */
[----:B------:R-:W3:Y:S01]  /*4dad0*/  LDL.LU R2, [R1+0x1720] ;  /* 0x0017200001027983 */ /* 0x000ee20000300800 */
[----:B--2---:R-:W-:-:S03]  /*4dae0*/  F2FP.BF16.PACK_AB R16, R0, R16 ;  /* 0x000000100010723e */ /* 0x004fc600000010ff */
[----:B------:R-:W4:Y:S02]  /*4daf0*/  LDL.LU R0, [R1+0x171c] ;  /* 0x00171c0001007983 */ /* 0x000f240000300800 */
[----:B----4-:R-:W-:Y:S02]  /*4db00*/  F2FP.BF16.PACK_AB R4, R0, R4 ;  /* 0x000000040004723e */ /* 0x010fe400000010ff */
[----:B------:R-:W2:Y:S01]  /*4db10*/  LDL.LU R0, [R1+0x1718] ;  /* 0x0017180001007983 */ /* 0x000ea20000300800 */
[----:B------:R-:W-:-:S03]  /*4db20*/  F2FP.BF16.PACK_AB R21, R21, R3 ;  /* 0x000000031515723e */ /* 0x000fc600000010ff */
[----:B------:R-:W4:Y:S01]  /*4db30*/  LDL.LU R3, [R1+0x1714] ;  /* 0x0017140001037983 */ /* 0x000f220000300800 */
[----:B--2---:R-:W-:-:S03]  /*4db40*/  F2FP.BF16.PACK_AB R17, R0, R17 ;  /* 0x000000110011723e */ /* 0x004fc600000010ff */
[----:B------:R-:W2:Y:S01]  /*4db50*/  LDL.LU R0, [R1+0x1710] ;  /* 0x0017100001007983 */ /* 0x000ea20000300800 */
[----:B---3--:R-:W-:Y:S02]  /*4db60*/  F2FP.BF16.PACK_AB R22, R2, R22 ;  /* 0x000000160216723e */ /* 0x008fe400000010ff */
[----:B--2---:R-:W-:Y:S02]  /*4db70*/  F2FP.BF16.PACK_AB R5, R0, R5 ;  /* 0x000000050005723e */ /* 0x004fe400000010ff */
[----:B------:R-:W2:Y:S04]  /*4db80*/  LDL.LU R0, [R1+0x170c] ;  /* 0x00170c0001007983 */ /* 0x000ea80000300800 */
[----:B------:R-:W3:Y:S01]  /*4db90*/  LDL.LU R2, [R1+0x1708] ;  /* 0x0017080001027983 */ /* 0x000ee20000300800 */
[----:B----4-:R-:W-:-:S02]  /*4dba0*/  F2FP.BF16.PACK_AB R23, R3, R23 ;  /* 0x000000170317723e */ /* 0x010fc400000010ff */
[----:B--2---:R-:W-:Y:S02]  /*4dbb0*/  F2FP.BF16.PACK_AB R18, R0, R18 ;  /* 0x000000120012723e */ /* 0x004fe400000010ff */
[----:B------:R-:W2:Y:S01]  /*4dbc0*/  LDL.LU R0, [R1+0x1704] ;  /* 0x0017040001007983 */ /* 0x000ea20000300800 */
[----:B---3--:R-:W-:-:S03]  /*4dbd0*/  F2FP.BF16.PACK_AB R6, R2, R6 ;  /* 0x000000060206723e */ /* 0x008fc600000010ff */
[----:B------:R-:W3:Y:S04]  /*4dbe0*/  LDL.LU R2, [R1+0x1700] ;  /* 0x0017000001027983 */ /* 0x000ee80000300800 */
[----:B------:R-:W3:Y:S01]  /*4dbf0*/  LDL.LU R3, [R1+0x16fc] ;  /* 0x0016fc0001037983 */ /* 0x000ee20000300800 */
[----:B------:R-:W-:Y:S02]  /*4dc00*/  F2FP.BF16.PACK_AB R7, R12, R7 ;  /* 0x000000070c07723e */ /* 0x000fe400000010ff */
[----:B--2---:R-:W-:Y:S02]  /*4dc10*/  F2FP.BF16.PACK_AB R19, R0, R19 ;  /* 0x000000130013723e */ /* 0x004fe400000010ff */
[----:B------:R-:W2:Y:S01]  /*4dc20*/  LDL.LU R0, [R1+0x16f8] ;  /* 0x0016f80001007983 */ /* 0x000ea20000300800 */
[----:B---3--:R-:W-:-:S03]  /*4dc30*/  F2FP.BF16.PACK_AB R12, R3, R2 ;  /* 0x00000002030c723e */ /* 0x008fc600000010ff */
[----:B------:R-:W3:Y:S04]  /*4dc40*/  LDL.LU R3, [R1+0x16f4] ;  /* 0x0016f40001037983 */ /* 0x000ee80000300800 */
[----:B------:R-:W3:Y:S01]  /*4dc50*/  LDL.LU R2, [R1+0x16f0] ;  /* 0x0016f00001027983 */ /* 0x000ee20000300800 */
[----:B------:R-:W-:Y:S02]  /*4dc60*/  F2FP.BF16.PACK_AB R8, R13, R8 ;  /* 0x000000080d08723e */ /* 0x000fe400000010ff */
[----:B------:R-:W-:Y:S02]  /*4dc70*/  F2FP.BF16.PACK_AB R13, R15, R10 ;  /* 0x0000000a0f0d723e */ /* 0x000fe400000010ff */
[----:B------:R-:W-:Y:S02]  /*4dc80*/  F2FP.BF16.PACK_AB R9, R14, R9 ;  /* 0x000000090e09723e */ /* 0x000fe400000010ff */
[----:B------:R-:W-:-:S02]  /*4dc90*/  F2FP.BF16.PACK_AB R10, R11, R24 ;  /* 0x000000180b0a723e */ /* 0x000fc400000010ff */
[----:B-----5:R-:W-:Y:S01]  /*4dca0*/  F2FP.BF16.PACK_AB R14, R25, R26 ;  /* 0x0000001a190e723e */ /* 0x020fe200000010ff */
[----:B------:R-:W4:Y:S04]  /*4dcb0*/  LDL.LU R24, [R1+0x24c] ;  /* 0x00024c0001187983 */ /* 0x000f280000300800 */
[----:B------:R-:W5:Y:S04]  /*4dcc0*/  LDL.LU R25, [R1+0x260] ;  /* 0x0002600001197983 */ /* 0x000f680000300800 */
[----:B------:R-:W4:Y:S04]  /*4dcd0*/  LDL.LU R26, [R1+0x270] ;  /* 0x00027000011a7983 */ /* 0x000f280000300800 */
[----:B------:R0:W-:Y:S04]  /*4dce0*/  STS.128 [R28+0xb00], R20 ;  /* 0x000b00141c007388 */ /* 0x0001e80000000c00 */
[----:B------:R1:W-:Y:S01]  /*4dcf0*/  STS.128 [R28+0x380], R16 ;  /* 0x000380101c007388 */ /* 0x0003e20000000c00 */
[----:B--2---:R-:W-:-:S03]  /*4dd00*/  F2FP.BF16.PACK_AB R11, R27, R0 ;  /* 0x000000001b0b723e */ /* 0x004fc600000010ff */
[----:B------:R-:W2:Y:S04]  /*4dd10*/  LDL.LU R27, [R1+0x280] ;  /* 0x00028000011b7983 */ /* 0x000ea80000300800 */
[----:B------:R-:W2:Y:S01]  /*4dd20*/  LDL.LU R0, [R1+0x2c8] ;  /* 0x0002c80001007983 */ /* 0x000ea20000300800 */
[----:B---3--:R-:W-:-:S03]  /*4dd30*/  F2FP.BF16.PACK_AB R15, R2, R3 ;  /* 0x00000003020f723e */ /* 0x008fc600000010ff */
[----:B------:R-:W4:Y:S04]  /*4dd40*/  LDL.LU R2, [R1+0x16ec] ;  /* 0x0016ec0001027983 */ /* 0x000f280000300800 */
[----:B------:R-:W3:Y:S04]  /*4dd50*/  LDL.LU R3, [R1+0x16e8] ;  /* 0x0016e80001037983 */ /* 0x000ee80000300800 */
[----:B0-----:R-:W2:Y:S04]  /*4dd60*/  LDL.LU R20, [R1+0x2e8] ;  /* 0x0002e80001147983 */ /* 0x001ea80000300800 */
[----:B------:R-:W2:Y:S04]  /*4dd70*/  LDL.LU R21, [R1+0x2d0] ;  /* 0x0002d00001157983 */ /* 0x000ea80000300800 */
[----:B------:R-:W2:Y:S04]  /*4dd80*/  LDL.LU R22, [R1+0x2c4] ;  /* 0x0002c40001167983 */ /* 0x000ea80000300800 */
[----:B------:R-:W2:Y:S04]  /*4dd90*/  LDL.LU R23, [R1+0x2d4] ;  /* 0x0002d40001177983 */ /* 0x000ea80000300800 */
[----:B-1----:R-:W3:Y:S04]  /*4dda0*/  LDL.LU R16, [R1+0x254] ;  /* 0x0002540001107983 */ /* 0x002ee80000300800 */
[----:B------:R-:W2:Y:S04]  /*4ddb0*/  LDL.LU R17, [R1+0x264] ;  /* 0x0002640001117983 */ /* 0x000ea80000300800 */
[----:B------:R-:W2:Y:S04]  /*4ddc0*/  LDL.LU R18, [R1+0x274] ;  /* 0x0002740001127983 */ /* 0x000ea80000300800 */
[----:B------:R-:W2:Y:S04]  /*4ddd0*/  LDL.LU R19, [R1+0x284] ;  /* 0x0002840001137983 */ /* 0x000ea80000300800 */
[----:B------:R0:W-:Y:S04]  /*4dde0*/  STS.128 [R28+0xb80], R4 ;  /* 0x000b80041c007388 */ /* 0x0001e80000000c00 */
[----:B------:R1:W-:Y:S04]  /*4ddf0*/  STS.128 [R28+0x400], R8 ;  /* 0x000400081c007388 */ /* 0x0003e80000000c00 */
[----:B------:R1:W-:Y:S04]  /*4de00*/  STS.128 [R28+0xc00], R12 ;  /* 0x000c000c1c007388 */ /* 0x0003e80000000c00 */
[----:B0-----:R-:W2:Y:S04]  /*4de10*/  LDL.LU R4, [R1+0x290] ;  /* 0x0002900001047983 */ /* 0x001ea80000300800 */
[----:B------:R-:W2:Y:S04]  /*4de20*/  LDL.LU R5, [R1+0x2a0] ;  /* 0x0002a00001057983 */ /* 0x000ea80000300800 */
[----:B------:R-:W2:Y:S04]  /*4de30*/  LDL.LU R6, [R1+0x2b0] ;  /* 0x0002b00001067983 */ /* 0x000ea80000300800 */
[----:B------:R-:W2:Y:S04]  /*4de40*/  LDL.LU R7, [R1+0x2f0] ;  /* 0x0002f00001077983 */ /* 0x000ea80000300800 */
        /* <DEDUP_REMOVED lines=8> */
[----:B----4-:R-:W-:-:S03]  /*4ded0*/  F2FP.BF16.PACK_AB R24, R2, R24 ;  /* 0x000000180218723e */ /* 0x010fc600000010ff */
[----:B------:R-:W5:Y:S01]  /*4dee0*/  LDL.LU R2, [R1+0x16e4] ;  /* 0x0016e40001027983 */ /* 0x000f620000300800 */
[----:B---3--:R-:W-:-:S03]  /*4def0*/  F2FP.BF16.PACK_AB R16, R3, R16 ;  /* 0x000000100310723e */ /* 0x008fc600000010ff */
[----:B------:R-:W2:Y:S01]  /*4df00*/  LDL.LU R3, [R1+0x16e0] ;  /* 0x0016e00001037983 */ /* 0x000ea20000300800 */
[----:B-----5:R-:W-:-:S03]  /*4df10*/  F2FP.BF16.PACK_AB R25, R2, R25 ;  /* 0x000000190219723e */ /* 0x020fc600000010ff */
[----:B------:R-:W3:Y:S01]  /*4df20*/  LDL.LU R2, [R1+0x16dc] ;  /* 0x0016dc0001027983 */ /* 0x000ee20000300800 */
[----:B--2---:R-:W-:-:S03]  /*4df30*/  F2FP.BF16.PACK_AB R17, R3, R17 ;  /* 0x000000110311723e */ /* 0x004fc600000010ff */
[----:B------:R-:W2:Y:S01]  /*4df40*/  LDL.LU R3, [R1+0x16d8] ;  /* 0x0016d80001037983 */ /* 0x000ea20000300800 */
[----:B---3--:R-:W-:-:S03]  /*4df50*/  F2FP.BF16.PACK_AB R26, R2, R26 ;  /* 0x0000001a021a723e */ /* 0x008fc600000010ff */
[----:B------:R-:W3:Y:S01]  /*4df60*/  LDL.LU R2, [R1+0x16d4] ;  /* 0x0016d40001027983 */ /* 0x000ee20000300800 */
[----:B--2---:R-:W-:-:S03]  /*4df70*/  F2FP.BF16.PACK_AB R18, R3, R18 ;  /* 0x000000120312723e */ /* 0x004fc600000010ff */
[----:B------:R-:W2:Y:S01]  /*4df80*/  LDL.LU R3, [R1+0x16d0] ;  /* 0x0016d00001037983 */ /* 0x000ea20000300800 */
[----:B---3--:R-:W-:-:S03]  /*4df90*/  F2FP.BF16.PACK_AB R27, R2, R27 ;  /* 0x0000001b021b723e */ /* 0x008fc600000010ff */
[----:B------:R-:W3:Y:S01]  /*4dfa0*/  LDL.LU R2, [R1+0x16cc] ;  /* 0x0016cc0001027983 */ /* 0x000ee20000300800 */
[----:B--2---:R-:W-:-:S03]  /*4dfb0*/  F2FP.BF16.PACK_AB R19, R3, R19 ;  /* 0x000000130313723e */ /* 0x004fc600000010ff */
[----:B------:R-:W2:Y:S01]  /*4dfc0*/  LDL.LU R3, [R1+0x16c8] ;  /* 0x0016c80001037983 */ /* 0x000ea20000300800 */
[----:B------:R-:W-:Y:S02]  /*4dfd0*/  F2FP.BF16.PACK_AB R12, R0, R12 ;  /* 0x0000000c000c723e */ /* 0x000fe400000010ff */
[----:B---3--:R-:W-:Y:S02]  /*4dfe0*/  F2FP.BF16.PACK_AB R4, R2, R4 ;  /* 0x000000040204723e */ /* 0x008fe400000010ff */
[----:B------:R-:W3:Y:S01]  /*4dff0*/  LDL.LU R2, [R1+0x16c4] ;  /* 0x0016c40001027983 */ /* 0x000ee20000300800 */
[----:B--2---:R-:W-:-:S03]  /*4e000*/  F2FP.BF16.PACK_AB R8, R3, R8 ;  /* 0x000000080308723e */ /* 0x004fc600000010ff */
[----:B------:R-:W2:Y:S04]  /*4e010*/  LDL.LU R3, [R1+0x16c0] ;  /* 0x0016c00001037983 */ /* 0x000ea80000300800 */
[----:B------:R-:W4:Y:S01]  /*4e020*/  LDL.LU R0, [R1+0x16bc] ;  /* 0x0016bc0001007983 */ /* 0x000f220000300800 */
[----:B------:R-:W-:Y:S02]  /*4e030*/  F2FP.BF16.PACK_AB R10, R10, R11 ;  /* 0x0000000b0a0a723e */ /* 0x000fe400000010ff */
[----:B------:R-:W-:Y:S02]  /*4e040*/  F2FP.BF16.PACK_AB R13, R13, R14 ;  /* 0x0000000e0d0d723e */ /* 0x000fe400000010ff */
[----:B------:R-:W-:Y:S02]  /*4e050*/  F2FP.BF16.PACK_AB R14, R7, R20 ;  /* 0x00000014070e723e */ /* 0x000fe400000010ff */
[----:B---3--:R-:W-:-:S02]  /*4e060*/  F2FP.BF16.PACK_AB R5, R2, R5 ;  /* 0x000000050205723e */ /* 0x008fc400000010ff */
[----:B------:R-:W3:Y:S01]  /*4e070*/  LDL.LU R2, [R1+0x16b8] ;  /* 0x0016b80001027983 */ /* 0x000ee20000300800 */
[----:B--2---:R-:W-:-:S03]  /*4e080*/  F2FP.BF16.PACK_AB R9, R3, R9 ;  /* 0x000000090309723e */ /* 0x004fc600000010ff */
[----:B------:R-:W3:Y:S01]  /*4e090*/  LDL.LU R3, [R1+0x16b4] ;  /* 0x0016b40001037983 */ /* 0x000ee20000300800 */
[----:B----4-:R-:W-:-:S03]  /*4e0a0*/  F2FP.BF16.PACK_AB R11, R23, R0 ;  /* 0x00000000170b723e */ /* 0x010fc600000010ff */
[----:B------:R-:W2:Y:S04]  /*4e0b0*/  LDL.LU R0, [R1+0x16b0] ;  /* 0x0016b00001007983 */ /* 0x000ea80000300800 */
[----:B------:R-:W2:Y:S01]  /*4e0c0*/  LDL.LU R20, [R1+0x2e0] ;  /* 0x0002e00001147983 */ /* 0x000ea20000300800 */
[----:B------:R-:W-:Y:S02]  /*4e0d0*/  F2FP.BF16.PACK_AB R7, R21, R22 ;  /* 0x000000161507723e */ /* 0x000fe400000010ff */
[----:B------:R-:W-:Y:S01]  /*4e0e0*/  F2FP.BF16.PACK_AB R6, R15, R6 ;  /* 0x000000060f06723e */ /* 0x000fe200000010ff */
[----:B------:R-:W4:Y:S04]  /*4e0f0*/  LDL.LU R21, [R1+0x2ec] ;  /* 0x0002ec0001157983 */ /* 0x000f280000300800 */
[----:B------:R-:W5:Y:S04]  /*4e100*/  LDL.LU R22, [R1+0x2f8] ;  /* 0x0002f80001167983 */ /* 0x000f680000300800 */
[----:B------:R-:W2:Y:S04]  /*4e110*/  LDL.LU R23, [R1+0x308] ;  /* 0x0003080001177983 */ /* 0x000ea80000300800 */
[----:B------:R0:W-:Y:S04]  /*4e120*/  STS.128 [R28+0x480], R24 ;  /* 0x000480181c007388 */ /* 0x0001e80000000c00 */
[----:B------:R-:W-:Y:S04]  /*4e130*/  STS.128 [R28+0xc80], R16 ;  /* 0x000c80101c007388 */ /* 0x000fe80000000c00 */
[----:B------:R-:W-:Y:S04]  /*4e140*/  STS.128 [R28+0x500], R4 ;  /* 0x000500041c007388 */ /* 0x000fe80000000c00 */
[----:B------:R-:W-:Y:S01]  /*4e150*/  STS.128 [R28+0xd00], R8 ;  /* 0x000d00081c007388 */ /* 0x000fe20000000c00 */
[----:B---3--:R-:W-:-:S03]  /*4e160*/  F2FP.BF16.PACK_AB R15, R3, R2 ;  /* 0x00000002030f723e */ /* 0x008fc600000010ff */
[----:B------:R-:W3:Y:S04]  /*4e170*/  LDL.LU R2, [R1+0x368] ;  /* 0x0003680001027983 */ /* 0x000ee80000300800 */
[----:B------:R-:W3:Y:S04]  /*4e180*/  LDL.LU R3, [R1+0x36c] ;  /* 0x00036c0001037983 */ /* 0x000ee80000300800 */
[----:B0-----:R-:W3:Y:S04]  /*4e190*/  LDL.LU R27, [R1+0x3a0] ;  /* 0x0003a000011b7983 */ /* 0x001ee80000300800 */
[----:B------:R-:W3:Y:S04]  /*4e1a0*/  LDL.LU R26, [R1+0x378] ;  /* 0x00037800011a7983 */ /* 0x000ee80000300800 */
[----:B------:R0:W-:Y:S04]  /*4e1b0*/  STL [R1+0x15b4], R24 ;  /* 0x0015b41801007387 */ /* 0x0001e80000100800 */
[----:B0-----:R-:W3:Y:S04]  /*4e1c0*/  LDL.LU R24, [R1+0x3a8] ;  /* 0x0003a80001187983 */ /* 0x001ee80000300800 */
[----:B------:R0:W-:Y:S04]  /*4e1d0*/  STL [R1+0x15b0], R25 ;  /* 0x0015b01901007387 */ /* 0x0001e80000100800 */
        /* <DEDUP_REMOVED lines=13> */
[----:B------:R0:W-:Y:S01]  /*4e2b0*/  STS.128 [R28+0x580], R12 ;  /* 0x0005800c1c007388 */ /* 0x0001e20000000c00 */
[----:B--2---:R-:W-:-:S03]  /*4e2c0*/  F2FP.BF16.PACK_AB R20, R0, R20 ;  /* 0x000000140014723e */ /* 0x004fc600000010ff */
[----:B0-----:R-:W2:Y:S04]  /*4e2d0*/  LDL.LU R12, [R1+0x364] ;  /* 0x00036400010c7983 */ /* 0x001ea80000300800 */
[----:B------:R-:W2:Y:S04]  /*4e2e0*/  LDL.LU R13, [R1+0x394] ;  /* 0x00039400010d7983 */ /* 0x000ea80000300800 */
[----:B------:R-:W2:Y:S04]  /*4e2f0*/  LDL.LU R14, [R1+0x398] ;  /* 0x00039800010e7983 */ /* 0x000ea80000300800 */
[----:B------:R-:W2:Y:S04]  /*4e300*/  LDL.LU R15, [R1+0x3b4] ;  /* 0x0003b400010f7983 */ /* 0x000ea80000300800 */
[----:B------:R-:W4:Y:S02]  /*4e310*/  LDL.LU R0, [R1+0x16ac] ;  /* 0x0016ac0001007983 */ /* 0x000f240000300800 */
[----:B----4-:R-:W-:-:S02]  /*4e320*/  F2FP.BF16.PACK_AB R21, R0, R21 ;  /* 0x000000150015723e */ /* 0x010fc400000010ff */
[----:B------:R-:W5:Y:S02]  /*4e330*/  LDL.LU R0, [R1+0x16a8] ;  /* 0x0016a80001007983 */ /* 0x000f640000300800 */
[----:B-----5:R-:W-:Y:S02]  /*4e340*/  F2FP.BF16.PACK_AB R22, R0, R22 ;  /* 0x000000160016723e */ /* 0x020fe400000010ff */
[----:B------:R-:W4:Y:S02]  /*4e350*/  LDL.LU R0, [R1+0x16a4] ;  /* 0x0016a40001007983 */ /* 0x000f240000300800 */
[----:B----4-:R-:W-:Y:S02]  /*4e360*/  F2FP.BF16.PACK_AB R23, R0, R23 ;  /* 0x000000170017723e */ /* 0x010fe400000010ff */
[----:B------:R-:W3:Y:S02]  /*4e370*/  LDL.LU R0, [R1+0x16a0] ;  /* 0x0016a00001007983 */ /* 0x000ee40000300800 */
[----:B---3--:R-:W-:-:S02]  /*4e380*/  F2FP.BF16.PACK_AB R16, R0, R16 ;  /* 0x000000100010723e */ /* 0x008fc400000010ff */
[----:B------:R-:W3:Y:S01]  /*4e390*/  LDL.LU R0, [R1+0x169c] ;  /* 0x00169c0001007983 */ /* 0x000ee20000300800 */
[----:B------:R-:W-:Y:S02]  /*4e3a0*/  F2FP.BF16.PACK_AB R8, R2, R8 ;  /* 0x000000080208723e */ /* 0x000fe400000010ff */
[----:B--2---:R-:W-:Y:S02]  /*4e3b0*/  F2FP.BF16.PACK_AB R12, R3, R12 ;  /* 0x0000000c030c723e */ /* 0x004fe400000010ff */
[----:B---3--:R-:W-:Y:S02]  /*4e3c0*/  F2FP.BF16.PACK_AB R4, R0, R4 ;  /* 0x000000040004723e */ /* 0x008fe400000010ff */
[----:B------:R-:W2:Y:S04]  /*4e3d0*/  LDL.LU R0, [R1+0x1698] ;  /* 0x0016980001007983 */ /* 0x000ea80000300800 */
[----:B------:R-:W3:Y:S04]  /*4e3e0*/  LDL.LU R2, [R1+0x1694] ;  /* 0x0016940001027983 */ /* 0x000ee80000300800 */
[----:B------:R-:W4:Y:S01]  /*4e3f0*/  LDL.LU R3, [R1+0x1690] ;  /* 0x0016900001037983 */ /* 0x000f220000300800 */
[----:B--2---:R-:W-:-:S03]  /*4e400*/  F2FP.BF16.PACK_AB R17, R17, R0 ;  /* 0x000000001111723e */ /* 0x004fc600000010ff */
[----:B------:R-:W2:Y:S01]  /*4e410*/  LDL.LU R0, [R1+0x168c] ;  /* 0x00168c0001007983 */ /* 0x000ea20000300800 */
[----:B---3--:R-:W-:-:S03]  /*4e420*/  F2FP.BF16.PACK_AB R5, R2, R5 ;  /* 0x000000050205723e */ /* 0x008fc600000010ff */
[----:B------:R-:W3:Y:S01]  /*4e430*/  LDL.LU R2, [R1+0x1688] ;  /* 0x0016880001027983 */ /* 0x000ee20000300800 */
[----:B----4-:R-:W-:-:S03]  /*4e440*/  F2FP.BF16.PACK_AB R18, R18, R3 ;  /* 0x000000031212723e */ /* 0x010fc600000010ff */
[----:B------:R-:W4:Y:S01]  /*4e450*/  LDL.LU R3, [R1+0x1684] ;  /* 0x0016840001037983 */ /* 0x000f220000300800 */
[----:B------:R-:W-:Y:S02]  /*4e460*/  F2FP.BF16.PACK_AB R9, R13, R9 ;  /* 0x000000090d09723e */ /* 0x000fe400000010ff */
[----:B------:R-:W-:Y:S02]  /*4e470*/  F2FP.BF16.PACK_AB R13, R14, R10 ;  /* 0x0000000a0e0d723e */ /* 0x000fe400000010ff */
[----:B------:R-:W-:Y:S02]  /*4e480*/  F2FP.BF16.PACK_AB R6, R6, R19 ;  /* 0x000000130606723e */ /* 0x000fe400000010ff */
[----:B------:R-:W-:Y:S02]  /*4e490*/  F2FP.BF16.PACK_AB R14, R24, R27 ;  /* 0x0000001b180e723e */ /* 0x000fe400000010ff */
[----:B--2---:R-:W-:Y:S02]  /*4e4a0*/  F2FP.BF16.PACK_AB R19, R26, R0 ;  /* 0x000000001a13723e */ /* 0x004fe400000010ff */
[----:B---3--:R-:W-:-:S02]  /*4e4b0*/  F2FP.BF16.PACK_AB R10, R25, R2 ;  /* 0x00000002190a723e */ /* 0x008fc400000010ff */
[----:B------:R-:W2:Y:S04]  /*4e4c0*/  LDL.LU R2, [R1+0x1680] ;  /* 0x0016800001027983 */ /* 0x000ea80000300800 */
[----:B------:R-:W3:Y:S01]  /*4e4d0*/  LDL.LU R27, [R1+0x434] ;  /* 0x00043400011b7983 */ /* 0x000ee20000300800 */
[----:B----4-:R-:W-:-:S03]  /*4e4e0*/  F2FP.BF16.PACK_AB R7, R3, R7 ;  /* 0x000000070307723e */ /* 0x010fc600000010ff */
[----:B------:R-:W4:Y:S04]  /*4e4f0*/  LDL.LU R26, [R1+0x718] ;  /* 0x00071800011a7983 */ /* 0x000f280000300800 */
[----:B------:R-:W5:Y:S04]  /*4e500*/  LDL.LU R0, [R1+0x748] ;  /* 0x0007480001007983 */ /* 0x000f680000300800 */
[----:B------:R-:W2:Y:S04]  /*4e510*/  LDL.LU R25, [R1+0x7ac] ;  /* 0x0007ac0001197983 */ /* 0x000ea80000300800 */
[----:B------:R-:W2:Y:S04]  /*4e520*/  LDL.LU R24, [R1+0x79c] ;  /* 0x00079c0001187983 */ /* 0x000ea80000300800 */
[----:B------:R-:W2:Y:S01]  /*4e530*/  LDL.LU R3, [R1+0x167c] ;  /* 0x00167c0001037983 */ /* 0x000ea20000300800 */
[----:B------:R-:W-:-:S03]  /*4e540*/  F2FP.BF16.PACK_AB R11, R15, R11 ;  /* 0x0000000b0f0b723e */ /* 0x000fc600000010ff */
[----:B------:R0:W-:Y:S04]  /*4e550*/  STS.128 [R28+0xd80], R20 ;  /* 0x000d80141c007388 */ /* 0x0001e80000000c00 */
[----:B------:R-:W-:Y:S04]  /*4e560*/  STS.128 [R28+0x600], R16 ;  /* 0x000600101c007388 */ /* 0x000fe80000000c00 */
[----:B------:R-:W-:Y:S04]  /*4e570*/  STS.128 [R28+0xe00], R4 ;  /* 0x000e00041c007388 */ /* 0x000fe80000000c00 */
[----:B------:R-:W-:Y:S01]  /*4e580*/  STS.128 [R28+0x680], R8 ;  /* 0x000680081c007388 */ /* 0x000fe20000000c00 */
[----:B--2---:R-:W-:-:S03]  /*4e590*/  F2FP.BF16.PACK_AB R15, R3, R2 ;  /* 0x00000002030f723e */ /* 0x004fc600000010ff */
[----:B------:R-:W2:Y:S04]  /*4e5a0*/  LDL.LU R3, [R1+0x1678] ;  /* 0x0016780001037983 */ /* 0x000ea80000300800 */
[----:B------:R-:W2:Y:S04]  /*4e5b0*/  LDL.LU R2, [R1+0x1674] ;  /* 0x0016740001027983 */ /* 0x000ea80000300800 */
[----:B0-----:R-:W2:Y:S04]  /*4e5c0*/  LDL.LU R23, [R1+0x71c] ;  /* 0x00071c0001177983 */ /* 0x001ea80000300800 */
[----:B------:R-:W2:Y:S04]  /*4e5d0*/  LDL.LU R20, [R1+0x758] ;  /* 0x0007580001147983 */ /* 0x000ea80000300800 */
[----:B------:R-:W2:Y:S04]  /*4e5e0*/  LDL.LU R22, [R1+0x798] ;  /* 0x0007980001167983 */ /* 0x000ea80000300800 */
[----:B------:R0:W-:Y:S04]  /*4e5f0*/  STL [R1+0x15b8], R21 ;  /* 0x0015b81501007387 */ /* 0x0001e80000100800 */
[----:B0-----:R-:W2:Y:S04]  /*4e600*/  LDL.LU R21, [R1+0x75c] ;  /* 0x00075c0001157983 */ /* 0x001ea80000300800 */
[----:B------:R-:W2:Y:S04]  /*4e610*/  LDL.LU R16, [R1+0x72c] ;  /* 0x00072c0001107983 */ /* 0x000ea80000300800 */
[----:B------:R-:W2:Y:S04]  /*4e620*/  LDL.LU R17, [R1+0x73c] ;  /* 0x00073c0001117983 */ /* 0x000ea80000300800 */
[----:B------:R-:W2:Y:S04]  /*4e630*/  LDL.LU R18, [R1+0x78c] ;  /* 0x00078c0001127983 */ /* 0x000ea80000300800 */
[----:B------:R-:W2:Y:S04]  /*4e640*/  LDL.LU R19, [R1+0x7a8] ;  /* 0x0007a80001137983 */ /* 0x000ea80000300800 */
[----:B------:R-:W2:Y:S04]  /*4e650*/  LDL.LU R4, [R1+0x3bc] ;  /* 0x0003bc0001047983 */ /* 0x000ea80000300800 */
[----:B------:R-:W3:Y:S04]  /*4e660*/  LDL.LU R5, [R1+0x3cc] ;  /* 0x0003cc0001057983 */ /* 0x000ee80000300800 */
[----:B------:R-:W3:Y:S04]  /*4e670*/  LDL.LU R6, [R1+0x3ec] ;  /* 0x0003ec0001067983 */ /* 0x000ee80000300800 */
[----:B------:R-:W3:Y:S04]  /*4e680*/  LDL.LU R7, [R1+0x788] ;  /* 0x0007880001077983 */ /* 0x000ee80000300800 */
[----:B------:R-:W3:Y:S04]  /*4e690*/  LDL.LU R8, [R1+0x3c0] ;  /* 0x0003c00001087983 */ /* 0x000ee80000300800 */
[----:B------:R-:W4:Y:S04]  /*4e6a0*/  LDL.LU R9, [R1+0x3e4] ;  /* 0x0003e40001097983 */ /* 0x000f280000300800 */
[----:B------:R-:W5:Y:S04]  /*4e6b0*/  LDL.LU R10, [R1+0x408] ;  /* 0x00040800010a7983 */ /* 0x000f680000300800 */
[----:B------:R-:W5:Y:S04]  /*4e6c0*/  LDL.LU R11, [R1+0x400] ;  /* 0x00040000010b7983 */ /* 0x000f680000300800 */
[----:B------:R0:W-:Y:S04]  /*4e6d0*/  STS.128 [R28+0xe80], R12 ;  /* 0x000e800c1c007388 */ /* 0x0001e80000000c00 */
[----:B0-----:R-:W5:Y:S04]  /*4e6e0*/  LDL.LU R12, [R1+0x728] ;  /* 0x00072800010c7983 */ /* 0x001f680000300800 */
[----:B------:R-:W5:Y:S04]  /*4e6f0*/  LDL.LU R13, [R1+0x738] ;  /* 0x00073800010d7983 */ /* 0x000f680000300800 */
[----:B------:R-:W5:Y:S04]  /*4e700*/  LDL.LU R14, [R1+0x74c] ;  /* 0x00074c00010e7983 */ /* 0x000f680000300800 */
[----:B------:R-:W5:Y:S01]  /*4e710*/  LDL.LU R15, [R1+0x404] ;  /* 0x00040400010f7983 */ /* 0x000f620000300800 */
[----:B--2---:R-:W-:-:S03]  /*4e720*/  F2FP.BF16.PACK_AB R4, R3, R4 ;  /* 0x000000040304723e */ /* 0x004fc600000010ff */
[----:B------:R-:W2:Y:S01]  /*4e730*/  LDL.LU R3, [R1+0x1670] ;  /* 0x0016700001037983 */ /* 0x000ea20000300800 */
[----:B---3--:R-:W-:-:S03]  /*4e740*/  F2FP.BF16.PACK_AB R8, R2, R8 ;  /* 0x000000080208723e */ /* 0x008fc600000010ff */
[----:B------:R-:W2:Y:S01]  /*4e750*/  LDL.LU R2, [R1+0x166c] ;  /* 0x00166c0001027983 */ /* 0x000ea20000300800 */
[----:B------:R-:W-:Y:S02]  /*4e760*/  F2FP.BF16.PACK_AB R16, R16, R23 ;  /* 0x000000171010723e */ /* 0x000fe400000010ff */
[----:B----4-:R-:W-:Y:S02]  /*4e770*/  F2FP.BF16.PACK_AB R5, R9, R5 ;  /* 0x000000050905723e */ /* 0x010fe400000010ff */
[----:B-----5:R-:W-:Y:S02]  /*4e780*/  F2FP.BF16.PACK_AB R12, R12, R26 ;  /* 0x0000001a0c0c723e */ /* 0x020fe400000010ff */
[----:B------:R-:W3:Y:S04]  /*4e790*/  LDL R26, [R1+0x7b8] ;  /* 0x0007b800011a7983 */ /* 0x000ee80000100800 */
[----:B------:R-:W4:Y:S01]  /*4e7a0*/  LDL.LU R23, [R1+0x7bc] ;  /* 0x0007bc0001177983 */ /* 0x000f220000300800 */
[----:B------:R-:W-:-:S02]  /*4e7b0*/  F2FP.BF16.PACK_AB R13, R0, R13 ;  /* 0x0000000d000d723e */ /* 0x000fc400000010ff */
[----:B--2---:R-:W-:Y:S02]  /*4e7c0*/  F2FP.BF16.PACK_AB R9, R2, R3 ;  /* 0x000000030209723e */ /* 0x004fe400000010ff */
[----:B------:R-:W2:Y:S04]  /*4e7d0*/  LDL.LU R2, [R1+0x1668] ;  /* 0x0016680001027983 */ /* 0x000ea80000300800 */
[----:B------:R-:W5:Y:S04]  /*4e7e0*/  LDL.LU R3, [R1+0x1664] ;  /* 0x0016640001037983 */ /* 0x000f680000300800 */
[----:B------:R-:W5:Y:S01]  /*4e7f0*/  LDL.LU R0, [R1+0x1660] ;  /* 0x0016600001007983 */ /* 0x000f620000300800 */
[----:B------:R-:W-:-:S02]  /*4e800*/  F2FP.BF16.PACK_AB R17, R14, R17 ;  /* 0x000000110e11723e */ /* 0x000fc400000010ff */
[----:B------:R-:W-:Y:S02]  /*4e810*/  F2FP.BF16.PACK_AB R14, R7, R20 ;  /* 0x00000014070e723e */ /* 0x000fe400000010ff */
[----:B------:R-:W-:Y:S02]  /*4e820*/  F2FP.BF16.PACK_AB R10, R10, R11 ;  /* 0x0000000b0a0a723e */ /* 0x000fe400000010ff */
[----:B------:R-:W-:Y:S02]  /*4e830*/  F2FP.BF16.PACK_AB R6, R15, R6 ;  /* 0x000000060f06723e */ /* 0x000fe400000010ff */
[----:B------:R-:W-:Y:S02]  /*4e840*/  F2FP.BF16.PACK_AB R15, R19, R22 ;  /* 0x00000016130f723e */ /* 0x000fe400000010ff */
[----:B------:R-:W-:Y:S02]  /*4e850*/  F2FP.BF16.PACK_AB R19, R25, R24 ;  /* 0x000000181913723e */ /* 0x000fe400000010ff */
[----:B------:R-:W-:-:S02]  /*4e860*/  F2FP.BF16.PACK_AB R18, R18, R21 ;  /* 0x000000151212723e */ /* 0x000fc400000010ff */
[----:B------:R-:W0:Y:S04]  /*4e870*/  S2R R21, SR_TID.X ;  /* 0x0000000000157919 */ /* 0x000e280000002100 */
[----:B------:R-:W-:Y:S04]  /*4e880*/  STS.128 [R28+0x780], R12 ;  /* 0x0007800c1c007388 */ /* 0x000fe80000000c00 */
[----:B------:R-:W-:Y:S01]  /*4e890*/  STS.128 [R28+0xf80], R16 ;  /* 0x000f80101c007388 */ /* 0x000fe20000000c00 */
[----:B------:R-:W-:-:S05]  /*4e8a0*/  IMAD.SHL.U32 R20, R29, 0x4000, RZ ;  /* 0x000040001d147824 */ /* 0x000fca00078e00ff */
[----:B------:R-:W-:Y:S02]  /*4e8b0*/  LOP3.LUT R20, R20, 0x18000, RZ, 0xc0, !PT ;  /* 0x0001800014147812 */ /* 0x000fe400078ec0ff */
[----:B--2---:R-:W-:Y:S02]  /*4e8c0*/  F2FP.BF16.PACK_AB R7, R27, R2 ;  /* 0x000000021b07723e */ /* 0x004fe400000010ff */
[----:B------:R-:W2:Y:S01]  /*4e8d0*/  LDL.LU R2, [R1+0x165c] ;  /* 0x00165c0001027983 */ /* 0x000ea20000300800 */
[----:B-----5:R-:W-:-:S03]  /*4e8e0*/  F2FP.BF16.PACK_AB R11, R0, R3 ;  /* 0x00000003000b723e */ /* 0x020fc600000010ff */
[----:B------:R-:W5:Y:S04]  /*4e8f0*/  LDL.LU R0, [R1+0x1658] ;  /* 0x0016580001007983 */ /* 0x000f680000300800 */
[----:B------:R-:W5:Y:S04]  /*4e900*/  LDL.LU R3, [R1+0x1654] ;  /* 0x0016540001037983 */ /* 0x000f680000300800 */
[----:B------:R-:W5:Y:S04]  /*4e910*/  LDL.LU R25, [R1+0x7c0] ;  /* 0x0007c00001197983 */ /* 0x000f680000300800 */
[----:B------:R-:W5:Y:S04]  /*4e920*/  LDL.LU R24, [R1+0x7c4] ;  /* 0x0007c40001187983 */ /* 0x000f680000300800 */
[----:B------:R1:W-:Y:S04]  /*4e930*/  STS.128 [R28+0x700], R4 ;  /* 0x000700041c007388 */ /* 0x0003e80000000c00 */
[----:B------:R-:W-:Y:S01]  /*4e940*/  STS.128 [R28+0xf00], R8 ;  /* 0x000f00081c007388 */ /* 0x000fe20000000c00 */
[----:B0-----:R-:W-:-:S04]  /*4e950*/  LOP3.LUT R27, R21, 0xff, RZ, 0xc0, !PT ;  /* 0x000000ff151b7812 */ /* 0x001fc800078ec0ff */
[----:B-1----:R-:W-:Y:S01]  /*4e960*/  LEA R4, R27, R20, 0x4 ;  /* 0x000000141b047211 */ /* 0x002fe200078e20ff */
[----:B------:R-:W-:Y:S06]  /*4e970*/  BAR.SYNC.DEFER_BLOCKING 0x0 ;  /* 0x0000000000007b1d */ /* 0x000fec0000010000 */
[----:B------:R-:W0:Y:S01]  /*4e980*/  LDS.128 R8, [R4] ;  /* 0x0000000004087984 */ /* 0x000e220000000c00 */
[----:B------:R-:W-:-:S03]  /*4e990*/  LOP3.LUT R5, R4, 0x20, RZ, 0x3c, !PT ;  /* 0x0000002004057812 */ /* 0x000fc600078e3cff */
[----:B------:R-:W-:Y:S04]  /*4e9a0*/  STL [R1+0x15bc], R20 ;  /* 0x0015bc1401007387 */ /* 0x000fe80000100800 */
[----:B------:R-:W-:Y:S04]  /*4e9b0*/  STL [R1+0x15c4], R16 ;  /* 0x0015c41001007387 */ /* 0x000fe80000100800 */
[----:B------:R-:W-:Y:S04]  /*4e9c0*/  STL [R1+0x15c0], R18 ;  /* 0x0015c01201007387 */ /* 0x000fe80000100800 */
[----:B0-----:R-:W-:Y:S01]  /*4e9d0*/  STL.64 [R1+0x490], R8 ;  /* 0x0004900801007387 */ /* 0x001fe20000100a00 */
[----:B------:R-:W-:-:S03]  /*4e9e0*/  IMAD.MOV.U32 R13, RZ, RZ, R8 ;  /* 0x000000ffff0d7224 */ /* 0x000fc600078e0008 */
[----:B------:R-:W-:Y:S04]  /*4e9f0*/  STL.64 [R1+0x498], R10 ;  /* 0x0004980a01007387 */ /* 0x000fe80000100a00 */
[----:B------:R-:W0:Y:S01]  /*4ea00*/  LDS.128 R8, [R5] ;  /* 0x0000000005087984 */ /* 0x000e220000000c00 */
[----:B----4-:R-:W-:Y:S02]  /*4ea10*/  FSEL R6, R23, -INF , P0 ;  /* 0xff80000017067808 */ /* 0x010fe40000000000 */
[C---:B------:R-:W-:Y:S02]  /*4ea20*/  LOP3.LUT R14, R4.reuse, 0x40, RZ, 0x3c, !PT ;  /* 0x00000040040e7812 */ /* 0x040fe400078e3cff */
[----:B0-----:R-:W-:Y:S02]  /*4ea30*/  MOV R23, R8 ;  /* 0x0000000800177202 */ /* 0x001fe40000000f00 */
[----:B------:R-:W-:-:S02]  /*4ea40*/  LOP3.LUT R15, R4, 0x60, RZ, 0x3c, !PT ;  /* 0x00000060040f7812 */ /* 0x000fc400078e3cff */
[----:B---3--:R-:W-:Y:S02]  /*4ea50*/  ISETP.GE.U32.AND P1, PT, R26, 0x7f800000, PT ;  /* 0x7f8000001a00780c */ /* 0x008fe40003f26070 */
[----:B------:R-:W-:-:S04]  /*4ea60*/  SHF.R.U32.HI R7, RZ, 0x7, R21 ;  /* 0x00000007ff077819 */ /* 0x000fc80000011615 */
[----:B------:R-:W-:Y:S02]  /*4ea70*/  SGXT.U32 R7, R7, 0x1 ;  /* 0x000000010707781a */ /* 0x000fe40000000000 */
[----:B------:R-:W-:Y:S01]  /*4ea80*/  ISETP.GE.U32.AND P0, PT, R27, 0x80, PT ;  /* 0x000000801b00780c */ /* 0x000fe20003f06070 */
[----:B------:R-:W-:Y:S01]  /*4ea90*/  IMAD.MOV.U32 R27, RZ, RZ, c[0x0][0x1c8] ;  /* 0x00007200ff1b7624 */ /* 0x000fe200078e00ff */
[----:B--2---:R-:W-:Y:S04]  /*4eaa0*/  STL [R1+0x1598], R2 ;  /* 0x0015980201007387 */ /* 0x004fe80000100800 */
[----:B------:R0:W-:Y:S04]  /*4eab0*/  STL [R1+0x4ac], R6 ;  /* 0x0004ac0601007387 */ /* 0x0001e80000100800 */
[----:B------:R-:W-:Y:S04]  /*4eac0*/  STL.64 [R1+0x480], R8 ;  /* 0x0004800801007387 */ /* 0x000fe80000100a00 */
[----:B------:R-:W-:Y:S04]  /*4ead0*/  STL.64 [R1+0x488], R10 ;  /* 0x0004880a01007387 */ /* 0x000fe80000100a00 */
[----:B------:R-:W1:Y:S01]  /*4eae0*/  LDS.128 R8, [R14] ;  /* 0x000000000e087984 */ /* 0x000e620000000c00 */
[----:B------:R-:W-:-:S02]  /*4eaf0*/  LOP3.LUT P2, RZ, R2, 0x100000, RZ, 0xc0, !PT ;  /* 0x0010000002ff7812 */ /* 0x000fc4000784c0ff */
[----:B0-----:R-:W-:Y:S01]  /*4eb00*/  @P1 MOV R6, 0x7f800000 ;  /* 0x7f80000000061802 */ /* 0x001fe20000000f00 */
[----:B-1----:R-:W-:Y:S01]  /*4eb10*/  STL.64 [R1+0x470], R8 ;  /* 0x0004700801007387 */ /* 0x002fe20000100a00 */
[----:B------:R-:W-:Y:S01]  /*4eb20*/  IMAD.MOV.U32 R17, RZ, RZ, R8 ;  /* 0x000000ffff117224 */ /* 0x000fe200078e0008 */
[----:B------:R-:W-:Y:S02]  /*4eb30*/  MOV R2, R10 ;  /* 0x0000000a00027202 */ /* 0x000fe40000000f00 */
[----:B------:R-:W-:Y:S04]  /*4eb40*/  STL.64 [R1+0x478], R10 ;  /* 0x0004780a01007387 */ /* 0x000fe80000100a00 */
[----:B------:R-:W0:Y:S04]  /*4eb50*/  LDS.128 R8, [R15] ;  /* 0x000000000f087984 */ /* 0x000e280000000c00 */
[----:B------:R-:W-:Y:S04]  /*4eb60*/  STL [R1+0x1650], R17 ;  /* 0x0016501101007387 */ /* 0x000fe80000100800 */
[----:B------:R-:W1:Y:S04]  /*4eb70*/  LDS.128 R16, [R4+0x1000] ;  /* 0x0010000004107984 */ /* 0x000e680000000c00 */
[----:B------:R5:W-:Y:S02]  /*4eb80*/  STL [R1+0x15a0], R2 ;  /* 0x0015a00201007387 */ /* 0x000be40000100800 */
[----:B-----5:R-:W-:-:S02]  /*4eb90*/  FADD R2, R24, R25 ;  /* 0x0000001918027221 */ /* 0x020fc40000000000 */
[----:B------:R-:W-:Y:S01]  /*4eba0*/  @P1 FFMA.FTZ R2, R26, R6, +INF ;  /* 0x7f8000001a021423 */ /* 0x000fe20000010006 */
[----:B0-----:R0:W-:Y:S04]  /*4ebb0*/  STL.64 [R1+0x440], R8 ;  /* 0x0004400801007387 */ /* 0x0011e80000100a00 */
[----:B------:R2:W-:Y:S04]  /*4ebc0*/  STL.64 [R1+0x448], R10 ;  /* 0x0004480a01007387 */ /* 0x0005e80000100a00 */
[----:B------:R-:W-:Y:S01]  /*4ebd0*/  STL [R1+0x4a4], R2 ;  /* 0x0004a40201007387 */ /* 0x000fe20000100800 */
[----:B0-----:R-:W-:Y:S01]  /*4ebe0*/  IMAD R9, R7, c[0x0][0x1c8], RZ ;  /* 0x0000720007097a24 */ /* 0x001fe200078e02ff */
[----:B-1----:R-:W-:Y:S01]  /*4ebf0*/  MOV R24, R16 ;  /* 0x0000001000187202 */ /* 0x002fe20000000f00 */
[----:B------:R-:W-:Y:S01]  /*4ec00*/  IMAD.SHL.U32 R7, R29, 0x4, RZ ;  /* 0x000000041d077824 */ /* 0x000fe200078e00ff */
[----:B------:R0:W-:Y:S01]  /*4ec10*/  STL.64 [R1+0x460], R16 ;  /* 0x0004601001007387 */ /* 0x0001e20000100a00 */
[----:B------:R-:W-:-:S03]  /*4ec20*/  IMAD R6, R27, 0x2, R9 ;  /* 0x000000021b067824 */ /* 0x000fc600078e0209 */
[----:B------:R-:W-:Y:S01]  /*4ec30*/  STL.64 [R1+0x468], R18 ;  /* 0x0004681201007387 */ /* 0x000fe20000100a00 */
[----:B--2---:R-:W-:Y:S02]  /*4ec40*/  LOP3.LUT R11, R7, 0x180, RZ, 0xc0, !PT ;  /* 0x00000180070b7812 */ /* 0x004fe400078ec0ff */
[----:B------:R-:W-:Y:S01]  /*4ec50*/  LEA R7, R27, R6, 0x1 ;  /* 0x000000061b077211 */ /* 0x000fe200078e08ff */
[----:B0-----:R-:W2:Y:S04]  /*4ec60*/  LDL.LU R17, [R1+0x1650] ;  /* 0x0016500001117983 */ /* 0x001ea80000300800 */
[----:B------:R-:W-:Y:S04]  /*4ec70*/  STL [R1+0x164c], R27 ;  /* 0x00164c1b01007387 */ /* 0x000fe80000100800 */
[----:B------:R-:W-:Y:S04]  /*4ec80*/  STL [R1+0x1648], R24 ;  /* 0x0016481801007387 */ /* 0x000fe80000100800 */
[----:B------:R-:W0:Y:S01]  /*4ec90*/  LDS.128 R24, [R5+0x1000] ;  /* 0x0010000005187984 */ /* 0x000e220000000c00 */
[----:B------:R-:W-:-:S04]  /*4eca0*/  SHF.L.U32 R12, R29, 0x4, RZ ;  /* 0x000000041d0c7819 */ /* 0x000fc800000006ff */
[----:B------:R-:W-:Y:S01]  /*4ecb0*/  LOP3.LUT R12, R12, 0x70, RZ, 0xc0, !PT ;  /* 0x000000700c0c7812 */ /* 0x000fe200078ec0ff */
[----:B0-----:R-:W-:Y:S01]  /*4ecc0*/  STL [R1+0x450], R24 ;  /* 0x0004501801007387 */ /* 0x001fe20000100800 */
[----:B------:R-:W-:Y:S01]  /*4ecd0*/  IMAD.MOV.U32 R21, RZ, RZ, R24 ;  /* 0x000000ffff157224 */ /* 0x000fe200078e0018 */
[----:B------:R-:W-:Y:S02]  /*4ece0*/  MOV R16, R25 ;  /* 0x0000001900107202 */ /* 0x000fe40000000f00 */
[----:B------:R-:W-:Y:S04]  /*4ecf0*/  STL.64 [R1+0x458], R26 ;  /* 0x0004581a01007387 */ /* 0x000fe80000100a00 */
[----:B------:R-:W0:Y:S01]  /*4ed00*/  LDS.128 R24, [R14+0x1000] ;  /* 0x001000000e187984 */ /* 0x000e220000000c00 */
[----:B------:R-:W-:-:S02]  /*4ed10*/  IMAD.IADD R2, R12, 0x1, R11 ;  /* 0x000000010c027824 */ /* 0x000fc400078e020b */
[----:B------:R-:W-:Y:S01]  /*4ed20*/  IMAD.MOV.U32 R22, RZ, RZ, R8 ;  /* 0x000000ffff167224 */ /* 0x000fe200078e0008 */
[----:B------:R-:W-:Y:S04]  /*4ed30*/  STL [R1+0x15cc], R16 ;  /* 0x0015cc1001007387 */ /* 0x000fe80000100800 */
[----:B------:R-:W-:Y:S01]  /*4ed40*/  STL [R1+0x4a8], R2 ;  /* 0x0004a80201007387 */ /* 0x000fe20000100800 */
[----:B0-----:R-:W-:-:S03]  /*4ed50*/  MOV R20, R24 ;  /* 0x0000001800147202 */ /* 0x001fc60000000f00 */
[----:B------:R-:W-:Y:S04]  /*4ed60*/  STL [R1+0x430], R24 ;  /* 0x0004301801007387 */ /* 0x000fe80000100800 */
[----:B------:R0:W-:Y:S04]  /*4ed70*/  STL.64 [R1+0x438], R26 ;  /* 0x0004381a01007387 */ /* 0x0001e80000100a00 */
[----:B0-----:R-:W3:Y:S04]  /*4ed80*/  LDL.LU R27, [R1+0x164c] ;  /* 0x00164c00011b7983 */ /* 0x001ee80000300800 */
[----:B------:R-:W4:Y:S04]  /*4ed90*/  LDL.LU R24, [R1+0x1648] ;  /* 0x0016480001187983 */ /* 0x000f280000300800 */
[----:B------:R-:W-:Y:S04]  /*4eda0*/  STL [R1+0x1640], R22 ;  /* 0x0016401601007387 */ /* 0x000fe80000100800 */
[----:B------:R-:W-:Y:S04]  /*4edb0*/  STL.64 [R1+0x1638], R20 ;  /* 0x0016381401007387 */ /* 0x000fe80000100a00 */
[----:B------:R-:W-:Y:S04]  /*4edc0*/  STL [R1+0x1644], R23 ;  /* 0x0016441701007387 */ /* 0x000fe80000100800 */
[----:B------:R-:W0:Y:S01]  /*4edd0*/  LDS.128 R20, [R15+0x1000] ;  /* 0x001000000f147984 */ /* 0x000e220000000c00 */
[----:B------:R-:W-:-:S05]  /*4ede0*/  IMAD.MOV.U32 R18, RZ, RZ, R25 ;  /* 0x000000ffff127224 */ /* 0x000fca00078e0019 */
[----:B------:R1:W-:Y:S04]  /*4edf0*/  STL [R1+0x15d0], R18 ;  /* 0x0015d01201007387 */ /* 0x0003e80000100800 */
[----:B0-----:R-:W-:Y:S01]  /*4ee00*/  STL.64 [R1+0x420], R20 ;  /* 0x0004201401007387 */ /* 0x001fe20000100a00 */
[----:B-1----:R-:W-:-:S03]  /*4ee10*/  IMAD.MOV.U32 R18, RZ, RZ, R20 ;  /* 0x000000ffff127224 */ /* 0x002fc600078e0014 */
[----:B------:R-:W-:Y:S04]  /*4ee20*/  STL.64 [R1+0x428], R22 ;  /* 0x0004281601007387 */ /* 0x000fe80000100a00 */
[----:B------:R-:W0:Y:S04]  /*4ee30*/  LDS.128 R20, [R4+0x2000] ;  /* 0x0020000004147984 */ /* 0x000e280000000c00 */
[----:B0-----:R-:W-:Y:S04]  /*4ee40*/  STL [R1+0x410], R20 ;  /* 0x0004101401007387 */ /* 0x001fe80000100800 */
[----:B------:R0:W-:Y:S04]  /*4ee50*/  STL.64 [R1+0x418], R22 ;  /* 0x0004181601007387 */ /* 0x0001e80000100a00 */
[----:B0-----:R-:W5:Y:S01]  /*4ee60*/  LDL.LU R23, [R1+0x1644] ;  /* 0x0016440001177983 */ /* 0x001f620000300800 */
[----:B------:R-:W-:-:S04]  /*4ee70*/  LEA R8, P1, R9, R3, 0x1 ;  /* 0x0000000309087211 */ /* 0x000fc800078208ff */
[----:B------:R-:W-:Y:S02]  /*4ee80*/  LEA.HI.X.SX32 R9, R9, R0, 0x1, P1 ;  /* 0x0000000009097211 */ /* 0x000fe400008f0eff */
[----:B------:R-:W-:-:S04]  /*4ee90*/  LEA R10, P1, R6, R3, 0x1 ;  /* 0x00000003060a7211 */ /* 0x000fc800078208ff */
[----:B------:R-:W-:Y:S01]  /*4eea0*/  LEA.HI.X.SX32 R11, R6, R0, 0x1, P1 ;  /* 0x00000000060b7211 */ /* 0x000fe200008f0eff */
[----:B------:R-:W-:Y:S01]  /*4eeb0*/  STG.E.U16 [R8.64], R13 ;  /* 0x0000000d08007986 */ /* 0x000fe2000c101506 */
[----:B------:R-:W-:Y:S01]  /*4eec0*/  MOV R16, R20 ;  /* 0x0000001400107202 */ /* 0x000fe20000000f00 */
[----:B------:R-:W-:-:S05]  /*4eed0*/  IMAD.MOV.U32 R19, RZ, RZ, R21 ;  /* 0x000000ffff137224 */ /* 0x000fca00078e0015 */
[----:B------:R-:W-:Y:S01]  /*4eee0*/  STL [R1+0x15d4], R19 ;  /* 0x0015d41301007387 */ /* 0x000fe20000100800 */
[----:B------:R-:W-:Y:S02]  /*4eef0*/  LEA R6, P1, R7, R3, 0x1 ;  /* 0x0000000307067211 */ /* 0x000fe400078208ff */
[----:B---3--:R-:W-:Y:S02]  /*4ef00*/  LEA R12, R27, R7, 0x1 ;  /* 0x000000071b0c7211 */ /* 0x008fe400078e08ff */
[----:B------:R-:W-:Y:S01]  /*4ef10*/  LEA.HI.X.SX32 R7, R7, R0, 0x1, P1 ;  /* 0x0000000007077211 */ /* 0x000fe200008f0eff */
[----:B-----5:R-:W-:Y:S04]  /*4ef20*/  STG.E.U16 [R10.64], R23 ;  /* 0x000000170a007986 */ /* 0x020fe8000c101506 */
[----:B------:R-:W0:Y:S04]  /*4ef30*/  LDS.128 R20, [R5+0x2000] ;  /* 0x0020000005147984 */ /* 0x000e280000000c00 */
[----:B--2---:R-:W-:Y:S04]  /*4ef40*/  STG.E.U16 [R6.64], R17 ;  /* 0x0000001106007986 */ /* 0x004fe8000c101506 */
[----:B0-----:R-:W-:Y:S04]  /*4ef50*/  STL [R1+0x400], R20 ;  /* 0x0004001401007387 */ /* 0x001fe80000100800 */
[----:B------:R0:W-:Y:S04]  /*4ef60*/  STL.64 [R1+0x408], R22 ;  /* 0x0004081601007387 */ /* 0x0001e80000100a00 */
[----:B0-----:R-:W2:Y:S01]  /*4ef70*/  LDL.LU R22, [R1+0x1640] ;  /* 0x0016400001167983 */ /* 0x001ea20000300800 */
[----:B------:R-:W-:Y:S01]  /*4ef80*/  MOV R2, R20 ;  /* 0x0000001400027202 */ /* 0x000fe20000000f00 */
[----:B------:R-:W-:-:S02]  /*4ef90*/  IMAD.MOV.U32 R17, RZ, RZ, R21 ;  /* 0x000000ffff117224 */ /* 0x000fc400078e0015 */
[----:B------:R-:W3:Y:S04]  /*4efa0*/  LDL.LU.64 R20, [R1+0x1638] ;  /* 0x0016380001147983 */ /* 0x000ee80000300a00 */
[----:B------:R-:W-:Y:S04]  /*4efb0*/  STL [R1+0x15d8], R17 ;  /* 0x0015d81101007387 */ /* 0x000fe80000100800 */
[----:B------:R-:W-:Y:S04]  /*4efc0*/  STL [R1+0x1634], R18 ;  /* 0x0016341201007387 */ /* 0x000fe80000100800 */
[----:B------:R-:W-:Y:S04]  /*4efd0*/  STL [R1+0x1630], R16 ;  /* 0x0016301001007387 */ /* 0x000fe80000100800 */
[----:B------:R-:W0:Y:S01]  /*4efe0*/  LDS.128 R16, [R14+0x2000] ;  /* 0x002000000e107984 */ /* 0x000e220000000c00 */
[----:B------:R-:W-:-:S02]  /*4eff0*/  LEA R8, P1, R12, R3, 0x1 ;  /* 0x000000030c087211 */ /* 0x000fc400078208ff */
[----:B------:R-:W-:Y:S02]  /*4f000*/  LEA R13, R27, R12, 0x1 ;  /* 0x0000000c1b0d7211 */ /* 0x000fe400078e08ff */
[----:B------:R-:W-:Y:S02]  /*4f010*/  LEA.HI.X.SX32 R9, R12, R0, 0x1, P1 ;  /* 0x000000000c097211 */ /* 0x000fe400008f0eff */
[----:B------:R-:W-:Y:S01]  /*4f020*/  LEA R10, P1, R13, R3, 0x1 ;  /* 0x000000030d0a7211 */ /* 0x000fe200078208ff */
[----:B------:R-:W-:Y:S01]  /*4f030*/  IMAD R7, R27, 0x2, R13 ;  /* 0x000000021b077824 */ /* 0x000fe200078e020d */
[----:B0-----:R-:W-:Y:S01]  /*4f040*/  STL.64 [R1+0x3f0], R16 ;  /* 0x0003f01001007387 */ /* 0x001fe20000100a00 */
[----:B------:R-:W-:-:S03]  /*4f050*/  IMAD.MOV.U32 R25, RZ, RZ, R16 ;  /* 0x000000ffff197224 */ /* 0x000fc600078e0010 */
[----:B------:R-:W-:Y:S04]  /*4f060*/  STL.64 [R1+0x3f8], R18 ;  /* 0x0003f81201007387 */ /* 0x000fe80000100a00 */
[----:B------:R-:W0:Y:S01]  /*4f070*/  LDS.128 R16, [R15+0x2000] ;  /* 0x002000000f107984 */ /* 0x000e220000000c00 */
[----:B------:R-:W-:Y:S02]  /*4f080*/  LEA.HI.X.SX32 R11, R13, R0, 0x1, P1 ;  /* 0x000000000d0b7211 */ /* 0x000fe400008f0eff */
[----:B------:R-:W-:Y:S02]  /*4f090*/  LEA R6, P1, R7, R3, 0x1 ;  /* 0x0000000307067211 */ /* 0x000fe400078208ff */
[----:B0-----:R-:W-:Y:S01]  /*4f0a0*/  MOV R23, R17 ;  /* 0x0000001100177202 */ /* 0x001fe20000000f00 */
[----:B------:R-:W-:Y:S04]  /*4f0b0*/  STL [R1+0x3e0], R16 ;  /* 0x0003e01001007387 */ /* 0x000fe80000100800 */
[----:B------:R-:W-:Y:S04]  /*4f0c0*/  STL.64 [R1+0x3e8], R18 ;  /* 0x0003e81201007387 */ /* 0x000fe80000100a00 */
[----:B------:R-:W-:Y:S04]  /*4f0d0*/  STL [R1+0x15dc], R23 ;  /* 0x0015dc1701007387 */ /* 0x000fe80000100800 */
[----:B--2---:R0:W-:Y:S02]  /*4f0e0*/  STG.E.U16 [R8.64], R22 ;  /* 0x0000001608007986 */ /* 0x0041e4000c101506 */
[----:B0-----:R-:W-:-:S02]  /*4f0f0*/  LEA R9, R27, R7, 0x1 ;  /* 0x000000071b097211 */ /* 0x001fc400078e08ff */
[-C--:B------:R-:W-:Y:S02]  /*4f100*/  LEA.HI.X.SX32 R7, R7, R0.reuse, 0x1, P1 ;  /* 0x0000000007077211 */ /* 0x080fe400008f0eff */
[----:B------:R-:W-:Y:S01]  /*4f110*/  LEA R8, P1, R9, R3, 0x1 ;  /* 0x0000000309087211 */ /* 0x000fe200078208ff */
[----:B------:R-:W-:Y:S01]  /*4f120*/  IMAD.MOV.U32 R22, RZ, RZ, R16 ;  /* 0x000000ffff167224 */ /* 0x000fe200078e0010 */
[----:B------:R-:W-:Y:S01]  /*4f130*/  LEA R12, R27, R9, 0x1 ;  /* 0x000000091b0c7211 */ /* 0x000fe200078e08ff */
[----:B------:R-:W0:Y:S01]  /*4f140*/  LDS.128 R16, [R4+0x3000] ;  /* 0x0030000004107984 */ /* 0x000e220000000c00 */
[----:B------:R-:W-:-:S03]  /*4f150*/  LEA.HI.X.SX32 R9, R9, R0, 0x1, P1 ;  /* 0x0000000009097211 */ /* 0x000fc600008f0eff */
[----:B----4-:R-:W-:Y:S04]  /*4f160*/  STG.E.U16 [R10.64], R24 ;  /* 0x000000180a007986 */ /* 0x010fe8000c101506 */
[----:B---3--:R-:W-:Y:S04]  /*4f170*/  STG.E.U16 [R6.64], R21 ;  /* 0x0000001506007986 */ /* 0x008fe8000c101506 */
[----:B------:R-:W-:Y:S04]  /*4f180*/  STL [R1+0x162c], R22 ;  /* 0x00162c1601007387 */ /* 0x000fe80000100800 */
[----:B------:R-:W-:Y:S04]  /*4f190*/  STG.E.U16 [R8.64], R20 ;  /* 0x0000001408007986 */ /* 0x000fe8000c101506 */
[----:B------:R-:W1:Y:S04]  /*4f1a0*/  LDS.128 R20, [R5+0x3000] ;  /* 0x0030000005147984 */ /* 0x000e680000000c00 */
[----:B0-----:R-:W-:Y:S04]  /*4f1b0*/  STL.64 [R1+0x3d0], R16 ;  /* 0x0003d01001007387 */ /* 0x001fe80000100a00 */
[----:B------:R0:W-:Y:S02]  /*4f1c0*/  STL.64 [R1+0x3d8], R18 ;  /* 0x0003d81201007387 */ /* 0x0001e40000100a00 */
[----:B0-----:R-:W-:-:S02]  /*4f1d0*/  MOV R19, R16 ;  /* 0x0000001000137202 */ /* 0x001fc40000000f00 */
[----:B------:R-:W2:Y:S04]  /*4f1e0*/  LDL.LU R18, [R1+0x1634] ;  /* 0x0016340001127983 */ /* 0x000ea80000300800 */
[----:B------:R-:W3:Y:S04]  /*4f1f0*/  LDL.LU R16, [R1+0x1630] ;  /* 0x0016300001107983 */ /* 0x000ee80000300800 */
[----:B-1----:R-:W-:Y:S04]  /*4f200*/  STL [R1+0x3c0], R20 ;  /* 0x0003c01401007387 */ /* 0x002fe80000100800 */
[----:B------:R0:W-:Y:S04]  /*4f210*/  STL.64 [R1+0x3c8], R22 ;  /* 0x0003c81601007387 */ /* 0x0001e80000100a00 */
[----:B0-----:R-:W4:Y:S01]  /*4f220*/  LDL.LU R22, [R1+0x162c] ;  /* 0x00162c0001167983 */ /* 0x001f220000300800 */
[----:B------:R-:W-:Y:S01]  /*4f230*/  IMAD R13, R27, 0x2, R12 ;  /* 0x000000021b0d7824 */ /* 0x000fe200078e020c */
[----:B------:R-:W-:-:S04]  /*4f240*/  LEA R10, P1, R12, R3, 0x1 ;  /* 0x000000030c0a7211 */ /* 0x000fc800078208ff */
[----:B------:R-:W-:Y:S02]  /*4f250*/  LEA.HI.X.SX32 R11, R12, R0, 0x1, P1 ;  /* 0x000000000c0b7211 */ /* 0x000fe400008f0eff */
[----:B------:R-:W-:Y:S01]  /*4f260*/  LEA R6, P1, R13, R3, 0x1 ;  /* 0x000000030d067211 */ /* 0x000fe200078208ff */
[----:B------:R-:W-:-:S03]  /*4f270*/  IMAD R9, R27, 0x2, R13 ;  /* 0x000000021b097824 */ /* 0x000fc600078e020d */
[----:B------:R-:W-:Y:S02]  /*4f280*/  LEA.HI.X.SX32 R7, R13, R0, 0x1, P1 ;  /* 0x000000000d077211 */ /* 0x000fe400008f0eff */
[----:B------:R-:W-:Y:S01]  /*4f290*/  MOV R13, R20 ;  /* 0x00000014000d7202 */ /* 0x000fe20000000f00 */
[----:B------:R-:W-:-:S05]  /*4f2a0*/  IMAD.MOV.U32 R20, RZ, RZ, R21 ;  /* 0x000000ffff147224 */ /* 0x000fca00078e0015 */
[----:B------:R-:W-:Y:S04]  /*4f2b0*/  STL [R1+0x15e0], R20 ;  /* 0x0015e01401007387 */ /* 0x000fe80000100800 */
[----:B----4-:R-:W-:Y:S04]  /*4f2c0*/  STL [R1+0x1628], R22 ;  /* 0x0016281601007387 */ /* 0x010fe80000100800 */
[----:B------:R-:W0:Y:S04]  /*4f2d0*/  LDS.128 R20, [R14+0x3000] ;  /* 0x003000000e147984 */ /* 0x000e280000000c00 */
[----:B--2---:R1:W-:Y:S04]  /*4f2e0*/  STG.E.U16 [R10.64], R18 ;  /* 0x000000120a007986 */ /* 0x0043e8000c101506 */
[----:B0-----:R-:W-:Y:S01]  /*4f2f0*/  STL.64 [R1+0x390], R20 ;  /* 0x0003901401007387 */ /* 0x001fe20000100a00 */
[----:B-1----:R-:W-:-:S03]  /*4f300*/  IMAD.MOV.U32 R18, RZ, RZ, R20 ;  /* 0x000000ffff127224 */ /* 0x002fc600078e0014 */
[----:B------:R-:W-:Y:S04]  /*4f310*/  STL.64 [R1+0x398], R22 ;  /* 0x0003981601007387 */ /* 0x000fe80000100a00 */
[----:B------:R-:W0:Y:S04]  /*4f320*/  LDS.128 R20, [R15+0x3000] ;  /* 0x003000000f147984 */ /* 0x000e280000000c00 */
[----:B0-----:R-:W-:Y:S04]  /*4f330*/  STL [R1+0x380], R20 ;  /* 0x0003801401007387 */ /* 0x001fe80000100800 */
[----:B------:R0:W-:Y:S04]  /*4f340*/  STL.64 [R1+0x388], R22 ;  /* 0x0003881601007387 */ /* 0x0001e80000100a00 */
[----:B0-----:R-:W2:Y:S04]  /*4f350*/  LDL.LU R22, [R1+0x1628] ;  /* 0x0016280001167983 */ /* 0x001ea80000300800 */
[----:B------:R-:W-:Y:S04]  /*4f360*/  STL.64 [R1+0x1620], R14 ;  /* 0x0016200e01007387 */ /* 0x000fe80000100a00 */
[----:B------:R-:W-:Y:S04]  /*4f370*/  STL [R1+0x161c], R13 ;  /* 0x00161c0d01007387 */ /* 0x000fe80000100800 */
[----:B------:R-:W0:Y:S04]  /*4f380*/  LDS.128 R12, [R4+0x4000] ;  /* 0x00400000040c7984 */ /* 0x000e280000000c00 */
[----:B------:R-:W-:Y:S04]  /*4f390*/  STL [R1+0x15e4], R21 ;  /* 0x0015e41501007387 */ /* 0x000fe80000100800 */
[----:B---3--:R1:W-:Y:S04]  /*4f3a0*/  STG.E.U16 [R6.64], R16 ;  /* 0x0000001006007986 */ /* 0x0083e8000c101506 */
[----:B0-----:R-:W-:Y:S01]  /*4f3b0*/  STL.64 [R1+0x3b0], R12 ;  /* 0x0003b00c01007387 */ /* 0x001fe20000100a00 */
[----:B-1----:R-:W-:-:S03]  /*4f3c0*/  MOV R16, R12 ;  /* 0x0000000c00107202 */ /* 0x002fc60000000f00 */
[----:B------:R-:W-:Y:S04]  /*4f3d0*/  STL.64 [R1+0x3b8], R14 ;  /* 0x0003b80e01007387 */ /* 0x000fe80000100a00 */
[----:B------:R-:W0:Y:S01]  /*4f3e0*/  LDS.128 R12, [R5+0x4000] ;  /* 0x00400000050c7984 */ /* 0x000e220000000c00 */
[----:B------:R-:W-:-:S03]  /*4f3f0*/  MOV R17, R20 ;  /* 0x0000001400117202 */ /* 0x000fc60000000f00 */
[----:B------:R-:W-:Y:S04]  /*4f400*/  STL [R1+0x1618], R18 ;  /* 0x0016181201007387 */ /* 0x000fe80000100800 */
[----:B------:R-:W-:Y:S04]  /*4f410*/  STL.64 [R1+0x1610], R16 ;  /* 0x0016101001007387 */ /* 0x000fe80000100a00 */
[----:B0-----:R-:W-:Y:S04]  /*4f420*/  STL [R1+0x3a0], R12 ;  /* 0x0003a00c01007387 */ /* 0x001fe80000100800 */
[----:B------:R0:W-:Y:S04]  /*4f430*/  STL.64 [R1+0x3a8], R14 ;  /* 0x0003a80e01007387 */ /* 0x0001e80000100a00 */
[----:B0-----:R-:W3:Y:S01]  /*4f440*/  LDL.LU.64 R14, [R1+0x1620] ;  /* 0x00162000010e7983 */ /* 0x001ee20000300a00 */
[----:B------:R-:W-:-:S02]  /*4f450*/  LEA R8, P1, R9, R3, 0x1 ;  /* 0x0000000309087211 */ /* 0x000fc400078208ff */
[----:B------:R-:W-:Y:S02]  /*4f460*/  LEA R6, R27, R9, 0x1 ;  /* 0x000000091b067211 */ /* 0x000fe400078e08ff */
[-C--:B------:R-:W-:Y:S02]  /*4f470*/  LEA.HI.X.SX32 R9, R9, R0.reuse, 0x1, P1 ;  /* 0x0000000009097211 */ /* 0x080fe400008f0eff */
[CC--:B------:R-:W-:Y:S01]  /*4f480*/  LEA R10, P1, R6.reuse, R3.reuse, 0x1 ;  /* 0x00000003060a7211 */ /* 0x0c0fe200078208ff */
[----:B------:R-:W-:Y:S02]  /*4f490*/  IMAD R7, R27, 0x2, R6 ;  /* 0x000000021b077824 */ /* 0x000fe400078e0206 */
[----:B------:R0:W-:Y:S01]  /*4f4a0*/  STG.E.U16 [R8.64], R2 ;  /* 0x0000000208007986 */ /* 0x0001e2000c101506 */
[----:B------:R-:W-:Y:S02]  /*4f4b0*/  LEA.HI.X.SX32 R11, R6, R0, 0x1, P1 ;  /* 0x00000000060b7211 */ /* 0x000fe400008f0eff */
[----:B------:R-:W-:Y:S01]  /*4f4c0*/  LEA R6, P1, R7, R3, 0x1 ;  /* 0x0000000307067211 */ /* 0x000fe200078208ff */
[----:B0-----:R-:W-:-:S03]  /*4f4d0*/  IMAD R9, R27, 0x2, R7 ;  /* 0x000000021b097824 */ /* 0x001fc600078e0207 */
[-C--:B------:R-:W-:Y:S01]  /*4f4e0*/  LEA.HI.X.SX32 R7, R7, R0.reuse, 0x1, P1 ;  /* 0x0000000007077211 */ /* 0x080fe200008f0eff */
[----:B------:R0:W-:Y:S01]  /*4f4f0*/  STG.E.U16 [R10.64], R25 ;  /* 0x000000190a007986 */ /* 0x0001e2000c101506 */
[----:B------:R-:W-:Y:S02]  /*4f500*/  LEA R8, P1, R9, R3, 0x1 ;  /* 0x0000000309087211 */ /* 0x000fe400078208ff */
[----:B0-----:R-:W-:Y:S02]  /*4f510*/  LEA R10, R27, R9, 0x1 ;  /* 0x000000091b0a7211 */ /* 0x001fe400078e08ff */
[----:B------:R-:W-:Y:S01]  /*4f520*/  LEA.HI.X.SX32 R9, R9, R0, 0x1, P1 ;  /* 0x0000000009097211 */ /* 0x000fe200008f0eff */
[----:B------:R-:W-:Y:S02]  /*4f530*/  IMAD.MOV.U32 R24, RZ, RZ, R13 ;  /* 0x000000ffff187224 */ /* 0x000fe400078e000d */
[----:B------:R-:W4:Y:S04]  /*4f540*/  LDL.LU R13, [R1+0x161c] ;  /* 0x00161c00010d7983 */ /* 0x000f280000300800 */
[----:B------:R-:W-:Y:S04]  /*4f550*/  STL [R1+0x15e8], R24 ;  /* 0x0015e81801007387 */ /* 0x000fe80000100800 */
[----:B--2---:R-:W-:Y:S04]  /*4f560*/  STG.E.U16 [R6.64], R22 ;  /* 0x0000001606007986 */ /* 0x004fe8000c101506 */
[----:B------:R-:W-:Y:S04]  /*4f570*/  STG.E.U16 [R8.64], R19 ;  /* 0x0000001308007986 */ /* 0x000fe8000c101506 */
[----:B---3--:R-:W0:Y:S04]  /*4f580*/  LDS.128 R20, [R14+0x4000] ;  /* 0x004000000e147984 */ /* 0x008e280000000c00 */
[----:B------:R-:W1:Y:S01]  /*4f590*/  LDS.128 R16, [R15+0x4000] ;  /* 0x004000000f107984 */ /* 0x000e620000000c00 */
[----:B0-----:R-:W-:-:S03]  /*4f5a0*/  IMAD.MOV.U32 R25, RZ, RZ, R21 ;  /* 0x000000ffff197224 */ /* 0x001fc600078e0015 */
[----:B------:R-:W-:Y:S04]  /*4f5b0*/  STL [R1+0x360], R20 ;  /* 0x0003601401007387 */ /* 0x000fe80000100800 */
[----:B------:R0:W-:Y:S04]  /*4f5c0*/  STL.64 [R1+0x368], R22 ;  /* 0x0003681601007387 */ /* 0x0001e80000100a00 */
[----:B------:R-:W-:Y:S04]  /*4f5d0*/  STL [R1+0x15ec], R25 ;  /* 0x0015ec1901007387 */ /* 0x000fe80000100800 */
[----:B-1----:R-:W-:Y:S04]  /*4f5e0*/  STL [R1+0x340], R16 ;  /* 0x0003401001007387 */ /* 0x002fe80000100800 */
[----:B------:R-:W-:Y:S01]  /*4f5f0*/  STL.64 [R1+0x348], R18 ;  /* 0x0003481201007387 */ /* 0x000fe20000100a00 */
[----:B0-----:R-:W-:-:S03]  /*4f600*/  IMAD.MOV.U32 R22, RZ, RZ, R17 ;  /* 0x000000ffff167224 */ /* 0x001fc600078e0011 */
[----:B------:R-:W0:Y:S04]  /*4f610*/  LDS.128 R16, [R4+0x5000] ;  /* 0x0050000004107984 */ /* 0x000e280000000c00 */
[----:B------:R1:W-:Y:S04]  /*4f620*/  STL [R1+0x15f0], R22 ;  /* 0x0015f01601007387 */ /* 0x0003e80000100800 */
[----:B0-----:R-:W-:Y:S01]  /*4f630*/  STL [R1+0x374], R17 ;  /* 0x0003741101007387 */ /* 0x001fe20000100800 */
[----:B-1----:R-:W-:-:S03]  /*4f640*/  IMAD.MOV.U32 R22, RZ, RZ, R16 ;  /* 0x000000ffff167224 */ /* 0x002fc600078e0010 */
[----:B------:R-:W-:Y:S04]  /*4f650*/  STL.64 [R1+0x378], R18 ;  /* 0x0003781201007387 */ /* 0x000fe80000100a00 */
[----:B------:R-:W0:Y:S04]  /*4f660*/  LDS.128 R16, [R5+0x5000] ;  /* 0x0050000005107984 */ /* 0x000e280000000c00 */
[----:B0-----:R0:W-:Y:S01]  /*4f670*/  STL.64 [R1+0x358], R18 ;  /* 0x0003581201007387 */ /* 0x0011e20000100a00 */
[----:B------:R-:W-:Y:S01]  /*4f680*/  IMAD.MOV.U32 R25, RZ, RZ, R16 ;  /* 0x000000ffff197224 */ /* 0x000fe200078e0010 */
[----:B------:R-:W-:-:S02]  /*4f690*/  MOV R28, R17 ;  /* 0x00000011001c7202 */ /* 0x000fc40000000f00 */
[----:B0-----:R-:W2:Y:S04]  /*4f6a0*/  LDL.LU R18, [R1+0x1618] ;  /* 0x0016180001127983 */ /* 0x001ea80000300800 */
[----:B------:R-:W3:Y:S01]  /*4f6b0*/  LDL.LU.64 R16, [R1+0x1610] ;  /* 0x0016100001107983 */ /* 0x000ee20000300a00 */
[CC--:B------:R-:W-:Y:S02]  /*4f6c0*/  LEA R6, P1, R10.reuse, R3.reuse, 0x1 ;  /* 0x000000030a067211 */ /* 0x0c0fe400078208ff */
[----:B------:R-:W-:Y:S02]  /*4f6d0*/  LEA R11, R27, R10, 0x1 ;  /* 0x0000000a1b0b7211 */ /* 0x000fe400078e08ff */
[----:B------:R-:W-:Y:S02]  /*4f6e0*/  LEA.HI.X.SX32 R7, R10, R0, 0x1, P1 ;  /* 0x000000000a077211 */ /* 0x000fe400008f0eff */
[----:B------:R-:W-:-:S02]  /*4f6f0*/  LEA R10, P1, R11, R3, 0x1 ;  /* 0x000000030b0a7211 */ /* 0x000fc400078208ff */
[----:B------:R-:W-:Y:S02]  /*4f700*/  LEA R9, R27, R11, 0x1 ;  /* 0x0000000b1b097211 */ /* 0x000fe400078e08ff */
[----:B------:R-:W-:Y:S02]  /*4f710*/  LEA.HI.X.SX32 R11, R11, R0, 0x1, P1 ;  /* 0x000000000b0b7211 */ /* 0x000fe400008f0eff */
[----:B------:R-:W-:Y:S02]  /*4f720*/  MOV R2, R12 ;  /* 0x0000000c00027202 */ /* 0x000fe40000000f00 */
[----:B------:R-:W-:Y:S02]  /*4f730*/  LEA R8, P1, R9, R3, 0x1 ;  /* 0x0000000309087211 */ /* 0x000fe400078208ff */
[----:B------:R-:W-:Y:S01]  /*4f740*/  LEA R12, R27, R9, 0x1 ;  /* 0x000000091b0c7211 */ /* 0x000fe200078e08ff */
[----:B----4-:R0:W-:Y:S01]  /*4f750*/  STG.E.U16 [R6.64], R13 ;  /* 0x0000000d06007986 */ /* 0x0101e2000c101506 */
[----:B------:R-:W-:-:S02]  /*4f760*/  LEA.HI.X.SX32 R9, R9, R0, 0x1, P1 ;  /* 0x0000000009097211 */ /* 0x000fc400008f0eff */
[----:B0-----:R-:W-:-:S04]  /*4f770*/  LEA R6, P1, R12, R3, 0x1 ;  /* 0x000000030c067211 */ /* 0x001fc800078208ff */
[----:B------:R-:W-:Y:S01]  /*4f780*/  LEA.HI.X.SX32 R7, R12, R0, 0x1, P1 ;  /* 0x000000000c077211 */ /* 0x000fe200008f0eff */
[----:B------:R-:W-:Y:S01]  /*4f790*/  IMAD R13, R27, 0x2, R12 ;  /* 0x000000021b0d7824 */ /* 0x000fe200078e020c */
[----:B------:R0:W-:Y:S04]  /*4f7a0*/  STL [R1+0x15f4], R28 ;  /* 0x0015f41c01007387 */ /* 0x0001e80000100800 */
[----:B0-----:R-:W4:Y:S04]  /*4f7b0*/  LDL.LU R28, [R1+0x340] ;  /* 0x00034000011c7983 */ /* 0x001f280000300800 */
[----:B------:R-:W-:Y:S04]  /*4f7c0*/  STL [R1+0x15c8], R13 ;  /* 0x0015c80d01007387 */ /* 0x000fe80000100800 */
[----:B--2---:R-:W-:Y:S04]  /*4f7d0*/  STG.E.U16 [R10.64], R18 ;  /* 0x000000120a007986 */ /* 0x004fe8000c101506 */
[----:B---3--:R-:W-:Y:S04]  /*4f7e0*/  STG.E.U16 [R8.64], R17 ;  /* 0x0000001108007986 */ /* 0x008fe8000c101506 */
[----:B------:R-:W-:Y:S04]  /*4f7f0*/  STG.E.U16 [R6.64], R16 ;  /* 0x0000001006007986 */ /* 0x000fe8000c101506 */
[----:B------:R-:W0:Y:S04]  /*4f800*/  LDS.128 R16, [R14+0x5000] ;  /* 0x005000000e107984 */ /* 0x000e280000000c00 */
[----:B0-----:R-:W-:Y:S01]  /*4f810*/  STL [R1+0x324], R17 ;  /* 0x0003241101007387 */ /* 0x001fe20000100800 */
[----:B------:R-:W-:-:S03]  /*4f820*/  IMAD.MOV.U32 R24, RZ, RZ, R16 ;  /* 0x000000ffff187224 */ /* 0x000fc600078e0010 */
[----:B------:R-:W-:Y:S04]  /*4f830*/  STL.64 [R1+0x328], R18 ;  /* 0x0003281201007387 */ /* 0x000fe80000100a00 */
[----:B------:R-:W0:Y:S02]  /*4f840*/  LDS.128 R16, [R15+0x5000] ;  /* 0x005000000f107984 */ /* 0x000e240000000c00 */
[----:B0-----:R-:W-:Y:S02]  /*4f850*/  MOV R26, R17 ;  /* 0x00000011001a7202 */ /* 0x001fe40000000f00 */
[----:B------:R-:W-:Y:S04]  /*4f860*/  STL.64 [R1+0x308], R18 ;  /* 0x0003081201007387 */ /* 0x000fe80000100a00 */
[----:B------:R0:W-:Y:S04]  /*4f870*/  STL [R1+0x15f8], R26 ;  /* 0x0015f81a01007387 */ /* 0x0001e80000100800 */
[----:B0-----:R-:W2:Y:S01]  /*4f880*/  LDL.LU R26, [R1+0x360] ;  /* 0x00036000011a7983 */ /* 0x001ea20000300800 */
[----:B------:R-:W-:-:S03]  /*4f890*/  IMAD.MOV.U32 R21, RZ, RZ, R16 ;  /* 0x000000ffff157224 */ /* 0x000fc600078e0010 */
[----:B------:R-:W0:Y:S01]  /*4f8a0*/  LDS.128 R16, [R4+0x6000] ;  /* 0x0060000004107984 */ /* 0x000e220000000c00 */
[----:B------:R-:W-:Y:S02]  /*4f8b0*/  LEA R10, P1, R13, R3, 0x1 ;  /* 0x000000030d0a7211 */ /* 0x000fe400078208ff */
[----:B------:R-:W-:Y:S02]  /*4f8c0*/  LEA R8, R27, R13, 0x1 ;  /* 0x0000000d1b087211 */ /* 0x000fe400078e08ff */
[----:B------:R-:W-:Y:S01]  /*4f8d0*/  LEA.HI.X.SX32 R11, R13, R0, 0x1, P1 ;  /* 0x000000000d0b7211 */ /* 0x000fe200008f0eff */
[----:B0-----:R-:W-:Y:S01]  /*4f8e0*/  STL [R1+0x334], R17 ;  /* 0x0003341101007387 */ /* 0x001fe20000100800 */
[----:B------:R-:W-:-:S03]  /*4f8f0*/  IMAD.MOV.U32 R13, RZ, RZ, R16 ;  /* 0x000000ffff0d7224 */ /* 0x000fc600078e0010 */
[----:B------:R-:W-:Y:S04]  /*4f900*/  STL.64 [R1+0x338], R18 ;  /* 0x0003381201007387 */ /* 0x000fe80000100a00 */
[----:B------:R-:W0:Y:S02]  /*4f910*/  LDS.128 R16, [R5+0x6000] ;  /* 0x0060000005107984 */ /* 0x000e240000000c00 */
[----:B0-----:R-:W-:Y:S02]  /*4f920*/  MOV R12, R16 ;  /* 0x00000010000c7202 */ /* 0x001fe40000000f00 */
[----:B------:R-:W-:Y:S01]  /*4f930*/  STL.64 [R1+0x318], R18 ;  /* 0x0003181201007387 */ /* 0x000fe20000100a00 */
[----:B------:R-:W-:-:S03]  /*4f940*/  IMAD.MOV.U32 R29, RZ, RZ, R17 ;  /* 0x000000ffff1d7224 */ /* 0x000fc600078e0011 */
[----:B------:R-:W0:Y:S01]  /*4f950*/  LDS.128 R16, [R14+0x6000] ;  /* 0x006000000e107984 */ /* 0x000e220000000c00 */
[C---:B------:R-:W-:Y:S02]  /*4f960*/  LEA R6, P1, R8.reuse, R3, 0x1 ;  /* 0x0000000308067211 */ /* 0x040fe400078208ff */
[----:B------:R-:W-:Y:S01]  /*4f970*/  LEA R9, R27, R8, 0x1 ;  /* 0x000000081b097211 */ /* 0x000fe200078e08ff */
[----:B------:R1:W-:Y:S01]  /*4f980*/  STG.E.U16 [R10.64], R2 ;  /* 0x000000020a007986 */ /* 0x0003e2000c101506 */
[----:B------:R-:W-:-:S03]  /*4f990*/  LEA.HI.X.SX32 R7, R8, R0, 0x1, P1 ;  /* 0x0000000008077211 */ /* 0x000fc600008f0eff */
[----:B0-----:R-:W-:Y:S01]  /*4f9a0*/  STL [R1+0x2f4], R17 ;  /* 0x0002f41101007387 */ /* 0x001fe20000100800 */
[----:B------:R-:W-:-:S03]  /*4f9b0*/  MOV R20, R16 ;  /* 0x0000001000147202 */ /* 0x000fc60000000f00 */
[----:B------:R-:W-:Y:S04]  /*4f9c0*/  STL.64 [R1+0x2f8], R18 ;  /* 0x0002f81201007387 */ /* 0x000fe80000100a00 */
[----:B------:R-:W0:Y:S01]  /*4f9d0*/  LDS.128 R16, [R15+0x6000] ;  /* 0x006000000f107984 */ /* 0x000e220000000c00 */
[----:B------:R-:W-:Y:S02]  /*4f9e0*/  LEA R8, P1, R9, R3, 0x1 ;  /* 0x0000000309087211 */ /* 0x000fe400078208ff */
[----:B-1----:R-:W-:Y:S02]  /*4f9f0*/  LEA R10, R27, R9, 0x1 ;  /* 0x000000091b0a7211 */ /* 0x002fe400078e08ff */
[----:B------:R-:W-:Y:S02]  /*4fa00*/  LEA.HI.X.SX32 R9, R9, R0, 0x1, P1 ;  /* 0x0000000009097211 */ /* 0x000fe400008f0eff */
[----:B0-----:R-:W-:Y:S01]  /*4fa10*/  MOV R23, R16 ;  /* 0x0000001000177202 */ /* 0x001fe20000000f00 */
[----:B------:R-:W-:Y:S04]  /*4fa20*/  STL [R1+0x2e4], R17 ;  /* 0x0002e41101007387 */ /* 0x000fe80000100800 */
[----:B------:R-:W-:Y:S04]  /*4fa30*/  STL.64 [R1+0x2e8], R18 ;  /* 0x0002e81201007387 */ /* 0x000fe80000100a00 */
[----:B------:R-:W-:Y:S04]  /*4fa40*/  STL.64 [R1+0x1608], R22 ;  /* 0x0016081601007387 */ /* 0x000fe80000100a00 */
[----:B------:R-:W0:Y:S04]  /*4fa50*/  LDS.128 R16, [R4+0x7000] ;  /* 0x0070000004107984 */ /* 0x000e280000000c00 */
[----:B------:R-:W-:Y:S04]  /*4fa60*/  STL.64 [R1+0x1600], R20 ;  /* 0x0016001401007387 */ /* 0x000fe80000100a00 */
[----:B0-----:R-:W-:Y:S04]  /*4fa70*/  STL [R1+0x2d4], R17 ;  /* 0x0002d41101007387 */ /* 0x001fe80000100800 */
[----:B------:R-:W-:Y:S04]  /*4fa80*/  STL.64 [R1+0x2d8], R18 ;  /* 0x0002d81201007387 */ /* 0x000fe80000100a00 */
[----:B--2---:R0:W-:Y:S04]  /*4fa90*/  STG.E.U16 [R6.64], R26 ;  /* 0x0000001a06007986 */ /* 0x0041e8000c101506 */
[----:B----4-:R-:W-:Y:S01]  /*4faa0*/  STG.E.U16 [R8.64], R28 ;  /* 0x0000001c08007986 */ /* 0x010fe2000c101506 */
[----:B0-----:R-:W-:-:S04]  /*4fab0*/  LEA R6, P1, R10, R3, 0x1 ;  /* 0x000000030a067211 */ /* 0x001fc800078208ff */
[----:B------:R-:W-:-:S05]  /*4fac0*/  LEA.HI.X.SX32 R7, R10, R0, 0x1, P1 ;  /* 0x000000000a077211 */ /* 0x000fca00008f0eff */
[----:B------:R-:W-:Y:S04]  /*4fad0*/  STG.E.U16 [R6.64], R22 ;  /* 0x0000001606007986 */ /* 0x000fe8000c101506 */
[----:B------:R-:W0:Y:S04]  /*4fae0*/  LDS.128 R20, [R5+0x7000] ;  /* 0x0070000005147984 */ /* 0x000e280000000c00 */
[----:B0-----:R-:W-:Y:S01]  /*4faf0*/  STL [R1+0x2c4], R21 ;  /* 0x0002c41501007387 */ /* 0x001fe20000100800 */
[----:B------:R-:W-:-:S03]  /*4fb00*/  IMAD.MOV.U32 R19, RZ, RZ, R20 ;  /* 0x000000ffff137224 */ /* 0x000fc600078e0014 */
[----:B------:R-:W-:Y:S04]  /*4fb10*/  STL.64 [R1+0x2c8], R22 ;  /* 0x0002c81601007387 */ /* 0x000fe80000100a00 */
[----:B------:R-:W0:Y:S04]  /*4fb20*/  LDS.128 R20, [R14+0x7000] ;  /* 0x007000000e147984 */ /* 0x000e280000000c00 */
[----:B0-----:R-:W-:Y:S01]  /*4fb30*/  STL [R1+0x2b4], R21 ;  /* 0x0002b41501007387 */ /* 0x001fe20000100800 */
[----:B------:R-:W-:-:S03]  /*4fb40*/  IMAD.MOV.U32 R18, RZ, RZ, R20 ;  /* 0x000000ffff127224 */ /* 0x000fc600078e0014 */
[----:B------:R-:W-:Y:S04]  /*4fb50*/  STL.64 [R1+0x2b8], R22 ;  /* 0x0002b81601007387 */ /* 0x000fe80000100a00 */
[----:B------:R-:W0:Y:S01]  /*4fb60*/  LDS.128 R20, [R15+0x7000] ;  /* 0x007000000f147984 */ /* 0x000e220000000c00 */
[----:B------:R-:W-:-:S03]  /*4fb70*/  MOV R17, R16 ;  /* 0x0000001000117202 */ /* 0x000fc60000000f00 */
[----:B0-----:R0:W-:Y:S01]  /*4fb80*/  STL.64 [R1+0x2a8], R22 ;  /* 0x0002a81601007387 */ /* 0x0011e20000100a00 */
[----:B------:R-:W-:Y:S01]  /*4fb90*/  IMAD.MOV.U32 R16, RZ, RZ, R20 ;  /* 0x000000ffff107224 */ /* 0x000fe200078e0014 */
[----:B------:R-:W-:Y:S02]  /*4fba0*/  MOV R2, R21 ;  /* 0x0000001500027202 */ /* 0x000fe40000000f00 */
[----:B0-----:R-:W2:Y:S04]  /*4fbb0*/  LDL.LU.64 R22, [R1+0x1608] ;  /* 0x0016080001167983 */ /* 0x001ea80000300a00 */
[----:B------:R-:W3:Y:S01]  /*4fbc0*/  LDL.LU.64 R20, [R1+0x1600] ;  /* 0x0016000001147983 */ /* 0x000ee20000300a00 */
[----:B------:R-:W-:-:S04]  /*4fbd0*/  IMAD R11, R27, 0x2, R10 ;  /* 0x000000021b0b7824 */ /* 0x000fc800078e020a */
[----:B------:R-:W-:Y:S01]  /*4fbe0*/  IMAD R8, R27, 0x2, R11 ;  /* 0x000000021b087824 */ /* 0x000fe200078e020b */
[----:B------:R-:W-:-:S03]  /*4fbf0*/  LEA R10, P1, R11, R3, 0x1 ;  /* 0x000000030b0a7211 */ /* 0x000fc600078208ff */
[----:B------:R-:W-:Y:S01]  /*4fc00*/  IMAD R9, R27, 0x2, R8 ;  /* 0x000000021b097824 */ /* 0x000fe200078e0208 */
[-C--:B------:R-:W-:Y:S02]  /*4fc10*/  LEA.HI.X.SX32 R11, R11, R0.reuse, 0x1, P1 ;  /* 0x000000000b0b7211 */ /* 0x080fe400008f0eff */
[C---:B------:R-:W-:Y:S02]  /*4fc20*/  LEA R6, P1, R8.reuse, R3, 0x1 ;  /* 0x0000000308067211 */ /* 0x040fe400078208ff */
[----:B------:R-:W-:Y:S02]  /*4fc30*/  LEA R5, R27, R9, 0x1 ;  /* 0x000000091b057211 */ /* 0x000fe400078e08ff */
[-C--:B------:R-:W-:Y:S02]  /*4fc40*/  LEA.HI.X.SX32 R7, R8, R0.reuse, 0x1, P1 ;  /* 0x0000000008077211 */ /* 0x080fe400008f0eff */
[C---:B------:R-:W-:Y:S01]  /*4fc50*/  LEA R8, P1, R9.reuse, R3, 0x1 ;  /* 0x0000000309087211 */ /* 0x040fe200078208ff */
[----:B------:R0:W-:Y:S03]  /*4fc60*/  STG.E.U16 [R10.64], R25 ;  /* 0x000000190a007986 */ /* 0x0001e6000c101506 */
[----:B------:R-:W-:-:S02]  /*4fc70*/  LEA.HI.X.SX32 R9, R9, R0, 0x1, P1 ;  /* 0x0000000009097211 */ /* 0x000fc400008f0eff */
[----:B------:R-:W-:Y:S01]  /*4fc80*/  LEA R4, P1, R5, R3, 0x1 ;  /* 0x0000000305047211 */ /* 0x000fe200078208ff */
[----:B------:R1:W-:Y:S01]  /*4fc90*/  STG.E.U16 [R6.64], R24 ;  /* 0x0000001806007986 */ /* 0x0003e2000c101506 */
[----:B0-----:R-:W-:Y:S02]  /*4fca0*/  LEA R10, R27, R5, 0x1 ;  /* 0x000000051b0a7211 */ /* 0x001fe400078e08ff */
[----:B------:R-:W-:-:S03]  /*4fcb0*/  LEA.HI.X.SX32 R5, R5, R0, 0x1, P1 ;  /* 0x0000000005057211 */ /* 0x000fc600008f0eff */
[----:B------:R-:W-:Y:S01]  /*4fcc0*/  IMAD R11, R27, 0x2, R10 ;  /* 0x000000021b0b7824 */ /* 0x000fe200078e020a */
[----:B-1----:R-:W-:-:S04]  /*4fcd0*/  LEA R6, P1, R10, R3, 0x1 ;  /* 0x000000030a067211 */ /* 0x002fc800078208ff */
[----:B------:R-:W-:Y:S02]  /*4fce0*/  LEA.HI.X.SX32 R7, R10, R0, 0x1, P1 ;  /* 0x000000000a077211 */ /* 0x000fe400008f0eff */
[----:B------:R-:W-:Y:S01]  /*4fcf0*/  LEA R10, R27, R11, 0x1 ;  /* 0x0000000b1b0a7211 */ /* 0x000fe200078e08ff */
[----:B---3--:R0:W-:Y:S04]  /*4fd00*/  STG.E.U16 [R8.64], R21 ;  /* 0x0000001508007986 */ /* 0x0081e8000c101506 */
[----:B------:R1:W-:Y:S01]  /*4fd10*/  STG.E.U16 [R4.64], R13 ;  /* 0x0000000d04007986 */ /* 0x0003e2000c101506 */
[----:B0-----:R-:W-:-:S04]  /*4fd20*/  LEA R8, P1, R11, R3, 0x1 ;  /* 0x000000030b087211 */ /* 0x001fc800078208ff */
[-C--:B------:R-:W-:Y:S01]  /*4fd30*/  LEA.HI.X.SX32 R9, R11, R0.reuse, 0x1, P1 ;  /* 0x000000000b097211 */ /* 0x080fe200008f0eff */
[C---:B------:R-:W-:Y:S01]  /*4fd40*/  IMAD R11, R27.reuse, 0x2, R10 ;  /* 0x000000021b0b7824 */ /* 0x040fe200078e020a */
[C---:B-1----:R-:W-:Y:S01]  /*4fd50*/  LEA R4, P1, R10.reuse, R3, 0x1 ;  /* 0x000000030a047211 */ /* 0x042fe200078208ff */
[----:B------:R0:W-:Y:S03]  /*4fd60*/  STG.E.U16 [R6.64], R12 ;  /* 0x0000000c06007986 */ /* 0x0001e6000c101506 */
[----:B------:R-:W-:Y:S02]  /*4fd70*/  LEA.HI.X.SX32 R5, R10, R0, 0x1, P1 ;  /* 0x000000000a057211 */ /* 0x000fe400008f0eff */
[----:B------:R-:W-:Y:S01]  /*4fd80*/  LEA R10, R27, R11, 0x1 ;  /* 0x0000000b1b0a7211 */ /* 0x000fe200078e08ff */
[----:B------:R1:W-:Y:S01]  /*4fd90*/  STG.E.U16 [R8.64], R20 ;  /* 0x0000001408007986 */ /* 0x0003e2000c101506 */
[----:B0-----:R-:W-:-:S04]  /*4fda0*/  LEA R6, P1, R11, R3, 0x1 ;  /* 0x000000030b067211 */ /* 0x001fc800078208ff */
[-C--:B------:R-:W-:Y:S01]  /*4fdb0*/  LEA.HI.X.SX32 R7, R11, R0.reuse, 0x1, P1 ;  /* 0x000000000b077211 */ /* 0x080fe200008f0eff */
[C---:B------:R-:W-:Y:S01]  /*4fdc0*/  IMAD R11, R27.reuse, 0x2, R10 ;  /* 0x000000021b0b7824 */ /* 0x040fe200078e020a */
[C---:B-1----:R-:W-:Y:S01]  /*4fdd0*/  LEA R8, P1, R10.reuse, R3, 0x1 ;  /* 0x000000030a087211 */ /* 0x042fe200078208ff */
[----:B--2---:R0:W-:Y:S03]  /*4fde0*/  STG.E.U16 [R4.64], R23 ;  /* 0x0000001704007986 */ /* 0x0041e6000c101506 */
[----:B------:R-:W-:Y:S02]  /*4fdf0*/  LEA.HI.X.SX32 R9, R10, R0, 0x1, P1 ;  /* 0x000000000a097211 */ /* 0x000fe400008f0eff */
[----:B------:R-:W-:Y:S01]  /*4fe00*/  LEA R10, R27, R11, 0x1 ;  /* 0x0000000b1b0a7211 */ /* 0x000fe200078e08ff */
[----:B------:R1:W-:Y:S01]  /*4fe10*/  STG.E.U16 [R6.64], R17 ;  /* 0x0000001106007986 */ /* 0x0003e2000c101506 */
[----:B0-----:R-:W-:-:S04]  /*4fe20*/  LEA R4, P1, R11, R3, 0x1 ;  /* 0x000000030b047211 */ /* 0x001fc800078208ff */
[-C--:B------:R-:W-:Y:S02]  /*4fe30*/  LEA.HI.X.SX32 R5, R11, R0.reuse, 0x1, P1 ;  /* 0x000000000b057211 */ /* 0x080fe400008f0eff */
[C---:B-1----:R-:W-:Y:S01]  /*4fe40*/  LEA R6, P1, R10.reuse, R3, 0x1 ;  /* 0x000000030a067211 */ /* 0x042fe200078208ff */
[----:B------:R0:W-:Y:S03]  /*4fe50*/  STG.E.U16 [R8.64], R19 ;  /* 0x0000001308007986 */ /* 0x0001e6000c101506 */
[----:B------:R-:W-:Y:S01]  /*4fe60*/  LEA.HI.X.SX32 R7, R10, R0, 0x1, P1 ;  /* 0x000000000a077211 */ /* 0x000fe200008f0eff */
[----:B------:R-:W-:Y:S04]  /*4fe70*/  STG.E.U16 [R4.64], R18 ;  /* 0x0000001204007986 */ /* 0x000fe8000c101506 */
[----:B------:R1:W-:Y:S01]  /*4fe80*/  STG.E.U16 [R6.64], R16 ;  /* 0x0000001006007986 */ /* 0x0003e2000c101506 */
[----:B0-----:R-:W-:-:S03]  /*4fe90*/  IMAD R9, R27, 0x2, R10 ;  /* 0x000000021b097824 */ /* 0x001fc600078e020a */
[----:B------:R-:W2:Y:S04]  /*4fea0*/  LDL.LU R10, [R1+0x480] ;  /* 0x00048000010a7983 */ /* 0x000ea80000300800 */
[----:B-1----:R-:W3:Y:S01]  /*4feb0*/  LDL.LU R7, [R1+0x490] ;  /* 0x0004900001077983 */ /* 0x002ee20000300800 */
[----:B------:R-:W-:Y:S02]  /*4fec0*/  LEA R4, P1, R9, R3, 0x1 ;  /* 0x0000000309047211 */ /* 0x000fe400078208ff */
[----:B------:R-:W-:Y:S02]  /*4fed0*/  LEA R8, R27, R9, 0x1 ;  /* 0x000000091b087211 */ /* 0x000fe400078e08ff */
[----:B------:R-:W-:Y:S02]  /*4fee0*/  LEA.HI.X.SX32 R5, R9, R0, 0x1, P1 ;  /* 0x0000000009057211 */ /* 0x000fe400008f0eff */
[----:B------:R-:W-:-:S02]  /*4fef0*/  LEA R6, P1, R8, R3, 0x1 ;  /* 0x0000000308067211 */ /* 0x000fc400078208ff */
[----:B--2---:R-:W-:Y:S01]  /*4ff00*/  PRMT R9, R10, 0x7632, R9 ;  /* 0x000076320a097816 */ /* 0x004fe20000000009 */
[----:B------:R-:W-:Y:S01]  /*4ff10*/  IMAD R10, R27, 0x2, R8 ;  /* 0x000000021b0a7824 */ /* 0x000fe200078e0208 */
[----:B---3--:R-:W-:Y:S02]  /*4ff20*/  PRMT R11, R7, 0x7632, R11 ;  /* 0x00007632070b7816 */ /* 0x008fe4000000000b */
[----:B------:R-:W-:-:S03]  /*4ff30*/  LEA.HI.X.SX32 R7, R8, R0, 0x1, P1 ;  /* 0x0000000008077211 */ /* 0x000fc600008f0eff */
[----:B------:R0:W-:Y:S01]  /*4ff40*/  STG.E.U16 [R4.64], R11 ;  /* 0x0000000b04007986 */ /* 0x0001e2000c101506 */
[----:B------:R-:W-:-:S03]  /*4ff50*/  LEA R8, R27, R10, 0x1 ;  /* 0x0000000a1b087211 */ /* 0x000fc600078e08ff */
[----:B------:R1:W-:Y:S01]  /*4ff60*/  STG.E.U16 [R6.64], R9 ;  /* 0x0000000906007986 */ /* 0x0003e2000c101506 */
[----:B0-----:R-:W-:-:S04]  /*4ff70*/  LEA R4, P1, R10, R3, 0x1 ;  /* 0x000000030a047211 */ /* 0x001fc800078208ff */
[----:B------:R-:W-:Y:S02]  /*4ff80*/  LEA.HI.X.SX32 R5, R10, R0, 0x1, P1 ;  /* 0x000000000a057211 */ /* 0x000fe400008f0eff */
[----:B------:R-:W2:Y:S04]  /*4ff90*/  LDL.LU R10, [R1+0x440] ;  /* 0x00044000010a7983 */ /* 0x000ea80000300800 */
[----:B-1----:R-:W3:Y:S01]  /*4ffa0*/  LDL.LU R7, [R1+0x470] ;  /* 0x0004700001077983 */ /* 0x002ee20000300800 */
[----:B------:R-:W-:Y:S02]  /*4ffb0*/  LEA R6, P1, R8, R3, 0x1 ;  /* 0x0000000308067211 */ /* 0x000fe400078208ff */
[----:B--2---:R-:W-:Y:S01]  /*4ffc0*/  PRMT R9, R10, 0x7632, R9 ;  /* 0x000076320a097816 */ /* 0x004fe20000000009 */
[----:B------:R-:W-:Y:S01]  /*4ffd0*/  IMAD R10, R27, 0x2, R8 ;  /* 0x000000021b0a7824 */ /* 0x000fe200078e0208 */
[----:B---3--:R-:W-:-:S02]  /*4ffe0*/  PRMT R11, R7, 0x7632, R11 ;  /* 0x00007632070b7816 */ /* 0x008fc4000000000b */
        /* <DEDUP_REMOVED lines=84> */
[----:B------:R-:W-:Y:S02]  /*50530*/  LEA.HI.X.SX32 R7, R8, R0, 0x1, P1 ;  /* 0x0000000008077211 */ /* 0x000fe400008f0eff */
[----:B------:R-:W-:Y:S01]  /*50540*/  LEA R8, R27, R10, 0x1 ;  /* 0x0000000a1b087211 */ /* 0x000fe200078e08ff */
[----:B------:R0:W-:Y:S04]  /*50550*/  STG.E.U16 [R4.64], R11 ;  /* 0x0000000b04007986 */ /* 0x0001e8000c101506 */
[----:B------:R1:W-:Y:S01]  /*50560*/  STG.E.U16 [R6.64], R9 ;  /* 0x0000000906007986 */ /* 0x0003e2000c101506 */
[----:B0-----:R-:W-:Y:S02]  /*50570*/  LEA R4, P1, R10, R3, 0x1 ;  /* 0x000000030a047211 */ /* 0x001fe400078208ff */
[----:B------:R-:W-:-:S02]  /*50580*/  PRMT R11, R26, 0x7632, R11 ;  /* 0x000076321a0b7816 */ /* 0x000fc4000000000b */
[-C--:B------:R-:W-:Y:S01]  /*50590*/  LEA.HI.X.SX32 R5, R10, R0.reuse, 0x1, P1 ;  /* 0x000000000a057211 */ /* 0x080fe200008f0eff */
[C---:B------:R-:W-:Y:S01]  /*505a0*/  IMAD R10, R27.reuse, 0x2, R8 ;  /* 0x000000021b0a7824 */ /* 0x040fe200078e0208 */
[----:B-1----:R-:W-:Y:S01]  /*505b0*/  LEA R6, P1, R8, R3, 0x1 ;  /* 0x0000000308067211 */ /* 0x002fe200078208ff */
[----:B------:R-:W2:Y:S01]  /*505c0*/  LDL.LU R26, [R1+0x15f8] ;  /* 0x0015f800011a7983 */ /* 0x000ea20000300800 */
[----:B------:R-:W-:Y:S02]  /*505d0*/  PRMT R9, R28, 0x7632, R9 ;  /* 0x000076321c097816 */ /* 0x000fe40000000009 */
[----:B------:R-:W-:Y:S01]  /*505e0*/  LEA.HI.X.SX32 R7, R8, R0, 0x1, P1 ;  /* 0x0000000008077211 */ /* 0x000fe200008f0eff */
[----:B------:R0:W-:Y:S01]  /*505f0*/  STG.E.U16 [R4.64], R11 ;  /* 0x0000000b04007986 */ /* 0x0001e2000c101506 */
[----:B------:R-:W-:-:S03]  /*50600*/  LEA R8, R27, R10, 0x1 ;  /* 0x0000000a1b087211 */ /* 0x000fc600078e08ff */
[----:B------:R1:W-:Y:S04]  /*50610*/  STG.E.U16 [R6.64], R9 ;  /* 0x0000000906007986 */ /* 0x0003e8000c101506 */
[----:B------:R-:W3:Y:S01]  /*50620*/  LDL.LU R28, [R1+0x15f4] ;  /* 0x0015f400011c7983 */ /* 0x000ee20000300800 */
[-C--:B0-----:R-:W-:Y:S02]  /*50630*/  LEA R4, P1, R10, R3.reuse, 0x1 ;  /* 0x000000030a047211 */ /* 0x081fe400078208ff */
[----:B------:R-:W-:Y:S02]  /*50640*/  PRMT R11, R22, 0x7632, R11 ;  /* 0x00007632160b7816 */ /* 0x000fe4000000000b */
[----:B------:R-:W-:Y:S01]  /*50650*/  LEA.HI.X.SX32 R5, R10, R0, 0x1, P1 ;  /* 0x000000000a057211 */ /* 0x000fe200008f0eff */
[----:B------:R-:W-:Y:S01]  /*50660*/  IMAD R10, R27, 0x2, R8 ;  /* 0x000000021b0a7824 */ /* 0x000fe200078e0208 */
[----:B-1----:R-:W-:Y:S01]  /*50670*/  LEA R6, P1, R8, R3, 0x1 ;  /* 0x0000000308067211 */ /* 0x002fe200078208ff */
[----:B------:R-:W4:Y:S01]  /*50680*/  LDL.LU R22, [R1+0x15f0] ;  /* 0x0015f00001167983 */ /* 0x000f220000300800 */
[----:B------:R-:W-:-:S02]  /*50690*/  PRMT R9, R25, 0x7632, R9 ;  /* 0x0000763219097816 */ /* 0x000fc40000000009 */
[----:B------:R-:W-:Y:S01]  /*506a0*/  LEA.HI.X.SX32 R7, R8, R0, 0x1, P1 ;  /* 0x0000000008077211 */ /* 0x000fe200008f0eff */
[----:B------:R0:W-:Y:S01]  /*506b0*/  STG.E.U16 [R4.64], R11 ;  /* 0x0000000b04007986 */ /* 0x0001e2000c101506 */
[----:B------:R-:W-:-:S03]  /*506c0*/  LEA R8, R27, R10, 0x1 ;  /* 0x0000000a1b087211 */ /* 0x000fc600078e08ff */
[----:B------:R1:W-:Y:S04]  /*506d0*/  STG.E.U16 [R6.64], R9 ;  /* 0x0000000906007986 */ /* 0x0003e8000c101506 */
[----:B------:R-:W5:Y:S01]  /*506e0*/  LDL.LU R25, [R1+0x15ec] ;  /* 0x0015ec0001197983 */ /* 0x000f620000300800 */
[----:B0-----:R-:W-:-:S04]  /*506f0*/  LEA R4, P1, R10, R3, 0x1 ;  /* 0x000000030a047211 */ /* 0x001fc800078208ff */
[-C--:B------:R-:W-:Y:S02]  /*50700*/  LEA.HI.X.SX32 R5, R10, R0.reuse, 0x1, P1 ;  /* 0x000000000a057211 */ /* 0x080fe400008f0eff */
[----:B-1----:R-:W-:Y:S02]  /*50710*/  LEA R6, P1, R8, R3, 0x1 ;  /* 0x0000000308067211 */ /* 0x002fe400078208ff */
[----:B------:R-:W-:Y:S02]  /*50720*/  PRMT R11, R24, 0x7632, R11 ;  /* 0x00007632180b7816 */ /* 0x000fe4000000000b */
[----:B------:R-:W-:Y:S01]  /*50730*/  PRMT R9, R21, 0x7632, R9 ;  /* 0x0000763215097816 */ /* 0x000fe20000000009 */
[----:B------:R-:W2:Y:S01]  /*50740*/  LDL.LU R24, [R1+0x15e8] ;  /* 0x0015e80001187983 */ /* 0x000ea20000300800 */
[----:B------:R-:W-:-:S03]  /*50750*/  LEA.HI.X.SX32 R7, R8, R0, 0x1, P1 ;  /* 0x0000000008077211 */ /* 0x000fc600008f0eff */
[----:B------:R0:W-:Y:S04]  /*50760*/  STG.E.U16 [R4.64], R11 ;  /* 0x0000000b04007986 */ /* 0x0001e8000c101506 */
[----:B------:R-:W2:Y:S04]  /*50770*/  LDL.LU R21, [R1+0x15e4] ;  /* 0x0015e40001157983 */ /* 0x000ea80000300800 */
[----:B------:R1:W-:Y:S01]  /*50780*/  STG.E.U16 [R6.64], R9 ;  /* 0x0000000906007986 */ /* 0x0003e2000c101506 */
[----:B0-----:R-:W-:-:S03]  /*50790*/  PRMT R11, R13, 0x7632, R11 ;  /* 0x000076320d0b7816 */ /* 0x001fc6000000000b */
[----:B------:R-:W2:Y:S01]  /*507a0*/  LDL.LU R13, [R1+0x494] ;  /* 0x00049400010d7983 */ /* 0x000ea20000300800 */
[----:B-1----:R-:W-:-:S03]  /*507b0*/  PRMT R9, R12, 0x7632, R9 ;  /* 0x000076320c097816 */ /* 0x002fc60000000009 */
[----:B------:R-:W3:Y:S01]  /*507c0*/  LDL.LU R12, [R1+0x484] ;  /* 0x00048400010c7983 */ /* 0x000ee20000300800 */
[----:B------:R-:W-:-:S05]  /*507d0*/  IMAD R10, R27, 0x2, R8 ;  /* 0x000000021b0a7824 */ /* 0x000fca00078e0208 */
[CC--:B------:R-:W-:Y:S02]  /*507e0*/  LEA R4, P1, R10.reuse, R3.reuse, 0x1 ;  /* 0x000000030a047211 */ /* 0x0c0fe400078208ff */
[C---:B------:R-:W-:Y:S02]  /*507f0*/  LEA R8, R27.reuse, R10, 0x1 ;  /* 0x0000000a1b087211 */ /* 0x040fe400078e08ff */
[-C--:B------:R-:W-:Y:S02]  /*50800*/  LEA.HI.X.SX32 R5, R10, R0.reuse, 0x1, P1 ;  /* 0x000000000a057211 */ /* 0x080fe400008f0eff */
[C---:B------:R-:W-:Y:S01]  /*50810*/  LEA R6, P1, R8.reuse, R3, 0x1 ;  /* 0x0000000308067211 */ /* 0x040fe200078208ff */
[----:B------:R-:W-:Y:S02]  /*50820*/  IMAD R10, R27, 0x2, R8 ;  /* 0x000000021b0a7824 */ /* 0x000fe400078e0208 */
[----:B------:R0:W-:Y:S01]  /*50830*/  STG.E.U16 [R4.64], R11 ;  /* 0x0000000b04007986 */ /* 0x0001e2000c101506 */
[----:B------:R-:W-:-:S02]  /*50840*/  LEA.HI.X.SX32 R7, R8, R0, 0x1, P1 ;  /* 0x0000000008077211 */ /* 0x000fc400008f0eff */
[----:B------:R-:W-:-:S03]  /*50850*/  LEA R8, R27, R10, 0x1 ;  /* 0x0000000a1b087211 */ /* 0x000fc600078e08ff */
[----:B------:R1:W-:Y:S01]  /*50860*/  STG.E.U16 [R6.64], R9 ;  /* 0x0000000906007986 */ /* 0x0003e2000c101506 */
[-C--:B0-----:R-:W-:Y:S02]  /*50870*/  LEA R4, P1, R10, R3.reuse, 0x1 ;  /* 0x000000030a047211 */ /* 0x081fe400078208ff */
[----:B------:R-:W-:Y:S02]  /*50880*/  PRMT R11, R20, 0x7632, R11 ;  /* 0x00007632140b7816 */ /* 0x000fe4000000000b */
[-C--:B------:R-:W-:Y:S01]  /*50890*/  LEA.HI.X.SX32 R5, R10, R0.reuse, 0x1, P1 ;  /* 0x000000000a057211 */ /* 0x080fe200008f0eff */
[----:B------:R-:W-:Y:S01]  /*508a0*/  IMAD R10, R27, 0x2, R8 ;  /* 0x000000021b0a7824 */ /* 0x000fe200078e0208 */
[C---:B-1----:R-:W-:Y:S01]  /*508b0*/  LEA R6, P1, R8.reuse, R3, 0x1 ;  /* 0x0000000308067211 */ /* 0x042fe200078208ff */
[----:B------:R-:W4:Y:S01]  /*508c0*/  LDL.LU R20, [R1+0x15e0] ;  /* 0x0015e00001147983 */ /* 0x000f220000300800 */
[----:B------:R-:W-:Y:S02]  /*508d0*/  PRMT R9, R23, 0x7632, R9 ;  /* 0x0000763217097816 */ /* 0x000fe40000000009 */
[----:B------:R-:W-:Y:S01]  /*508e0*/  LEA.HI.X.SX32 R7, R8, R0, 0x1, P1 ;  /* 0x0000000008077211 */ /* 0x000fe200008f0eff */
[----:B------:R0:W-:Y:S01]  /*508f0*/  STG.E.U16 [R4.64], R11 ;  /* 0x0000000b04007986 */ /* 0x0001e2000c101506 */
[----:B------:R-:W-:-:S03]  /*50900*/  LEA R8, R27, R10, 0x1 ;  /* 0x0000000a1b087211 */ /* 0x000fc600078e08ff */
[----:B------:R1:W-:Y:S04]  /*50910*/  STG.E.U16 [R6.64], R9 ;  /* 0x0000000906007986 */ /* 0x0003e8000c101506 */
[----:B------:R-:W4:Y:S01]  /*50920*/  LDL.LU R23, [R1+0x15dc] ;  /* 0x0015dc0001177983 */ /* 0x000f220000300800 */
[CC--:B0-----:R-:W-:Y:S02]  /*50930*/  LEA R4, P1, R10.reuse, R3.reuse, 0x1 ;  /* 0x000000030a047211 */ /* 0x0c1fe400078208ff */
[----:B------:R-:W-:Y:S02]  /*50940*/  PRMT R11, R17, 0x7632, R11 ;  /* 0x00007632110b7816 */ /* 0x000fe4000000000b */
[----:B------:R-:W-:Y:S01]  /*50950*/  LEA.HI.X.SX32 R5, R10, R0, 0x1, P1 ;  /* 0x000000000a057211 */ /* 0x000fe200008f0eff */
[----:B-1----:R-:W-:Y:S01]  /*50960*/  IMAD R9, R27, 0x2, R8 ;  /* 0x000000021b097824 */ /* 0x002fe200078e0208 */
[----:B------:R-:W-:Y:S01]  /*50970*/  LEA R6, P1, R8, R3, 0x1 ;  /* 0x0000000308067211 */ /* 0x000fe200078208ff */
[----:B------:R-:W4:Y:S01]  /*50980*/  LDL.LU R17, [R1+0x15d8] ;  /* 0x0015d80001117983 */ /* 0x000f220000300800 */
[----:B------:R-:W-:-:S02]  /*50990*/  PRMT R10, R19, 0x7632, R10 ;  /* 0x00007632130a7816 */ /* 0x000fc4000000000a */
[----:B------:R-:W-:Y:S01]  /*509a0*/  LEA.HI.X.SX32 R7, R8, R0, 0x1, P1 ;  /* 0x0000000008077211 */ /* 0x000fe200008f0eff */
[----:B------:R0:W-:Y:S01]  /*509b0*/  STG.E.U16 [R4.64], R11 ;  /* 0x0000000b04007986 */ /* 0x0001e2000c101506 */
[----:B------:R-:W-:-:S03]  /*509c0*/  LEA R8, P1, R9, R3, 0x1 ;  /* 0x0000000309087211 */ /* 0x000fc600078208ff */
[----:B------:R1:W-:Y:S04]  /*509d0*/  STG.E.U16 [R6.64], R10 ;  /* 0x0000000a06007986 */ /* 0x0003e8000c101506 */
[----:B------:R-:W4:Y:S01]  /*509e0*/  LDL.LU R19, [R1+0x15d4] ;  /* 0x0015d40001137983 */ /* 0x000f220000300800 */
[----:B0-----:R-:W-:Y:S02]  /*509f0*/  LEA R4, R27, R9, 0x1 ;  /* 0x000000091b047211 */ /* 0x001fe400078e08ff */
[----:B------:R-:W-:Y:S02]  /*50a00*/  LEA.HI.X.SX32 R9, R9, R0, 0x1, P1 ;  /* 0x0000000009097211 */ /* 0x000fe400008f0eff */
[----:B-1----:R-:W-:Y:S01]  /*50a10*/  LEA R6, P1, R4, R3, 0x1 ;  /* 0x0000000304067211 */ /* 0x002fe200078208ff */
[----:B------:R-:W-:Y:S01]  /*50a20*/  IMAD R5, R27, 0x2, R4 ;  /* 0x000000021b057824 */ /* 0x000fe200078e0204 */
[----:B------:R-:W-:-:S02]  /*50a30*/  PRMT R10, R18, 0x7632, R10 ;  /* 0x00007632120a7816 */ /* 0x000fc4000000000a */
[-C--:B------:R-:W-:Y:S01]  /*50a40*/  LEA.HI.X.SX32 R7, R4, R0.reuse, 0x1, P1 ;  /* 0x0000000004077211 */ /* 0x080fe200008f0eff */
[----:B------:R-:W4:Y:S01]  /*50a50*/  LDL.LU R18, [R1+0x15d0] ;  /* 0x0015d00001127983 */ /* 0x000f220000300800 */
[----:B------:R-:W-:Y:S02]  /*50a60*/  LEA R4, P1, R5, R3, 0x1 ;  /* 0x0000000305047211 */ /* 0x000fe400078208ff */
[----:B------:R-:W-:Y:S01]  /*50a70*/  LEA R11, R27, R5, 0x1 ;  /* 0x000000051b0b7211 */ /* 0x000fe200078e08ff */
[----:B------:R0:W-:Y:S01]  /*50a80*/  STG.E.U16 [R8.64], R10 ;  /* 0x0000000a08007986 */ /* 0x0001e2000c101506 */
[-C--:B------:R-:W-:Y:S02]  /*50a90*/  LEA.HI.X.SX32 R5, R5, R0.reuse, 0x1, P1 ;  /* 0x0000000005057211 */ /* 0x080fe400008f0eff */
[----:B0-----:R-:W-:Y:S02]  /*50aa0*/  PRMT R9, R16, 0x7632, R9 ;  /* 0x0000763210097816 */ /* 0x001fe40000000009 */
[C---:B------:R-:W-:Y:S01]  /*50ab0*/  LEA R8, P1, R11.reuse, R3, 0x1 ;  /* 0x000000030b087211 */ /* 0x040fe200078208ff */
[----:B------:R-:W4:Y:S04]  /*50ac0*/  LDL.LU R16, [R1+0x15cc] ;  /* 0x0015cc0001107983 */ /* 0x000f280000300800 */
[----:B------:R0:W-:Y:S02]  /*50ad0*/  STG.E.U16 [R6.64], R9 ;  /* 0x0000000906007986 */ /* 0x0001e4000c101506 */
[----:B0-----:R-:W-:-:S02]  /*50ae0*/  LEA.HI.X.SX32 R9, R11, R0, 0x1, P1 ;  /* 0x000000000b097211 */ /* 0x001fc400008f0eff */
[----:B--2---:R-:W-:Y:S04]  /*50af0*/  STG.E.U16 [R4.64], R13 ;  /* 0x0000000d04007986 */ /* 0x004fe8000c101506 */
[----:B---3--:R0:W-:Y:S04]  /*50b00*/  STG.E.U16 [R8.64], R12 ;  /* 0x0000000c08007986 */ /* 0x0081e8000c101506 */
[----:B0-----:R-:W2:Y:S01]  /*50b10*/  LDL R9, [R1+0x474] ;  /* 0x0004740001097983 */ /* 0x001ea20000100800 */
[----:B------:R-:W-:-:S05]  /*50b20*/  IMAD R10, R27, 0x2, R11 ;  /* 0x000000021b0a7824 */ /* 0x000fca00078e020b */
[----:B------:R-:W-:-:S04]  /*50b30*/  LEA R6, P1, R10, R3, 0x1 ;  /* 0x000000030a067211 */ /* 0x000fc800078208ff */
[----:B------:R-:W-:Y:S02]  /*50b40*/  LEA.HI.X.SX32 R7, R10, R0, 0x1, P1 ;  /* 0x000000000a077211 */ /* 0x000fe400008f0eff */
[----:B------:R-:W-:-:S03]  /*50b50*/  LEA R11, R27, R10, 0x1 ;  /* 0x0000000a1b0b7211 */ /* 0x000fc600078e08ff */
[----:B--2---:R0:W-:Y:S04]  /*50b60*/  STG.E.U16 [R6.64], R9 ;  /* 0x0000000906007986 */ /* 0x0041e8000c101506 */
[----:B0-----:R-:W2:Y:S01]  /*50b70*/  LDL R7, [R1+0x444] ;  /* 0x0004440001077983 */ /* 0x001ea20000100800 */
[----:B------:R-:W-:-:S04]  /*50b80*/  LEA R4, P1, R11, R3, 0x1 ;  /* 0x000000030b047211 */ /* 0x000fc800078208ff */
[----:B------:R-:W-:Y:S01]  /*50b90*/  LEA.HI.X.SX32 R5, R11, R0, 0x1, P1 ;  /* 0x000000000b057211 */ /* 0x000fe200008f0eff */
[----:B------:R-:W-:-:S05]  /*50ba0*/  IMAD R10, R27, 0x2, R11 ;  /* 0x000000021b0a7824 */ /* 0x000fca00078e020b */
[CC--:B------:R-:W-:Y:S01]  /*50bb0*/  LEA R8, P1, R10.reuse, R3.reuse, 0x1 ;  /* 0x000000030a087211 */ /* 0x0c0fe200078208ff */
[----:B--2---:R0:W-:Y:S04]  /*50bc0*/  STG.E.U16 [R4.64], R7 ;  /* 0x0000000704007986 */ /* 0x0041e8000c101506 */
[----:B0-----:R-:W2:Y:S01]  /*50bd0*/  LDL R5, [R1+0x464] ;  /* 0x0004640001057983 */ /* 0x001ea20000100800 */
[----:B------:R-:W-:Y:S02]  /*50be0*/  LEA R11, R27, R10, 0x1 ;  /* 0x0000000a1b0b7211 */ /* 0x000fe400078e08ff */
[----:B------:R-:W-:Y:S02]  /*50bf0*/  LEA.HI.X.SX32 R9, R10, R0, 0x1, P1 ;  /* 0x000000000a097211 */ /* 0x000fe400008f0eff */
[----:B------:R-:W-:Y:S01]  /*50c00*/  LEA R6, P1, R11, R3, 0x1 ;  /* 0x000000030b067211 */ /* 0x000fe200078208ff */
[----:B------:R-:W-:-:S03]  /*50c10*/  IMAD R10, R27, 0x2, R11 ;  /* 0x000000021b0a7824 */ /* 0x000fc600078e020b */
[-C--:B------:R-:W-:Y:S02]  /*50c20*/  LEA.HI.X.SX32 R7, R11, R0.reuse, 0x1, P1 ;  /* 0x000000000b077211 */ /* 0x080fe400008f0eff */
[C---:B------:R-:W-:Y:S01]  /*50c30*/  LEA R4, P1, R10.reuse, R3, 0x1 ;  /* 0x000000030a047211 */ /* 0x040fe200078208ff */
[----:B--2---:R0:W-:Y:S04]  /*50c40*/  STG.E.U16 [R8.64], R5 ;  /* 0x0000000508007986 */ /* 0x0041e8000c101506 */
[----:B----4-:R-:W-:Y:S01]  /*50c50*/  STG.E.U16 [R6.64], R16 ;  /* 0x0000001006007986 */ /* 0x010fe2000c101506 */
[----:B0-----:R-:W-:-:S05]  /*50c60*/  LEA.HI.X.SX32 R5, R10, R0, 0x1, P1 ;  /* 0x000000000a057211 */ /* 0x001fca00008f0eff */
[----:B------:R0:W-:Y:S04]  /*50c70*/  STG.E.U16 [R4.64], R18 ;  /* 0x0000001204007986 */ /* 0x0001e8000c101506 */
[----:B0-----:R-:W2:Y:S01]  /*50c80*/  LDL R5, [R1+0x424] ;  /* 0x0004240001057983 */ /* 0x001ea20000100800 */
[----:B------:R-:W-:-:S04]  /*50c90*/  LEA R11, R27, R10, 0x1 ;  /* 0x0000000a1b0b7211 */ /* 0x000fc800078e08ff */
[----:B------:R-:W-:Y:S01]  /*50ca0*/  LEA R8, P1, R11, R3, 0x1 ;  /* 0x000000030b087211 */ /* 0x000fe200078208ff */
[----:B------:R-:W-:-:S03]  /*50cb0*/  IMAD R10, R27, 0x2, R11 ;  /* 0x000000021b0a7824 */ /* 0x000fc600078e020b */
[----:B------:R-:W-:Y:S02]  /*50cc0*/  LEA.HI.X.SX32 R9, R11, R0, 0x1, P1 ;  /* 0x000000000b097211 */ /* 0x000fe400008f0eff */
[CC--:B------:R-:W-:Y:S02]  /*50cd0*/  LEA R6, P1, R10.reuse, R3.reuse, 0x1 ;  /* 0x000000030a067211 */ /* 0x0c0fe400078208ff */
[----:B------:R-:W-:Y:S02]  /*50ce0*/  LEA R11, R27, R10, 0x1 ;  /* 0x0000000a1b0b7211 */ /* 0x000fe400078e08ff */
[-C--:B------:R-:W-:Y:S02]  /*50cf0*/  LEA.HI.X.SX32 R7, R10, R0.reuse, 0x1, P1 ;  /* 0x000000000a077211 */ /* 0x080fe400008f0eff */
[C---:B------:R-:W-:Y:S01]  /*50d00*/  LEA R4, P1, R11.reuse, R3, 0x1 ;  /* 0x000000030b047211 */ /* 0x040fe200078208ff */
[----:B--2---:R0:W-:Y:S04]  /*50d10*/  STG.E.U16 [R8.64], R5 ;  /* 0x0000000508007986 */ /* 0x0041e8000c101506 */
[----:B------:R-:W-:Y:S01]  /*50d20*/  STG.E.U16 [R6.64], R19 ;  /* 0x0000001306007986 */ /* 0x000fe2000c101506 */
[----:B0-----:R-:W-:-:S05]  /*50d30*/  LEA.HI.X.SX32 R5, R11, R0, 0x1, P1 ;  /* 0x000000000b057211 */ /* 0x001fca00008f0eff */
[----:B------:R0:W-:Y:S04]  /*50d40*/  STG.E.U16 [R4.64], R17 ;  /* 0x0000001104007986 */ /* 0x0001e8000c101506 */
[----:B0-----:R-:W2:Y:S01]  /*50d50*/  LDL R5, [R1+0x3f4] ;  /* 0x0003f40001057983 */ /* 0x001ea20000100800 */
[----:B------:R-:W-:-:S05]  /*50d60*/  IMAD R10, R27, 0x2, R11 ;  /* 0x000000021b0a7824 */ /* 0x000fca00078e020b */
[CC--:B------:R-:W-:Y:S02]  /*50d70*/  LEA R8, P1, R10.reuse, R3.reuse, 0x1 ;  /* 0x000000030a087211 */ /* 0x0c0fe400078208ff */
[----:B------:R-:W-:Y:S02]  /*50d80*/  LEA R11, R27, R10, 0x1 ;  /* 0x0000000a1b0b7211 */ /* 0x000fe400078e08ff */
[----:B------:R-:W-:Y:S02]  /*50d90*/  LEA.HI.X.SX32 R9, R10, R0, 0x1, P1 ;  /* 0x000000000a097211 */ /* 0x000fe400008f0eff */
[----:B------:R-:W-:-:S04]  /*50da0*/  LEA R6, P1, R11, R3, 0x1 ;  /* 0x000000030b067211 */ /* 0x000fc800078208ff */
[----:B------:R-:W-:Y:S01]  /*50db0*/  LEA.HI.X.SX32 R7, R11, R0, 0x1, P1 ;  /* 0x000000000b077211 */ /* 0x000fe200008f0eff */
[----:B--2---:R-:W-:Y:S04]  /*50dc0*/  STG.E.U16 [R8.64], R5 ;  /* 0x0000000508007986 */ /* 0x004fe8000c101506 */
        /* <DEDUP_REMOVED lines=24> */
[----:B------:R-:W-:Y:S01]  /*50f50*/  LEA R6, P1, R11, R3, 0x1 ;  /* 0x000000030b067211 */ /* 0x000fe200078208ff */
[----:B------:R-:W-:-:S03]  /*50f60*/  IMAD R10, R27, 0x2, R11 ;  /* 0x000000021b0a7824 */ /* 0x000fc600078e020b */
[----:B------:R-:W-:Y:S02]  /*50f70*/  LEA.HI.X.SX32 R7, R11, R0, 0x1, P1 ;  /* 0x000000000b077211 */ /* 0x000fe400008f0eff */
[C---:B------:R-:W-:Y:S02]  /*50f80*/  LEA R4, P1, R10.reuse, R3, 0x1 ;  /* 0x000000030a047211 */ /* 0x040fe400078208ff */
[----:B------:R-:W-:Y:S01]  /*50f90*/  LEA R11, R27, R10, 0x1 ;  /* 0x0000000a1b0b7211 */ /* 0x000fe200078e08ff */
[----:B--2---:R0:W-:Y:S04]  /*50fa0*/  STG.E.U16 [R8.64], R5 ;  /* 0x0000000508007986 */ /* 0x0041e8000c101506 */
[----:B------:R-:W-:Y:S01]  /*50fb0*/  STG.E.U16 [R6.64], R24 ;  /* 0x0000001806007986 */ /* 0x000fe2000c101506 */
[----:B0-----:R-:W-:-:S02]  /*50fc0*/  LEA.HI.X.SX32 R5, R10, R0, 0x1, P1 ;  /* 0x000000000a057211 */ /* 0x001fc400008f0eff */
[----:B------:R-:W-:-:S04]  /*50fd0*/  LEA R8, P1, R11, R3, 0x1 ;  /* 0x000000030b087211 */ /* 0x000fc800078208ff */
[----:B------:R-:W-:Y:S01]  /*50fe0*/  LEA.HI.X.SX32 R9, R11, R0, 0x1, P1 ;  /* 0x000000000b097211 */ /* 0x000fe200008f0eff */
[----:B-----5:R-:W-:Y:S04]  /*50ff0*/  STG.E.U16 [R4.64], R25 ;  /* 0x0000001904007986 */ /* 0x020fe8000c101506 */
        /* <DEDUP_REMOVED lines=37> */
[----:B------:R-:W-:-:S04]  /*51250*/  IMAD R10, R27, 0x2, R11 ;  /* 0x000000021b0a7824 */ /* 0x000fc800078e020b */
[----:B--2---:R0:W-:Y:S04]  /*51260*/  STG.E.U16 [R4.64], R7 ;  /* 0x0000000704007986 */ /* 0x0041e8000c101506 */
[----:B0-----:R-:W2:Y:S01]  /*51270*/  LDL R5, [R1+0x2d4] ;  /* 0x0002d40001057983 */ /* 0x001ea20000100800 */
        /* <DEDUP_REMOVED lines=10> */
[CC--:B------:R-:W-:Y:S02]  /*51320*/  LEA R4, P1, R10.reuse, R3.reuse, 0x1 ;  /* 0x000000030a047211 */ /* 0x0c0fe400078208ff */
[----:B------:R-:W-:Y:S02]  /*51330*/  LEA R11, R27, R10, 0x1 ;  /* 0x0000000a1b0b7211 */ /* 0x000fe400078e08ff */
[----:B------:R-:W-:Y:S02]  /*51340*/  LEA.HI.X.SX32 R5, R10, R0, 0x1, P1 ;  /* 0x000000000a057211 */ /* 0x000fe400008f0eff */
[----:B------:R-:W-:Y:S01]  /*51350*/  LEA R8, P1, R11, R3, 0x1 ;  /* 0x000000030b087211 */ /* 0x000fe200078208ff */
[----:B------:R-:W-:-:S03]  /*51360*/  IMAD R7, R27, 0x2, R11 ;  /* 0x000000021b077824 */ /* 0x000fc600078e020b */
[----:B------:R-:W-:Y:S02]  /*51370*/  LEA.HI.X.SX32 R9, R11, R0, 0x1, P1 ;  /* 0x000000000b097211 */ /* 0x000fe400008f0eff */
[----:B------:R-:W-:Y:S02]  /*51380*/  PRMT R11, R13, 0x7632, R11 ;  /* 0x000076320d0b7816 */ /* 0x000fe4000000000b */
[----:B------:R-:W-:Y:S01]  /*51390*/  PRMT R10, R12, 0x7632, R10 ;  /* 0x000076320c0a7816 */ /* 0x000fe2000000000a */
[----:B------:R-:W-:Y:S04]  /*513a0*/  STL [R1+0x15a8], R2 ;  /* 0x0015a80201007387 */ /* 0x000fe80000100800 */
[----:B------:R-:W3:Y:S01]  /*513b0*/  LDL.LU R13, [R1+0x15c8] ;  /* 0x0015c800010d7983 */ /* 0x000ee20000300800 */
[----:B------:R-:W-:-:S03]  /*513c0*/  PRMT R15, R16, 0x7632, R15 ;  /* 0x00007632100f7816 */ /* 0x000fc6000000000f */
[----:B--2---:R0:W-:Y:S04]  /*513d0*/  STG.E.U16 [R4.64], R6 ;  /* 0x0000000604007986 */ /* 0x0041e8000c101506 */
[----:B------:R1:W-:Y:S01]  /*513e0*/  STG.E.U16 [R8.64], R2 ;  /* 0x0000000208007986 */ /* 0x0003e2000c101506 */
[----:B0-----:R-:W-:Y:S02]  /*513f0*/  LEA R4, P1, R7, R3, 0x1 ;  /* 0x0000000307047211 */ /* 0x001fe400078208ff */
[----:B------:R-:W-:Y:S02]  /*51400*/  LEA R6, R27, R7, 0x1 ;  /* 0x000000071b067211 */ /* 0x000fe400078e08ff */
[----:B------:R-:W-:Y:S02]  /*51410*/  LEA.HI.X.SX32 R5, R7, R0, 0x1, P1 ;  /* 0x0000000007057211 */ /* 0x000fe400008f0eff */
[----:B-1----:R-:W-:Y:S01]  /*51420*/  LEA R8, P1, R6, R3, 0x1 ;  /* 0x0000000306087211 */ /* 0x002fe200078208ff */
[----:B------:R-:W-:-:S03]  /*51430*/  IMAD R7, R27, 0x2, R6 ;  /* 0x000000021b077824 */ /* 0x000fc600078e0206 */
[----:B------:R-:W-:Y:S01]  /*51440*/  LEA.HI.X.SX32 R9, R6, R0, 0x1, P1 ;  /* 0x0000000006097211 */ /* 0x000fe200008f0eff */
[----:B------:R-:W-:Y:S01]  /*51450*/  STG.E.U16 [R4.64], R11 ;  /* 0x0000000b04007986 */ /* 0x000fe2000c101506 */
[----:B------:R-:W-:-:S03]  /*51460*/  LEA R6, P1, R7, R3, 0x1 ;  /* 0x0000000307067211 */ /* 0x000fc600078208ff */
[----:B------:R0:W-:Y:S01]  /*51470*/  STG.E.U16 [R8.64], R10 ;  /* 0x0000000a08007986 */ /* 0x0001e2000c101506 */
[----:B------:R-:W-:Y:S02]  /*51480*/  LEA R12, R27, R7, 0x1 ;  /* 0x000000071b0c7211 */ /* 0x000fe400078e08ff */
[----:B------:R-:W-:Y:S01]  /*51490*/  LEA.HI.X.SX32 R7, R7, R0, 0x1, P1 ;  /* 0x0000000007077211 */ /* 0x000fe200008f0eff */
[----:B0-----:R-:W2:Y:S01]  /*514a0*/  LDL.LU R8, [R1+0x474] ;  /* 0x0004740001087983 */ /* 0x001ea20000300800 */
[----:B------:R-:W-:-:S03]  /*514b0*/  LEA R4, P1, R12, R3, 0x1 ;  /* 0x000000030c047211 */ /* 0x000fc600078208ff */
[----:B------:R-:W3:Y:S01]  /*514c0*/  LDL.LU R9, [R1+0x444] ;  /* 0x0004440001097983 */ /* 0x000ee20000300800 */
[C---:B------:R-:W-:Y:S01]  /*514d0*/  IMAD R11, R27.reuse, 0x2, R12 ;  /* 0x000000021b0b7824 */ /* 0x040fe200078e020c */
[----:B------:R-:W-:Y:S02]  /*514e0*/  LEA.HI.X.SX32 R5, R12, R0, 0x1, P1 ;  /* 0x000000000c057211 */ /* 0x000fe400008f0eff */
[----:B------:R-:W4:Y:S04]  /*514f0*/  LDL.LU R12, [R1+0x464] ;  /* 0x00046400010c7983 */ /* 0x000f280000300800 */
[----:B------:R-:W5:Y:S01]  /*51500*/  LDL.LU R16, [R1+0x15c4] ;  /* 0x0015c40001107983 */ /* 0x000f620000300800 */
[----:B------:R-:W-:Y:S02]  /*51510*/  LEA R10, R27, R11, 0x1 ;  /* 0x0000000b1b0a7211 */ /* 0x000fe400078e08ff */
[----:B--2---:R-:W-:-:S02]  /*51520*/  PRMT R14, R8, 0x7632, R14 ;  /* 0x00007632080e7816 */ /* 0x004fc4000000000e */
[----:B---3--:R-:W-:-:S03]  /*51530*/  PRMT R13, R9, 0x7632, R13 ;  /* 0x00007632090d7816 */ /* 0x008fc6000000000d */
[----:B------:R0:W-:Y:S01]  /*51540*/  STG.E.U16 [R6.64], R14 ;  /* 0x0000000e06007986 */ /* 0x0001e2000c101506 */
[----:B------:R-:W-:-:S03]  /*51550*/  IMAD R8, R27, 0x2, R10 ;  /* 0x000000021b087824 */ /* 0x000fc600078e020a */
[----:B------:R1:W-:Y:S01]  /*51560*/  STG.E.U16 [R4.64], R13 ;  /* 0x0000000d04007986 */ /* 0x0003e2000c101506 */
[----:B0-----:R-:W-:-:S04]  /*51570*/  LEA R6, P1, R11, R3, 0x1 ;  /* 0x000000030b067211 */ /* 0x001fc800078208ff */
[----:B------:R-:W-:Y:S02]  /*51580*/  LEA.HI.X.SX32 R7, R11, R0, 0x1, P1 ;  /* 0x000000000b077211 */ /* 0x000fe400008f0eff */
[----:B----4-:R-:W-:Y:S02]  /*51590*/  PRMT R11, R12, 0x7632, R11 ;  /* 0x000076320c0b7816 */ /* 0x010fe4000000000b */
[----:B-1----:R-:W-:-:S03]  /*515a0*/  LEA R4, P1, R10, R3, 0x1 ;  /* 0x000000030a047211 */ /* 0x002fc600078208ff */
[----:B------:R0:W-:Y:S01]  /*515b0*/  STG.E.U16 [R6.64], R11 ;  /* 0x0000000b06007986 */ /* 0x0001e2000c101506 */
[----:B------:R-:W-:Y:S02]  /*515c0*/  LEA.HI.X.SX32 R5, R10, R0, 0x1, P1 ;  /* 0x000000000a057211 */ /* 0x000fe400008f0eff */
[----:B------:R-:W-:Y:S02]  /*515d0*/  LEA R9, R27, R8, 0x1 ;  /* 0x000000081b097211 */ /* 0x000fe400078e08ff */
[----:B0-----:R-:W-:-:S04]  /*515e0*/  LEA R6, P1, R8, R3, 0x1 ;  /* 0x0000000308067211 */ /* 0x001fc800078208ff */
[----:B------:R-:W-:Y:S02]  /*515f0*/  LEA.HI.X.SX32 R7, R8, R0, 0x1, P1 ;  /* 0x0000000008077211 */ /* 0x000fe400008f0eff */
[----:B------:R-:W2:Y:S01]  /*51600*/  LDL.LU R8, [R1+0x424] ;  /* 0x0004240001087983 */ /* 0x000ea20000300800 */
[----:B-----5:R-:W-:-:S03]  /*51610*/  PRMT R16, R18, 0x7632, R16 ;  /* 0x0000763212107816 */ /* 0x020fc60000000010 */
[----:B------:R-:W3:Y:S01]  /*51620*/  LDL.LU R18, [R1+0x15c0] ;  /* 0x0015c00001127983 */ /* 0x000ee20000300800 */
[----:B------:R-:W-:-:S03]  /*51630*/  IMAD R14, R27, 0x2, R9 ;  /* 0x000000021b0e7824 */ /* 0x000fc600078e0209 */
[----:B------:R0:W-:Y:S02]  /*51640*/  STG.E.U16 [R4.64], R15 ;  /* 0x0000000f04007986 */ /* 0x0001e4000c101506 */
[----:B------:R-:W-:Y:S02]  /*51650*/  LEA R13, R27, R14, 0x1 ;  /* 0x0000000e1b0d7211 */ /* 0x000fe400078e08ff */
[----:B------:R1:W-:Y:S01]  /*51660*/  STG.E.U16 [R6.64], R16 ;  /* 0x0000001006007986 */ /* 0x0003e2000c101506 */
[----:B0-----:R-:W-:-:S04]  /*51670*/  LEA R4, P1, R9, R3, 0x1 ;  /* 0x0000000309047211 */ /* 0x001fc800078208ff */
[----:B------:R-:W-:Y:S02]  /*51680*/  LEA.HI.X.SX32 R5, R9, R0, 0x1, P1 ;  /* 0x0000000009057211 */ /* 0x000fe400008f0eff */
[----:B-1----:R-:W-:-:S04]  /*51690*/  LEA R6, P1, R14, R3, 0x1 ;  /* 0x000000030e067211 */ /* 0x002fc800078208ff */
[----:B------:R-:W-:Y:S02]  /*516a0*/  LEA.HI.X.SX32 R7, R14, R0, 0x1, P1 ;  /* 0x000000000e077211 */ /* 0x000fe400008f0eff */
[----:B------:R-:W-:Y:S02]  /*516b0*/  PRMT R14, R17, 0x7632, R14 ;  /* 0x00007632110e7816 */ /* 0x000fe4000000000e */
[----:B--2---:R-:W-:-:S05]  /*516c0*/  PRMT R15, R8, 0x7632, R15 ;  /* 0x00007632080f7816 */ /* 0x004fca000000000f */
[----:B------:R0:W-:Y:S01]  /*516d0*/  STG.E.U16 [R4.64], R15 ;  /* 0x0000000f04007986 */ /* 0x0001e2000c101506 */
[----:B---3--:R-:W-:Y:S02]  /*516e0*/  PRMT R18, R19, 0x7632, R18 ;  /* 0x0000763213127816 */ /* 0x008fe40000000012 */
[----:B0-----:R-:W-:-:S04]  /*516f0*/  LEA R4, P1, R13, R3, 0x1 ;  /* 0x000000030d047211 */ /* 0x001fc800078208ff */
[----:B------:R-:W-:Y:S01]  /*51700*/  LEA.HI.X.SX32 R5, R13, R0, 0x1, P1 ;  /* 0x000000000d057211 */ /* 0x000fe200008f0eff */
[----:B------:R-:W-:Y:S04]  /*51710*/  STG.E.U16 [R6.64], R18 ;  /* 0x0000001206007986 */ /* 0x000fe8000c101506 */
[----:B------:R0:W-:Y:S04]  /*51720*/  STG.E.U16 [R4.64], R14 ;  /* 0x0000000e04007986 */ /* 0x0001e8000c101506 */
[----:B0-----:R-:W2:Y:S01]  /*51730*/  LDL.LU R14, [R1+0x3f4] ;  /* 0x0003f400010e7983 */ /* 0x001ea20000300800 */
[----:B------:R-:W-:-:S05]  /*51740*/  IMAD R12, R27, 0x2, R13 ;  /* 0x000000021b0c7824 */ /* 0x000fca00078e020d */
[CC--:B------:R-:W-:Y:S02]  /*51750*/  LEA R6, P1, R12.reuse, R3.reuse, 0x1 ;  /* 0x000000030c067211 */ /* 0x0c0fe400078208ff */
[----:B------:R-:W-:Y:S02]  /*51760*/  LEA R11, R27, R12, 0x1 ;  /* 0x0000000c1b0b7211 */ /* 0x000fe400078e08ff */
[-C--:B------:R-:W-:Y:S02]  /*51770*/  LEA.HI.X.SX32 R7, R12, R0.reuse, 0x1, P1 ;  /* 0x000000000c077211 */ /* 0x080fe400008f0eff */
[----:B------:R-:W-:Y:S02]  /*51780*/  LEA R4, P1, R11, R3, 0x1 ;  /* 0x000000030b047211 */ /* 0x000fe400078208ff */
[----:B------:R-:W-:Y:S02]  /*51790*/  PRMT R12, R23, 0x7632, R12 ;  /* 0x00007632170c7816 */ /* 0x000fe4000000000c */
[----:B------:R-:W-:-:S02]  /*517a0*/  LEA.HI.X.SX32 R5, R11, R0, 0x1, P1 ;  /* 0x000000000b057211 */ /* 0x000fc400008f0eff */
[----:B--2---:R-:W-:-:S05]  /*517b0*/  PRMT R13, R14, 0x7632, R13 ;  /* 0x000076320e0d7816 */ /* 0x004fca000000000d */
[----:B------:R-:W-:Y:S04]  /*517c0*/  STG.E.U16 [R6.64], R13 ;  /* 0x0000000d06007986 */ /* 0x000fe8000c101506 */
[----:B------:R0:W-:Y:S04]  /*517d0*/  STG.E.U16 [R4.64], R12 ;  /* 0x0000000c04007986 */ /* 0x0001e8000c101506 */
[----:B0-----:R-:W2:Y:S01]  /*517e0*/  LDL.LU R12, [R1+0x3d4] ;  /* 0x0003d400010c7983 */ /* 0x001ea20000300800 */
[----:B------:R-:W-:-:S05]  /*517f0*/  IMAD R10, R27, 0x2, R11 ;  /* 0x000000021b0a7824 */ /* 0x000fca00078e020b */
[----:B------:R-:W-:-:S04]  /*51800*/  LEA R6, P1, R10, R3, 0x1 ;  /* 0x000000030a067211 */ /* 0x000fc800078208ff */
[----:B------:R-:W-:Y:S02]  /*51810*/  LEA.HI.X.SX32 R7, R10, R0, 0x1, P1 ;  /* 0x000000000a077211 */ /* 0x000fe400008f0eff */
[----:B------:R-:W-:Y:S02]  /*51820*/  LEA R8, R27, R10, 0x1 ;  /* 0x0000000a1b087211 */ /* 0x000fe400078e08ff */
[----:B------:R-:W-:Y:S02]  /*51830*/  PRMT R10, R20, 0x7632, R10 ;  /* 0x00007632140a7816 */ /* 0x000fe4000000000a */
[----:B------:R-:W3:Y:S01]  /*51840*/  LDL.LU R20, [R1+0x15bc] ;  /* 0x0015bc0001147983 */ /* 0x000ee20000300800 */
[----:B--2---:R-:W-:-:S05]  /*51850*/  PRMT R11, R12, 0x7632, R11 ;  /* 0x000076320c0b7816 */ /* 0x004fca000000000b */
[----:B------:R0:W-:Y:S04]  /*51860*/  STG.E.U16 [R6.64], R11 ;  /* 0x0000000b06007986 */ /* 0x0001e8000c101506 */
[----:B0-----:R-:W2:Y:S01]  /*51870*/  LDL.LU R6, [R1+0x394] ;  /* 0x0003940001067983 */ /* 0x001ea20000300800 */
[----:B------:R-:W-:Y:S01]  /*51880*/  IMAD R9, R27, 0x2, R8 ;  /* 0x000000021b097824 */ /* 0x000fe200078e0208 */
[----:B------:R-:W-:-:S04]  /*51890*/  LEA R4, P1, R8, R3, 0x1 ;  /* 0x0000000308047211 */ /* 0x000fc800078208ff */
[-C--:B------:R-:W-:Y:S02]  /*518a0*/  LEA.HI.X.SX32 R5, R8, R0.reuse, 0x1, P1 ;  /* 0x0000000008057211 */ /* 0x080fe400008f0eff */
[----:B------:R-:W-:Y:S02]  /*518b0*/  LEA R8, P1, R9, R3, 0x1 ;  /* 0x0000000309087211 */ /* 0x000fe400078208ff */
[----:B------:R-:W-:Y:S01]  /*518c0*/  LEA R15, R27, R9, 0x1 ;  /* 0x000000091b0f7211 */ /* 0x000fe200078e08ff */
[----:B------:R0:W-:Y:S01]  /*518d0*/  STG.E.U16 [R4.64], R10 ;  /* 0x0000000a04007986 */ /* 0x0001e2000c101506 */
[----:B------:R-:W-:Y:S02]  /*518e0*/  LEA.HI.X.SX32 R9, R9, R0, 0x1, P1 ;  /* 0x0000000009097211 */ /* 0x000fe400008f0eff */
[----:B---3--:R-:W-:Y:S02]  /*518f0*/  PRMT R20, R21, 0x7632, R20 ;  /* 0x0000763215147816 */ /* 0x008fe40000000014 */
[----:B------:R-:W3:Y:S01]  /*51900*/  LDL.LU R21, [R1+0x15b8] ;  /* 0x0015b80001157983 */ /* 0x000ee20000300800 */
[----:B0-----:R-:W-:-:S04]  /*51910*/  LEA R4, P1, R15, R3, 0x1 ;  /* 0x000000030f047211 */ /* 0x001fc800078208ff */
[----:B------:R-:W-:Y:S02]  /*51920*/  LEA.HI.X.SX32 R5, R15, R0, 0x1, P1 ;  /* 0x000000000f057211 */ /* 0x000fe400008f0eff */
[----:B--2---:R-:W-:-:S05]  /*51930*/  PRMT R7, R6, 0x7632, R7 ;  /* 0x0000763206077816 */ /* 0x004fca0000000007 */
[----:B------:R-:W-:Y:S04]  /*51940*/  STG.E.U16 [R8.64], R7 ;  /* 0x0000000708007986 */ /* 0x000fe8000c101506 */
[----:B------:R0:W-:Y:S04]  /*51950*/  STG.E.U16 [R4.64], R20 ;  /* 0x0000001404007986 */ /* 0x0001e8000c101506 */
[----:B0-----:R-:W3:Y:S01]  /*51960*/  LDL.LU R5, [R1+0x3b4] ;  /* 0x0003b40001057983 */ /* 0x001ee20000300800 */
[----:B------:R-:W-:-:S03]  /*51970*/  PRMT R20, R24, 0x7632, R20 ;  /* 0x0000763218147816 */ /* 0x000fc60000000014 */
[----:B------:R-:W2:Y:S01]  /*51980*/  LDL.LU R24, [R1+0x15b4] ;  /* 0x0015b40001187983 */ /* 0x000ea20000300800 */
[----:B------:R-:W-:-:S05]  /*51990*/  IMAD R16, R27, 0x2, R15 ;  /* 0x000000021b107824 */ /* 0x000fca00078e020f */
[----:B------:R-:W-:Y:S02]  /*519a0*/  LEA R17, R27, R16, 0x1 ;  /* 0x000000101b117211 */ /* 0x000fe400078e08ff */
[----:B------:R-:W-:-:S03]  /*519b0*/  LEA R8, P1, R16, R3, 0x1 ;  /* 0x0000000310087211 */ /* 0x000fc600078208ff */
[----:B------:R-:W-:Y:S01]  /*519c0*/  IMAD R19, R27, 0x2, R17 ;  /* 0x000000021b137824 */ /* 0x000fe200078e0211 */
[----:B------:R-:W-:Y:S02]  /*519d0*/  LEA.HI.X.SX32 R9, R16, R0, 0x1, P1 ;  /* 0x0000000010097211 */ /* 0x000fe400008f0eff */
[----:B------:R-:W-:Y:S02]  /*519e0*/  LEA R4, P1, R17, R3, 0x1 ;  /* 0x0000000311047211 */ /* 0x000fe400078208ff */
[----:B------:R-:W-:-:S05]  /*519f0*/  LEA R18, R27, R19, 0x1 ;  /* 0x000000131b127211 */ /* 0x000fca00078e08ff */
[----:B------:R-:W-:-:S05]  /*51a00*/  IMAD R23, R27, 0x2, R18 ;  /* 0x000000021b177824 */ /* 0x000fca00078e0212 */
[----:B------:R-:W-:-:S05]  /*51a10*/  LEA R14, R27, R23, 0x1 ;  /* 0x000000171b0e7211 */ /* 0x000fca00078e08ff */
[----:B------:R-:W-:Y:S01]  /*51a20*/  IMAD R13, R27, 0x2, R14 ;  /* 0x000000021b0d7824 */ /* 0x000fe200078e020e */
[----:B---3--:R-:W-:Y:S02]  /*51a30*/  PRMT R21, R5, 0x7632, R21 ;  /* 0x0000763205157816 */ /* 0x008fe40000000015 */
[----:B------:R-:W-:-:S03]  /*51a40*/  LEA.HI.X.SX32 R5, R17, R0, 0x1, P1 ;  /* 0x0000000011057211 */ /* 0x000fc600008f0eff */
[----:B------:R0:W-:Y:S04]  /*51a50*/  STG.E.U16 [R8.64], R21 ;  /* 0x0000001508007986 */ /* 0x0001e8000c101506 */
[----:B------:R1:W-:Y:S01]  /*51a60*/  STG.E.U16 [R4.64], R20 ;  /* 0x0000001404007986 */ /* 0x0003e2000c101506 */
[----:B0-----:R-:W-:-:S04]  /*51a70*/  LEA R8, P1, R19, R3, 0x1 ;  /* 0x0000000313087211 */ /* 0x001fc800078208ff */
[-C--:B------:R-:W-:Y:S02]  /*51a80*/  LEA.HI.X.SX32 R9, R19, R0.reuse, 0x1, P1 ;  /* 0x0000000013097211 */ /* 0x080fe400008f0eff */
[----:B-1----:R-:W-:Y:S02]  /*51a90*/  LEA R4, P1, R18, R3, 0x1 ;  /* 0x0000000312047211 */ /* 0x002fe400078208ff */
[----:B------:R-:W-:Y:S02]  /*51aa0*/  PRMT R19, R25, 0x7632, R19 ;  /* 0x0000763219137816 */ /* 0x000fe40000000013 */
[----:B--2---:R-:W-:Y:S01]  /*51ab0*/  PRMT R24, R22, 0x7632, R24 ;  /* 0x0000763216187816 */ /* 0x004fe20000000018 */
[----:B------:R-:W2:Y:S01]  /*51ac0*/  LDL.LU R25, [R1+0x15b0] ;  /* 0x0015b00001197983 */ /* 0x000ea20000300800 */
[----:B------:R-:W-:-:S03]  /*51ad0*/  LEA.HI.X.SX32 R5, R18, R0, 0x1, P1 ;  /* 0x0000000012057211 */ /* 0x000fc600008f0eff */
[----:B------:R-:W-:Y:S04]  /*51ae0*/  STG.E.U16 [R8.64], R19 ;  /* 0x0000001308007986 */ /* 0x000fe8000c101506 */
[----:B------:R0:W-:Y:S04]  /*51af0*/  STG.E.U16 [R4.64], R24 ;  /* 0x0000001804007986 */ /* 0x0001e8000c101506 */
[----:B0-----:R-:W2:Y:S01]  /*51b00*/  LDL.LU R24, [R1+0x374] ;  /* 0x0003740001187983 */ /* 0x001ea20000300800 */
[----:B------:R-:W-:-:S05]  /*51b10*/  LEA R12, R27, R13, 0x1 ;  /* 0x0000000d1b0c7211 */ /* 0x000fca00078e08ff */
[----:B------:R-:W-:-:S05]  /*51b20*/  IMAD R11, R27, 0x2, R12 ;  /* 0x000000021b0b7824 */ /* 0x000fca00078e020c */
        /* <DEDUP_REMOVED lines=8> */
[----:B------:R-:W-:Y:S02]  /*51bb0*/  LEA R22, R27, R20, 0x1 ;  /* 0x000000141b167211 */ /* 0x000fe400078e08ff */
[----:B------:R-:W-:-:S03]  /*51bc0*/  LEA R8, P1, R23, R3, 0x1 ;  /* 0x0000000317087211 */ /* 0x000fc600078208ff */
[----:B------:R-:W-:Y:S01]  /*51bd0*/  IMAD R19, R27, 0x2, R22 ;  /* 0x000000021b137824 */ /* 0x000fe200078e0216 */
[----:B------:R-:W-:-:S04]  /*51be0*/  LEA.HI.X.SX32 R9, R23, R0, 0x1, P1 ;  /* 0x0000000017097211 */ /* 0x000fc800008f0eff */
[----:B------:R-:W-:-:S05]  /*51bf0*/  LEA R18, R27, R19, 0x1 ;  /* 0x000000131b127211 */ /* 0x000fca00078e08ff */
[----:B------:R-:W-:Y:S01]  /*51c00*/  STL [R1+0x15a4], R18 ;  /* 0x0015a41201007387 */ /* 0x000fe20000100800 */
[----:B--2---:R-:W-:-:S05]  /*51c10*/  PRMT R25, R24, 0x7632, R25 ;  /* 0x0000763218197816 */ /* 0x004fca0000000019 */
[----:B------:R0:W-:Y:S04]  /*51c20*/  STG.E.U16 [R8.64], R25 ;  /* 0x0000001908007986 */ /* 0x0001e8000c101506 */
[----:B0-----:R-:W2:Y:S01]  /*51c30*/  LDL.LU R25, [R1+0x324] ;  /* 0x0003240001197983 */ /* 0x001ea20000300800 */
[-C--:B------:R-:W-:Y:S01]  /*51c40*/  LEA R4, P1, R14, R3.reuse, 0x1 ;  /* 0x000000030e047211 */ /* 0x080fe200078208ff */
[----:B------:R-:W-:Y:S01]  /*51c50*/  IMAD R24, R27, 0x2, R18 ;  /* 0x000000021b187824 */ /* 0x000fe200078e0212 */
[----:B------:R-:W-:Y:S02]  /*51c60*/  PRMT R23, R28, 0x7632, R23 ;  /* 0x000076321c177816 */ /* 0x000fe40000000017 */
[----:B------:R-:W-:Y:S02]  /*51c70*/  LEA.HI.X.SX32 R5, R14, R0, 0x1, P1 ;  /* 0x000000000e057211 */ /* 0x000fe400008f0eff */
[----:B------:R-:W-:-:S02]  /*51c80*/  LEA R8, P1, R13, R3, 0x1 ;  /* 0x000000030d087211 */ /* 0x000fc400078208ff */
[----:B------:R-:W-:Y:S01]  /*51c90*/  LEA R28, R27, R24, 0x1 ;  /* 0x000000181b1c7211 */ /* 0x000fe200078e08ff */
[----:B------:R0:W-:Y:S01]  /*51ca0*/  STG.E.U16 [R4.64], R23 ;  /* 0x0000001704007986 */ /* 0x0001e2000c101506 */
[----:B------:R-:W-:Y:S02]  /*51cb0*/  LEA.HI.X.SX32 R9, R13, R0, 0x1, P1 ;  /* 0x000000000d097211 */ /* 0x000fe400008f0eff */
[----:B------:R-:W-:Y:S01]  /*51cc0*/  PRMT R13, R26, 0x7632, R13 ;  /* 0x000076321a0d7816 */ /* 0x000fe2000000000d */
[----:B------:R-:W-:Y:S01]  /*51cd0*/  IMAD R27, R27, 0x2, R28 ;  /* 0x000000021b1b7824 */ /* 0x000fe200078e021c */
[----:B0-----:R-:W-:-:S04]  /*51ce0*/  LEA R4, P1, R12, R3, 0x1 ;  /* 0x000000030c047211 */ /* 0x001fc800078208ff */
[----:B------:R-:W-:Y:S02]  /*51cf0*/  LEA.HI.X.SX32 R5, R12, R0, 0x1, P1 ;  /* 0x000000000c057211 */ /* 0x000fe400008f0eff */
[----:B------:R-:W-:Y:S01]  /*51d00*/  LEA R12, P1, R11, R3, 0x1 ;  /* 0x000000030b0c7211 */ /* 0x000fe200078208ff */
[----:B------:R-:W-:Y:S01]  /*51d10*/  STL [R1+0x159c], R27 ;  /* 0x00159c1b01007387 */ /* 0x000fe20000100800 */
[----:B--2---:R-:W-:-:S05]  /*51d20*/  PRMT R14, R25, 0x7632, R14 ;  /* 0x00007632190e7816 */ /* 0x004fca000000000e */
[----:B------:R-:W-:Y:S04]  /*51d30*/  STG.E.U16 [R8.64], R14 ;  /* 0x0000000e08007986 */ /* 0x000fe8000c101506 */
[----:B------:R0:W-:Y:S02]  /*51d40*/  STG.E.U16 [R4.64], R13 ;  /* 0x0000000d04007986 */ /* 0x0001e4000c101506 */
[----:B0-----:R-:W-:Y:S02]  /*51d50*/  LEA.HI.X.SX32 R13, R11, R0, 0x1, P1 ;  /* 0x000000000b0d7211 */ /* 0x001fe400008f0eff */
[----:B------:R-:W2:Y:S01]  /*51d60*/  LDL.LU R11, [R1+0x334] ;  /* 0x00033400010b7983 */ /* 0x000ea20000300800 */
[----:B------:R-:W-:Y:S02]  /*51d70*/  LEA R4, P1, R10, R3, 0x1 ;  /* 0x000000030a047211 */ /* 0x000fe400078208ff */
[----:B------:R-:W-:-:S02]  /*51d80*/  PRMT R14, R29, 0x7632, R14 ;  /* 0x000076321d0e7816 */ /* 0x000fc4000000000e */
[----:B------:R-:W-:Y:S01]  /*51d90*/  LEA.HI.X.SX32 R5, R10, R0, 0x1, P1 ;  /* 0x000000000a057211 */ /* 0x000fe200008f0eff */
[----:B------:R-:W3:Y:S01]  /*51da0*/  LDL.LU R29, [R1+0x15ac] ;  /* 0x0015ac00011d7983 */ /* 0x000ee20000300800 */
[----:B--2---:R-:W-:-:S05]  /*51db0*/  PRMT R8, R11, 0x7632, R8 ;  /* 0x000076320b087816 */ /* 0x004fca0000000008 */
[----:B------:R0:W-:Y:S04]  /*51dc0*/  STG.E.U16 [R12.64], R8 ;  /* 0x000000080c007986 */ /* 0x0001e8000c101506 */
[----:B------:R1:W-:Y:S01]  /*51dd0*/  STG.E.U16 [R4.64], R14 ;  /* 0x0000000e04007986 */ /* 0x0003e2000c101506 */
[----:B0-----:R-:W-:-:S03]  /*51de0*/  LEA R12, P1, R6, R3, 0x1 ;  /* 0x00000003060c7211 */ /* 0x001fc600078208ff */
[----:B-1----:R-:W3:Y:S01]  /*51df0*/  LDL.LU R4, [R1+0x2e4] ;  /* 0x0002e40001047983 */ /* 0x002ee20000300800 */
[----:B------:R-:W-:-:S03]  /*51e00*/  LEA.HI.X.SX32 R13, R6, R0, 0x1, P1 ;  /* 0x00000000060d7211 */ /* 0x000fc600008f0eff */
[----:B------:R-:W2:Y:S01]  /*51e10*/  LDL.LU R6, [R1+0x2f4] ;  /* 0x0002f40001067983 */ /* 0x000ea20000300800 */
[----:B------:R-:W-:-:S04]  /*51e20*/  LEA R14, P1, R15, R3, 0x1 ;  /* 0x000000030f0e7211 */ /* 0x000fc800078208ff */
[----:B------:R-:W-:Y:S02]  /*51e30*/  LEA.HI.X.SX32 R15, R15, R0, 0x1, P1 ;  /* 0x000000000f0f7211 */ /* 0x000fe400008f0eff */
[----:B---3--:R-:W-:Y:S02]  /*51e40*/  PRMT R29, R4, 0x7632, R29 ;  /* 0x00007632041d7816 */ /* 0x008fe4000000001d */
[----:B--2---:R-:W-:-:S05]  /*51e50*/  PRMT R5, R6, 0x7632, R5 ;  /* 0x0000763206057816 */ /* 0x004fca0000000005 */
[----:B------:R-:W-:Y:S04]  /*51e60*/  STG.E.U16 [R12.64], R5 ;  /* 0x000000050c007986 */ /* 0x000fe8000c101506 */
[----:B------:R0:W-:Y:S04]  /*51e70*/  STG.E.U16 [R14.64], R29 ;  /* 0x0000001d0e007986 */ /* 0x0001e8000c101506 */
[----:B0-----:R-:W2:Y:S04]  /*51e80*/  LDL.LU R29, [R1+0x2c4] ;  /* 0x0002c400011d7983 */ /* 0x001ea80000300800 */
[----:B------:R-:W3:Y:S01]  /*51e90*/  LDL.LU R15, [R1+0x2d4] ;  /* 0x0002d400010f7983 */ /* 0x000ee20000300800 */
[----:B------:R-:W-:-:S04]  /*51ea0*/  LEA R12, P1, R7, R3, 0x1 ;  /* 0x00000003070c7211 */ /* 0x000fc800078208ff */
[----:B------:R-:W-:Y:S02]  /*51eb0*/  LEA.HI.X.SX32 R13, R7, R0, 0x1, P1 ;  /* 0x00000000070d7211 */ /* 0x000fe400008f0eff */
[----:B------:R-:W-:Y:S02]  /*51ec0*/  LEA R14, P1, R16, R3, 0x1 ;  /* 0x00000003100e7211 */ /* 0x000fe400078208ff */
[----:B------:R-:W-:-:S05]  /*51ed0*/  MOV R23, c[0x0][0x1c8] ;  /* 0x0000720000177a02 */ /* 0x000fca0000000f00 */
[----:B------:R-:W-:Y:S01]  /*51ee0*/  IMAD R23, R23, 0x2, R27 ;  /* 0x0000000217177824 */ /* 0x000fe200078e021b */
[----:B------:R-:W-:-:S05]  /*51ef0*/  MOV R27, c[0x0][0x1c8] ;  /* 0x00007200001b7a02 */ /* 0x000fca0000000f00 */
[----:B------:R-:W-:-:S05]  /*51f00*/  IMAD R26, R27, 0x2, R23 ;  /* 0x000000021b1a7824 */ /* 0x000fca00078e0217 */
[----:B------:R-:W-:-:S05]  /*51f10*/  LEA R25, R27, R26, 0x1 ;  /* 0x0000001a1b197211 */ /* 0x000fca00078e08ff */
[----:B------:R-:W-:-:S05]  /*51f20*/  IMAD R9, R27, 0x2, R25 ;  /* 0x000000021b097824 */ /* 0x000fca00078e0219 */
[----:B------:R-:W-:Y:S02]  /*51f30*/  LEA R11, R27, R9, 0x1 ;  /* 0x000000091b0b7211 */ /* 0x000fe400078e08ff */
[----:B--2---:R-:W-:Y:S02]  /*51f40*/  PRMT R2, R29, 0x7632, R2 ;  /* 0x000076321d027816 */ /* 0x004fe40000000002 */
[----:B---3--:R-:W-:Y:S02]  /*51f50*/  PRMT R18, R15, 0x7632, R18 ;  /* 0x000076320f127816 */ /* 0x008fe40000000012 */
[----:B------:R-:W-:-:S03]  /*51f60*/  LEA.HI.X.SX32 R15, R16, R0, 0x1, P1 ;  /* 0x00000000100f7211 */ /* 0x000fc600008f0eff */
[----:B------:R-:W-:Y:S04]  /*51f70*/  STG.E.U16 [R12.64], R18 ;  /* 0x000000120c007986 */ /* 0x000fe8000c101506 */
[----:B------:R0:W-:Y:S04]  /*51f80*/  STG.E.U16 [R14.64], R2 ;  /* 0x000000020e007986 */ /* 0x0001e8000c101506 */
[----:B0-----:R-:W2:Y:S04]  /*51f90*/  LDL.LU R2, [R1+0x15a8] ;  /* 0x0015a80001027983 */ /* 0x001ea80000300800 */
[----:B------:R-:W3:Y:S01]  /*51fa0*/  LDL.LU R14, [R1+0x2b4] ;  /* 0x0002b400010e7983 */ /* 0x000ee20000300800 */
        /* <DEDUP_REMOVED lines=10> */
[-C--:B------:R-:W-:Y:S02]  /*52050*/  LEA.HI.X.SX32 R17, R17, R0.reuse, 0x1, P1 ;  /* 0x0000000011117211 */ /* 0x080fe400008f0eff */
[C---:B------:R-:W-:Y:S02]  /*52060*/  LEA R12, P1, R21.reuse, R3, 0x1 ;  /* 0x00000003150c7211 */ /* 0x040fe400078208ff */
[----:B------:R0:W-:Y:S02]  /*52070*/  STL [R1+0x4], R18 ;  /* 0x0000041201007387 */ /* 0x0001e40000100800 */
[----:B------:R-:W-:Y:S02]  /*52080*/  LEA.HI.X.SX32 R13, R21, R0, 0x1, P1 ;  /* 0x00000000150d7211 */ /* 0x000fe400008f0eff */
[----:B0-----:R-:W-:-:S05]  /*52090*/  LEA R18, R27, R18, 0x1 ;  /* 0x000000121b127211 */ /* 0x001fca00078e08ff */
[----:B------:R-:W-:Y:S01]  /*520a0*/  IMAD R21, R27, 0x2, R18 ;  /* 0x000000021b157824 */ /* 0x000fe200078e0212 */
[----:B------:R0:W-:Y:S04]  /*520b0*/  STL [R1+0x24], R18 ;  /* 0x0000241201007387 */ /* 0x0001e80000100800 */
[----:B0-----:R-:W4:Y:S01]  /*520c0*/  LDL.LU R18, [R1+0x15a4] ;  /* 0x0015a40001127983 */ /* 0x001f220000300800 */
[----:B---3--:R-:W-:Y:S02]  /*520d0*/  PRMT R15, R14, 0x7632, R15 ;  /* 0x000076320e0f7816 */ /* 0x008fe4000000000f */
[----:B------:R-:W-:-:S03]  /*520e0*/  LEA R14, P1, R20, R3, 0x1 ;  /* 0x00000003140e7211 */ /* 0x000fc600078208ff */
[----:B------:R2:W-:Y:S02]  /*520f0*/  STG.E.U16 [R16.64], R15 ;  /* 0x0000000f10007986 */ /* 0x0005e4000c101506 */
[----:B--2---:R-:W-:Y:S02]  /*52100*/  PRMT R17, R2, 0x7632, R17 ;  /* 0x0000763202117816 */ /* 0x004fe40000000011 */
[-C--:B------:R-:W-:Y:S02]  /*52110*/  LEA.HI.X.SX32 R15, R20, R0.reuse, 0x1, P1 ;  /* 0x00000000140f7211 */ /* 0x080fe400008f0eff */
[C---:B------:R-:W-:Y:S02]  /*52120*/  LEA R16, P1, R22.reuse, R3, 0x1 ;  /* 0x0000000316107211 */ /* 0x040fe400078208ff */
[C---:B------:R-:W-:Y:S01]  /*52130*/  LEA R2, R27.reuse, R21, 0x1 ;  /* 0x000000151b027211 */ /* 0x040fe200078e08ff */
[----:B------:R0:W-:Y:S04]  /*52140*/  STG.E.U16 [R12.64], R17 ;  /* 0x000000110c007986 */ /* 0x0001e8000c101506 */
[----:B------:R-:W2:Y:S01]  /*52150*/  LDL R20, [R1+0x468] ;  /* 0x0004680001147983 */ /* 0x000ea20000100800 */
[----:B0-----:R-:W-:Y:S01]  /*52160*/  LEA.HI.X.SX32 R17, R22, R0, 0x1, P1 ;  /* 0x0000000016117211 */ /* 0x001fe200008f0eff */
[----:B------:R-:W-:-:S02]  /*52170*/  IMAD R22, R27, 0x2, R2 ;  /* 0x000000021b167824 */ /* 0x000fc400078e0202 */
[----:B------:R-:W3:Y:S04]  /*52180*/  LDL.LU R2, [R1+0x15a0] ;  /* 0x0015a00001027983 */ /* 0x000ee80000300800 */
[----:B------:R-:W5:Y:S01]  /*52190*/  LDL R13, [R1+0x498] ;  /* 0x00049800010d7983 */ /* 0x000f620000100800 */
[-C--:B------:R-:W-:Y:S02]  /*521a0*/  LEA R12, P1, R19, R3.reuse, 0x1 ;  /* 0x00000003130c7211 */ /* 0x080fe400078208ff */
[----:B------:R-:W-:Y:S01]  /*521b0*/  LEA R27, R27, R22, 0x1 ;  /* 0x000000161b1b7211 */ /* 0x000fe200078e08ff */
[----:B-----5:R0:W-:Y:S04]  /*521c0*/  STG.E.U16 [R14.64], R13 ;  /* 0x0000000d0e007986 */ /* 0x0201e8000c101506 */
[----:B0-----:R-:W5:Y:S01]  /*521d0*/  LDL R15, [R1+0x488] ;  /* 0x00048800010f7983 */ /* 0x001f620000100800 */
[----:B------:R-:W-:Y:S01]  /*521e0*/  LEA.HI.X.SX32 R13, R19, R0, 0x1, P1 ;  /* 0x00000000130d7211 */ /* 0x000fe200008f0eff */
[----:B------:R-:W-:Y:S01]  /*521f0*/  IMAD.MOV.U32 R19, RZ, RZ, c[0x0][0x1c8] ;  /* 0x00007200ff137624 */ /* 0x000fe200078e00ff */
[----:B----4-:R-:W-:-:S04]  /*52200*/  LEA R14, P1, R18, R3, 0x1 ;  /* 0x00000003120e7211 */ /* 0x010fc800078208ff */
[C---:B------:R-:W-:Y:S01]  /*52210*/  LEA R27, R19.reuse, R27, 0x1 ;  /* 0x0000001b131b7211 */ /* 0x040fe200078e08ff */
[----:B-----5:R0:W-:Y:S02]  /*52220*/  STG.E.U16 [R16.64], R15 ;  /* 0x0000000f10007986 */ /* 0x0201e4000c101506 */
[----:B0-----:R-:W-:Y:S02]  /*52230*/  LEA.HI.X.SX32 R15, R18, R0, 0x1, P1 ;  /* 0x00000000120f7211 */ /* 0x001fe400008f0eff */
[----:B------:R-:W-:Y:S01]  /*52240*/  IMAD R17, R19, 0x2, R27 ;  /* 0x0000000213117824 */ /* 0x000fe200078e021b */
[----:B------:R-:W4:Y:S04]  /*52250*/  LDL R18, [R1+0x448] ;  /* 0x0004480001127983 */ /* 0x000f280000100800 */
[----:B------:R0:W-:Y:S04]  /*52260*/  STL [R1+0x44], R27 ;  /* 0x0000441b01007387 */ /* 0x0001e80000100800 */
[----:B0-----:R-:W5:Y:S01]  /*52270*/  LDL.LU R27, [R1+0x159c] ;  /* 0x00159c00011b7983 */ /* 0x001f620000300800 */
[----:B------:R-:W-:-:S04]  /*52280*/  LEA R16, P1, R24, R3, 0x1 ;  /* 0x0000000318107211 */ /* 0x000fc800078208ff */
[----:B------:R-:W-:Y:S02]  /*52290*/  LEA.HI.X.SX32 R17, R24, R0, 0x1, P1 ;  /* 0x0000000018117211 */ /* 0x000fe400008f0eff */
[----:B------:R-:W-:-:S05]  /*522a0*/  LEA R24, R19, R22, 0x1 ;  /* 0x0000001613187211 */ /* 0x000fca00078e08ff */
[C---:B------:R-:W-:Y:S01]  /*522b0*/  IMAD R24, R19.reuse, 0x2, R24 ;  /* 0x0000000213187824 */ /* 0x040fe200078e0218 */
[----:B---3--:R0:W-:Y:S04]  /*522c0*/  STG.E.U16 [R12.64], R2 ;  /* 0x000000020c007986 */ /* 0x0081e8000c101506 */
[----:B------:R-:W-:-:S05]  /*522d0*/  LEA R24, R19, R24, 0x1 ;  /* 0x0000001813187211 */ /* 0x000fca00078e08ff */
[----:B0-----:R-:W-:Y:S01]  /*522e0*/  IMAD R2, R19, 0x2, R24 ;  /* 0x0000000213027824 */ /* 0x001fe200078e0218 */
[----:B------:R-:W-:-:S04]  /*522f0*/  LEA R12, P1, R28, R3, 0x1 ;  /* 0x000000031c0c7211 */ /* 0x000fc800078208ff */
[----:B------:R-:W-:Y:S01]  /*52300*/  LEA.HI.X.SX32 R13, R28, R0, 0x1, P1 ;  /* 0x000000001c0d7211 */ /* 0x000fe200008f0eff */
[----:B------:R0:W-:Y:S04]  /*52310*/  STL [R1+0x3c], R2 ;  /* 0x00003c0201007387 */ /* 0x0001e80000100800 */
[----:B------:R-:W3:Y:S01]  /*52320*/  LDL R28, [R1+0x458] ;  /* 0x00045800011c7983 */ /* 0x000ee20000100800 */
[----:B0-----:R-:W-:-:S03]  /*52330*/  LEA R2, R19, R2, 0x1 ;  /* 0x0000000213027211 */ /* 0x001fc600078e08ff */
[----:B----4-:R5:W-:Y:S04]  /*52340*/  STG.E.U16 [R14.64], R18 ;  /* 0x000000120e007986 */ /* 0x010be8000c101506 */
[----:B--2---:R0:W-:Y:S01]  /*52350*/  STG.E.U16 [R16.64], R20 ;  /* 0x0000001410007986 */ /* 0x0041e2000c101506 */
[----:B-----5:R-:W-:Y:S01]  /*52360*/  LEA R14, P1, R27, R3, 0x1 ;  /* 0x000000031b0e7211 */ /* 0x020fe200078208ff */
[----:B------:R-:W-:-:S03]  /*52370*/  IMAD R18, R19, 0x2, R2 ;  /* 0x0000000213127824 */ /* 0x000fc600078e0202 */
[----:B------:R-:W-:Y:S02]  /*52380*/  LEA.HI.X.SX32 R15, R27, R0, 0x1, P1 ;  /* 0x000000001b0f7211 */ /* 0x000fe400008f0eff */
[----:B------:R-:W-:Y:S02]  /*52390*/  MOV R27, c[0x0][0x1c8] ;  /* 0x00007200001b7a02 */ /* 0x000fe40000000f00 */
[----:B0-----:R-:W-:-:S03]  /*523a0*/  LEA R16, P1, R23, R3, 0x1 ;  /* 0x0000000317107211 */ /* 0x001fc600078208ff */
[----:B------:R-:W-:Y:S01]  /*523b0*/  IMAD R20, R27, 0x2, R18 ;  /* 0x000000021b147824 */ /* 0x000fe200078e0212 */
[----:B------:R0:W-:Y:S01]  /*523c0*/  STL [R1+0x50], R18 ;  /* 0x0000501201007387 */ /* 0x0001e20000100800 */
[----:B------:R-:W-:-:S03]  /*523d0*/  LEA.HI.X.SX32 R17, R23, R0, 0x1, P1 ;  /* 0x0000000017117211 */ /* 0x000fc600008f0eff */
[----:B0-----:R-:W2:Y:S04]  /*523e0*/  LDL R18, [R1+0x3e8] ;  /* 0x0003e80001127983 */ /* 0x001ea80000100800 */
[----:B------:R-:W-:Y:S04]  /*523f0*/  STL [R1+0x4c], R20 ;  /* 0x00004c1401007387 */ /* 0x000fe80000100800 */
[----:B------:R-:W4:Y:S04]  /*52400*/  LDL R23, [R1+0x438] ;  /* 0x0004380001177983 */ /* 0x000f280000100800 */
[----:B---3--:R-:W-:Y:S04]  /*52410*/  STG.E.U16 [R12.64], R28 ;  /* 0x0000001c0c007986 */ /* 0x008fe8000c101506 */
[----:B----4-:R0:W-:Y:S04]  /*52420*/  STG.E.U16 [R14.64], R23 ;  /* 0x000000170e007986 */ /* 0x0101e8000c101506 */
[----:B0-----:R-:W3:Y:S01]  /*52430*/  LDL R15, [R1+0x428] ;  /* 0x00042800010f7983 */ /* 0x001ee20000100800 */
[----:B------:R-:W-:-:S04]  /*52440*/  LEA R12, P1, R26, R3, 0x1 ;  /* 0x000000031a0c7211 */ /* 0x000fc800078208ff */
[----:B------:R-:W-:Y:S02]  /*52450*/  LEA.HI.X.SX32 R13, R26, R0, 0x1, P1 ;  /* 0x000000001a0d7211 */ /* 0x000fe400008f0eff */
[----:B------:R-:W-:Y:S01]  /*52460*/  LEA R14, P1, R25, R3, 0x1 ;  /* 0x00000003190e7211 */ /* 0x000fe200078208ff */
[----:B------:R-:W4:Y:S01]  /*52470*/  LDL R26, [R1+0x408] ;  /* 0x00040800011a7983 */ /* 0x000f220000100800 */
[----:B------:R-:W-:-:S03]  /*52480*/  LEA R28, R27, R20, 0x1 ;  /* 0x000000141b1c7211 */ /* 0x000fc600078e08ff */
[----:B------:R-:W5:Y:S04]  /*52490*/  LDL R20, [R1+0x3d8] ;  /* 0x0003d80001147983 */ /* 0x000f680000100800 */
[----:B---3--:R0:W-:Y:S02]  /*524a0*/  STG.E.U16 [R16.64], R15 ;  /* 0x0000000f10007986 */ /* 0x0081e4000c101506 */
[----:B0-----:R-:W-:Y:S02]  /*524b0*/  LEA.HI.X.SX32 R15, R25, R0, 0x1, P1 ;  /* 0x00000000190f7211 */ /* 0x001fe400008f0eff */
[----:B------:R-:W3:Y:S01]  /*524c0*/  LDL R25, [R1+0x418] ;  /* 0x0004180001197983 */ /* 0x000ee20000100800 */
[----:B------:R-:W-:-:S05]  /*524d0*/  IMAD R23, R27, 0x2, R28 ;  /* 0x000000021b177824 */ /* 0x000fca00078e021c */
[----:B------:R-:W-:Y:S02]  /*524e0*/  LEA R23, R27, R23, 0x1 ;  /* 0x000000171b177211 */ /* 0x000fe400078e08ff */
[----:B------:R-:W-:-:S03]  /*524f0*/  LEA R16, P1, R9, R3, 0x1 ;  /* 0x0000000309107211 */ /* 0x000fc600078208ff */
[----:B------:R-:W-:Y:S01]  /*52500*/  IMAD R23, R27, 0x2, R23 ;  /* 0x000000021b177824 */ /* 0x000fe200078e0217 */
[----:B------:R-:W-:Y:S01]  /*52510*/  LEA.HI.X.SX32 R17, R9, R0, 0x1, P1 ;  /* 0x0000000009117211 */ /* 0x000fe200008f0eff */
[----:B---3--:R0:W-:Y:S04]  /*52520*/  STG.E.U16 [R12.64], R25 ;  /* 0x000000190c007986 */ /* 0x0081e8000c101506 */
[----:B0-----:R-:W3:Y:S04]  /*52530*/  LDL R25, [R1+0x398] ;  /* 0x0003980001197983 */ /* 0x001ee80000100800 */
[----:B------:R0:W-:Y:S04]  /*52540*/  STL [R1+0x28], R23 ;  /* 0x0000281701007387 */ /* 0x0001e80000100800 */
[----:B------:R-:W2:Y:S01]  /*52550*/  LDL R9, [R1+0x3f8] ;  /* 0x0003f80001097983 */ /* 0x000ea20000100800 */
[----:B0-----:R-:W-:-:S03]  /*52560*/  LEA R23, R27, R23, 0x1 ;  /* 0x000000171b177211 */ /* 0x001fc600078e08ff */
[----:B----4-:R0:W-:Y:S04]  /*52570*/  STG.E.U16 [R14.64], R26 ;  /* 0x0000001a0e007986 */ /* 0x0101e8000c101506 */
[----:B------:R1:W-:Y:S04]  /*52580*/  STL [R1+0x20], R23 ;  /* 0x0000201701007387 */ /* 0x0003e80000100800 */
[----:B0-----:R-:W4:Y:S01]  /*52590*/  LDL R26, [R1+0x388] ;  /* 0x00038800011a7983 */ /* 0x001f220000100800 */
[----:B-1----:R-:W-:-:S05]  /*525a0*/  IMAD R23, R27, 0x2, R23 ;  /* 0x000000021b177824 */ /* 0x002fca00078e0217 */
[----:B------:R-:W-:Y:S04]  /*525b0*/  STL [R1+0x1c], R23 ;  /* 0x00001c1701007387 */ /* 0x000fe80000100800 */
[----:B--2---:R0:W-:Y:S04]  /*525c0*/  STG.E.U16 [R16.64], R9 ;  /* 0x0000000910007986 */ /* 0x0041e8000c101506 */
[----:B0-----:R-:W2:Y:S01]  /*525d0*/  LDL R17, [R1+0x3c8] ;  /* 0x0003c80001117983 */ /* 0x001ea20000100800 */
[----:B------:R-:W-:Y:S02]  /*525e0*/  LEA R12, P1, R11, R3, 0x1 ;  /* 0x000000030b0c7211 */ /* 0x000fe400078208ff */
[----:B------:R-:W-:-:S02]  /*525f0*/  LEA R23, R27, R23, 0x1 ;  /* 0x000000171b177211 */ /* 0x000fc400078e08ff */
[-C--:B------:R-:W-:Y:S02]  /*52600*/  LEA.HI.X.SX32 R13, R11, R0.reuse, 0x1, P1 ;  /* 0x000000000b0d7211 */ /* 0x080fe400008f0eff */
[CC--:B------:R-:W-:Y:S01]  /*52610*/  LEA R14, P1, R8.reuse, R3.reuse, 0x1 ;  /* 0x00000003080e7211 */ /* 0x0c0fe200078208ff */
[----:B------:R-:W-:Y:S01]  /*52620*/  IMAD R11, R27, 0x2, R23 ;  /* 0x000000021b0b7824 */ /* 0x000fe200078e0217 */
[----:B------:R-:W-:Y:S02]  /*52630*/  STL [R1+0x18], R23 ;  /* 0x0000181701007387 */ /* 0x000fe40000100800 */
[----:B------:R-:W-:Y:S02]  /*52640*/  LEA.HI.X.SX32 R15, R8, R0, 0x1, P1 ;  /* 0x00000000080f7211 */ /* 0x000fe400008f0eff */
[----:B------:R0:W-:Y:S01]  /*52650*/  STL [R1+0x14], R11 ;  /* 0x0000140b01007387 */ /* 0x0001e20000100800 */
[----:B------:R-:W-:-:S03]  /*52660*/  LEA R8, P1, R10, R3, 0x1 ;  /* 0x000000030a087211 */ /* 0x000fc600078208ff */
[----:B------:R1:W-:Y:S01]  /*52670*/  STG.E.U16 [R12.64], R18 ;  /* 0x000000120c007986 */ /* 0x0003e2000c101506 */
[----:B------:R-:W-:Y:S02]  /*52680*/  LEA.HI.X.SX32 R9, R10, R0, 0x1, P1 ;  /* 0x000000000a097211 */ /* 0x000fe400008f0eff */
[----:B0-----:R-:W-:Y:S01]  /*52690*/  LEA R11, R27, R11, 0x1 ;  /* 0x0000000b1b0b7211 */ /* 0x001fe200078e08ff */
[----:B-----5:R0:W-:Y:S01]  /*526a0*/  STG.E.U16 [R14.64], R20 ;  /* 0x000000140e007986 */ /* 0x0201e2000c101506 */
[----:B-1----:R-:W-:-:S03]  /*526b0*/  LEA R12, P1, R6, R3, 0x1 ;  /* 0x00000003060c7211 */ /* 0x002fc600078208ff */
[C---:B0-----:R-:W-:Y:S01]  /*526c0*/  IMAD R20, R27.reuse, 0x2, R11 ;  /* 0x000000021b147824 */ /* 0x041fe200078e020b */
[----:B------:R-:W-:Y:S02]  /*526d0*/  LEA.HI.X.SX32 R13, R6, R0, 0x1, P1 ;  /* 0x00000000060d7211 */ /* 0x000fe400008f0eff */
[C---:B------:R-:W-:Y:S02]  /*526e0*/  LEA R10, P1, R4.reuse, R3, 0x1 ;  /* 0x00000003040a7211 */ /* 0x040fe400078208ff */
[C---:B------:R-:W-:Y:S01]  /*526f0*/  LEA R18, R27.reuse, R20, 0x1 ;  /* 0x000000141b127211 */ /* 0x040fe200078e08ff */
[----:B------:R0:W-:Y:S04]  /*52700*/  STL [R1+0x10], R11 ;  /* 0x0000100b01007387 */ /* 0x0001e80000100800 */
[----:B------:R-:W5:Y:S04]  /*52710*/  LDL R23, [R1+0x368] ;  /* 0x0003680001177983 */ /* 0x000f680000100800 */
[----:B------:R1:W-:Y:S01]  /*52720*/  STL [R1+0x1588], R20 ;  /* 0x0015881401007387 */ /* 0x0003e20000100800 */
[----:B0-----:R-:W-:Y:S01]  /*52730*/  LEA.HI.X.SX32 R11, R4, R0, 0x1, P1 ;  /* 0x00000000040b7211 */ /* 0x001fe200008f0eff */
[----:B------:R-:W-:-:S02]  /*52740*/  IMAD R4, R27, 0x2, R18 ;  /* 0x000000021b047824 */ /* 0x000fc400078e0212 */
[----:B-1----:R-:W5:Y:S04]  /*52750*/  LDL.LU R20, [R1+0x4] ;  /* 0x0000040001147983 */ /* 0x002f680000300800 */
[----:B--2---:R0:W-:Y:S04]  /*52760*/  STG.E.U16 [R8.64], R17 ;  /* 0x0000001108007986 */ /* 0x0041e8000c101506 */
[----:B---3--:R1:W-:Y:S01]  /*52770*/  STG.E.U16 [R12.64], R25 ;  /* 0x000000190c007986 */ /* 0x0083e2000c101506 */
[----:B0-----:R-:W-:-:S03]  /*52780*/  LEA R8, P1, R5, R3, 0x1 ;  /* 0x0000000305087211 */ /* 0x001fc600078208ff */
[----:B------:R-:W2:Y:S04]  /*52790*/  LDL.LU R17, [R1+0x24] ;  /* 0x0000240001117983 */ /* 0x000ea80000300800 */
[----:B-1----:R-:W3:Y:S01]  /*527a0*/  LDL R13, [R1+0x3b8] ;  /* 0x0003b800010d7983 */ /* 0x002ee20000100800 */
[----:B------:R-:W-:Y:S02]  /*527b0*/  LEA.HI.X.SX32 R9, R5, R0, 0x1, P1 ;  /* 0x0000000005097211 */ /* 0x000fe400008f0eff */
[----:B------:R-:W-:Y:S01]  /*527c0*/  LEA R5, R27, R4, 0x1 ;  /* 0x000000041b057211 */ /* 0x000fe200078e08ff */
[----:B----4-:R0:W-:Y:S04]  /*527d0*/  STG.E.U16 [R10.64], R26 ;  /* 0x0000001a0a007986 */ /* 0x0101e8000c101506 */
[----:B------:R-:W4:Y:S04]  /*527e0*/  LDL R16, [R1+0x348] ;  /* 0x0003480001107983 */ /* 0x000f280000100800 */
[----:B------:R-:W2:Y:S04]  /*527f0*/  LDL R25, [R1+0x358] ;  /* 0x0003580001197983 */ /* 0x000ea80000100800 */
[----:B0-----:R-:W2:Y:S04]  /*52800*/  LDL R26, [R1+0x378] ;  /* 0x00037800011a7983 */ /* 0x001ea80000100800 */
[----:B------:R0:W-:Y:S04]  /*52810*/  STL.64 [R1+0x1590], R4 ;  /* 0x0015900401007387 */ /* 0x0001e80000100a00 */
[----:B0-----:R-:W2:Y:S01]  /*52820*/  LDL R4, [R1+0x3a8] ;  /* 0x0003a80001047983 */ /* 0x001ea20000100800 */
[----:B------:R-:W-:Y:S01]  /*52830*/  LEA R14, P1, R7, R3, 0x1 ;  /* 0x00000003070e7211 */ /* 0x000fe200078208ff */
[----:B------:R-:W-:Y:S01]  /*52840*/  IMAD R6, R27, 0x2, R5 ;  /* 0x000000021b067824 */ /* 0x000fe200078e0205 */
[----:B------:R-:W-:-:S02]  /*52850*/  MOV R5, c[0x0][0x1c8] ;  /* 0x0000720000057a02 */ /* 0x000fc40000000f00 */
[----:B------:R-:W-:Y:S02]  /*52860*/  LEA.HI.X.SX32 R15, R7, R0, 0x1, P1 ;  /* 0x00000000070f7211 */ /* 0x000fe400008f0eff */
[----:B------:R-:W-:Y:S01]  /*52870*/  LEA R7, R5, R6, 0x1 ;  /* 0x0000000605077211 */ /* 0x000fe200078e08ff */
[----:B------:R-:W-:Y:S01]  /*52880*/  IMAD R19, R19, 0x2, R29 ;  /* 0x0000000213137824 */ /* 0x000fe200078e021d */
[----:B------:R-:W-:-:S04]  /*52890*/  LEA R10, P1, R29, R3, 0x1 ;  /* 0x000000031d0a7211 */ /* 0x000fc800078208ff */
[-C--:B------:R-:W-:Y:S02]  /*528a0*/  LEA.HI.X.SX32 R11, R29, R0.reuse, 0x1, P1 ;  /* 0x000000001d0b7211 */ /* 0x080fe400008f0eff */
[----:B------:R-:W-:Y:S01]  /*528b0*/  LEA R12, P1, R19, R3, 0x1 ;  /* 0x00000003130c7211 */ /* 0x000fe200078208ff */
[----:B---3--:R0:W-:Y:S02]  /*528c0*/  STG.E.U16 [R8.64], R13 ;  /* 0x0000000d08007986 */ /* 0x0081e4000c101506 */
[----:B0-----:R-:W-:Y:S01]  /*528d0*/  IMAD R8, R5, 0x2, R7 ;  /* 0x0000000205087824 */ /* 0x001fe200078e0207 */
[----:B------:R-:W-:Y:S02]  /*528e0*/  LEA.HI.X.SX32 R13, R19, R0, 0x1, P1 ;  /* 0x00000000130d7211 */ /* 0x000fe400008f0eff */
[----:B------:R-:W3:Y:S02]  /*528f0*/  LDL R19, [R1+0x328] ;  /* 0x0003280001137983 */ /* 0x000ee40000100800 */
[----:B------:R-:W-:-:S02]  /*52900*/  LEA R9, R5, R8, 0x1 ;  /* 0x0000000805097211 */ /* 0x000fc400078e08ff */
[----:B--2---:R0:W-:Y:S04]  /*52910*/  STG.E.U16 [R14.64], R4 ;  /* 0x000000040e007986 */ /* 0x0041e8000c101506 */
[----:B-----5:R1:W-:Y:S04]  /*52920*/  STG.E.U16 [R10.64], R23 ;  /* 0x000000170a007986 */ /* 0x0203e8000c101506 */
[----:B0-----:R-:W2:Y:S01]  /*52930*/  LDL R4, [R1+0x308] ;  /* 0x0003080001047983 */ /* 0x001ea20000100800 */
[----:B------:R-:W-:Y:S01]  /*52940*/  LEA R14, P1, R20, R3, 0x1 ;  /* 0x00000003140e7211 */ /* 0x000fe200078208ff */
[----:B-1----:R-:W-:-:S02]  /*52950*/  IMAD R23, R5, 0x2, R9 ;  /* 0x0000000205177824 */ /* 0x002fc400078e0209 */
[----:B------:R0:W-:Y:S01]  /*52960*/  STL.64 [R1+0x1580], R8 ;  /* 0x0015800801007387 */ /* 0x0001e20000100a00 */
[----:B------:R-:W-:-:S03]  /*52970*/  LEA.HI.X.SX32 R15, R20, R0, 0x1, P1 ;  /* 0x00000000140f7211 */ /* 0x000fc600008f0eff */
[----:B------:R-:W5:Y:S01]  /*52980*/  LDL.LU R20, [R1+0x44] ;  /* 0x0000440001147983 */ /* 0x000f620000300800 */
[----:B0-----:R-:W-:-:S03]  /*52990*/  MOV R9, c[0x0][0x1c8] ;  /* 0x0000720000097a02 */ /* 0x001fc60000000f00 */
[----:B------:R-:W5:Y:S02]  /*529a0*/  LDL R29, [R1+0x318] ;  /* 0x00031800011d7983 */ /* 0x000f640000100800 */
[----:B------:R-:W-:Y:S02]  /*529b0*/  IMAD R8, R9, 0x2, R23 ;  /* 0x0000000209087824 */ /* 0x000fe400078e0217 */
[----:B------:R-:W5:Y:S01]  /*529c0*/  LDL R23, [R1+0x338] ;  /* 0x0003380001177983 */ /* 0x000f620000100800 */
[----:B------:R-:W-:Y:S02]  /*529d0*/  LEA R10, P1, R17, R3, 0x1 ;  /* 0x00000003110a7211 */ /* 0x000fe400078208ff */
[----:B------:R-:W-:Y:S01]  /*529e0*/  LEA R8, R9, R8, 0x1 ;  /* 0x0000000809087211 */ /* 0x000fe200078e08ff */
[----:B----4-:R-:W-:Y:S01]  /*529f0*/  STG.E.U16 [R12.64], R16 ;  /* 0x000000100c007986 */ /* 0x010fe2000c101506 */
[----:B------:R-:W-:-:S03]  /*52a00*/  LEA.HI.X.SX32 R11, R17, R0, 0x1, P1 ;  /* 0x00000000110b7211 */ /* 0x000fc600008f0eff */
[----:B------:R0:W-:Y:S04]  /*52a10*/  STL [R1+0x4], R8 ;  /* 0x0000040801007387 */ /* 0x0001e80000100800 */
[----:B------:R1:W-:Y:S01]  /*52a20*/  STG.E.U16 [R14.64], R26 ;  /* 0x0000001a0e007986 */ /* 0x0003e2000c101506 */
[----:B0-----:R-:W-:-:S03]  /*52a30*/  LEA R8, R9, R8, 0x1 ;  /* 0x0000000809087211 */ /* 0x001fc600078e08ff */
[----:B------:R0:W-:Y:S04]  /*52a40*/  STG.E.U16 [R10.64], R25 ;  /* 0x000000190a007986 */ /* 0x0001e8000c101506 */
[----:B-1----:R-:W4:Y:S04]  /*52a50*/  LDL.LU R26, [R1+0x3c] ;  /* 0x00003c00011a7983 */ /* 0x002f280000300800 */
[----:B------:R1:W-:Y:S04]  /*52a60*/  STL [R1], R8 ;  /* 0x0000000801007387 */ /* 0x0003e80000100800 */
[----:B0-----:R-:W4:Y:S01]  /*52a70*/  LDL R25, [R1+0x2f8] ;  /* 0x0002f80001197983 */ /* 0x001f220000100800 */
[----:B------:R-:W-:Y:S01]  /*52a80*/  LEA R12, P1, R21, R3, 0x1 ;  /* 0x00000003150c7211 */ /* 0x000fe200078208ff */
[----:B------:R-:W-:-:S02]  /*52a90*/  IMAD R27, R27, 0x2, R21 ;  /* 0x000000021b1b7824 */ /* 0x000fc400078e0215 */
[----:B------:R-:W-:Y:S01]  /*52aa0*/  IMAD R10, R9, 0x2, R8 ;  /* 0x00000002090a7824 */ /* 0x000fe200078e0208 */
[----:B------:R-:W-:Y:S02]  /*52ab0*/  LEA.HI.X.SX32 R13, R21, R0, 0x1, P1 ;  /* 0x00000000150d7211 */ /* 0x000fe400008f0eff */
[-C--:B------:R-:W-:Y:S02]  /*52ac0*/  LEA R14, P1, R27, R3.reuse, 0x1 ;  /* 0x000000031b0e7211 */ /* 0x080fe400078208ff */
[----:B------:R-:W-:Y:S02]  /*52ad0*/  LEA R11, R9, R10, 0x1 ;  /* 0x0000000a090b7211 */ /* 0x000fe400078e08ff */
[-C--:B------:R-:W-:Y:S01]  /*52ae0*/  LEA.HI.X.SX32 R15, R27, R0.reuse, 0x1, P1 ;  /* 0x000000001b0f7211 */ /* 0x080fe200008f0eff */
[----:B------:R-:W-:Y:S01]  /*52af0*/  IMAD R5, R5, 0x2, R22 ;  /* 0x0000000205057824 */ /* 0x000fe200078e0216 */
[C---:B------:R-:W-:Y:S01]  /*52b00*/  LEA R16, P1, R22.reuse, R3, 0x1 ;  /* 0x0000000316107211 */ /* 0x040fe200078208ff */
[----:B------:R-:W4:Y:S03]  /*52b10*/  LDL R27, [R1+0x2e8] ;  /* 0x0002e800011b7983 */ /* 0x000f260000100800 */
[----:B------:R-:W-:Y:S01]  /*52b20*/  LEA.HI.X.SX32 R17, R22, R0, 0x1, P1 ;  /* 0x0000000016117211 */ /* 0x000fe200008f0eff */
[----:B-1----:R-:W4:Y:S04]  /*52b30*/  LDL.LU R8, [R1+0x50] ;  /* 0x0000500001087983 */ /* 0x002f280000300800 */
[----:B------:R-:W-:Y:S04]  /*52b40*/  STL.64 [R1+0x1578], R10 ;  /* 0x0015780a01007387 */ /* 0x000fe80000100a00 */
[----:B---3--:R0:W-:Y:S02]  /*52b50*/  STG.E.U16 [R12.64], R19 ;  /* 0x000000130c007986 */ /* 0x0081e4000c101506 */
[----:B0-----:R-:W-:-:S02]  /*52b60*/  LEA R19, R9, R11, 0x1 ;  /* 0x0000000b09137211 */ /* 0x001fc400078e08ff */
[-C--:B------:R-:W-:Y:S01]  /*52b70*/  LEA R12, P1, R5, R3.reuse, 0x1 ;  /* 0x00000003050c7211 */ /* 0x080fe200078208ff */
[----:B------:R-:W3:Y:S02]  /*52b80*/  LDL R11, [R1+0x2d8] ;  /* 0x0002d800010b7983 */ /* 0x000ee40000100800 */
[----:B------:R-:W-:Y:S01]  /*52b90*/  IMAD R21, R9, 0x2, R19 ;  /* 0x0000000209157824 */ /* 0x000fe200078e0213 */
[----:B------:R-:W-:Y:S01]  /*52ba0*/  LEA.HI.X.SX32 R13, R5, R0, 0x1, P1 ;  /* 0x00000000050d7211 */ /* 0x000fe200008f0eff */
[----:B--2---:R0:W-:Y:S04]  /*52bb0*/  STG.E.U16 [R14.64], R4 ;  /* 0x000000040e007986 */ /* 0x0041e8000c101506 */
[----:B0-----:R-:W2:Y:S01]  /*52bc0*/  LDL R4, [R1+0x2c8] ;  /* 0x0002c80001047983 */ /* 0x001ea20000100800 */
[----:B-----5:R-:W-:-:S03]  /*52bd0*/  LEA R14, P1, R20, R3, 0x1 ;  /* 0x00000003140e7211 */ /* 0x020fc600078208ff */
[----:B------:R-:W5:Y:S01]  /*52be0*/  LDL.LU R5, [R1+0x7c8] ;  /* 0x0007c80001057983 */ /* 0x000f620000300800 */
[----:B------:R-:W-:-:S03]  /*52bf0*/  LEA.HI.X.SX32 R15, R20, R0, 0x1, P1 ;  /* 0x00000000140f7211 */ /* 0x000fc600008f0eff */
[----:B------:R-:W5:Y:S04]  /*52c00*/  LDL.LU R20, [R1+0x4c] ;  /* 0x00004c0001147983 */ /* 0x000f680000300800 */
[----:B------:R0:W-:Y:S04]  /*52c10*/  STG.E.U16 [R16.64], R23 ;  /* 0x0000001710007986 */ /* 0x0001e8000c101506 */
[----:B------:R1:W-:Y:S01]  /*52c20*/  STG.E.U16 [R12.64], R29 ;  /* 0x0000001d0c007986 */ /* 0x0003e2000c101506 */
[C---:B0-----:R-:W-:Y:S02]  /*52c30*/  LEA R23, R9.reuse, R21, 0x1 ;  /* 0x0000001509177211 */ /* 0x041fe400078e08ff */
[C---:B------:R-:W-:Y:S01]  /*52c40*/  LEA R16, P1, R24.reuse, R3, 0x1 ;  /* 0x0000000318107211 */ /* 0x040fe200078208ff */
[----:B-1----:R-:W5:Y:S02]  /*52c50*/  LDL R29, [R1+0x2b8] ;  /* 0x0002b800011d7983 */ /* 0x002f640000100800 */
[----:B------:R-:W-:Y:S01]  /*52c60*/  IMAD R22, R9, 0x2, R23 ;  /* 0x0000000209167824 */ /* 0x000fe200078e0217 */
[----:B------:R-:W-:-:S04]  /*52c70*/  LEA.HI.X.SX32 R17, R24, R0, 0x1, P1 ;  /* 0x0000000018117211 */ /* 0x000fc800008f0eff */
[----:B------:R0:W-:Y:S01]  /*52c80*/  STL.64 [R1+0x1570], R22 ;  /* 0x0015701601007387 */ /* 0x0001e20000100a00 */
[----:B------:R-:W-:Y:S02]  /*52c90*/  LEA R24, R9, R22, 0x1 ;  /* 0x0000001609187211 */ /* 0x000fe400078e08ff */
[----:B----4-:R-:W-:-:S04]  /*52ca0*/  LEA R12, P1, R26, R3, 0x1 ;  /* 0x000000031a0c7211 */ /* 0x010fc800078208ff */
[----:B------:R-:W-:Y:S01]  /*52cb0*/  LEA.HI.X.SX32 R13, R26, R0, 0x1, P1 ;  /* 0x000000001a0d7211 */ /* 0x000fe200008f0eff */
[----:B0-----:R-:W-:Y:S01]  /*52cc0*/  IMAD.MOV.U32 R23, RZ, RZ, c[0x0][0x1c8] ;  /* 0x00007200ff177624 */ /* 0x001fe200078e00ff */
[----:B------:R0:W-:Y:S04]  /*52cd0*/  STG.E.U16 [R14.64], R25 ;  /* 0x000000190e007986 */ /* 0x0001e8000c101506 */
[----:B0-----:R-:W-:Y:S02]  /*52ce0*/  LEA R25, R23, R24, 0x1 ;  /* 0x0000001817197211 */ /* 0x001fe400078e08ff */
[----:B------:R-:W-:-:S03]  /*52cf0*/  LEA R14, P1, R2, R3, 0x1 ;  /* 0x00000003020e7211 */ /* 0x000fc600078208ff */
[----:B------:R-:W-:Y:S01]  /*52d00*/  STL.64 [R1+0x1568], R24 ;  /* 0x0015681801007387 */ /* 0x000fe20000100a00 */
[----:B------:R-:W-:-:S03]  /*52d10*/  LEA.HI.X.SX32 R15, R2, R0, 0x1, P1 ;  /* 0x00000000020f7211 */ /* 0x000fc600008f0eff */
[----:B------:R-:W4:Y:S04]  /*52d20*/  LDL.LU R2, [R1+0x1598] ;  /* 0x0015980001027983 */ /* 0x000f280000300800 */
[----:B------:R0:W-:Y:S01]  /*52d30*/  STG.E.U16 [R16.64], R27 ;  /* 0x0000001b10007986 */ /* 0x0001e2000c101506 */
[----:B------:R-:W-:Y:S01]  /*52d40*/  IMAD R26, R23, 0x2, R25 ;  /* 0x00000002171a7824 */ /* 0x000fe200078e0219 */
[----:B0-----:R-:W-:-:S04]  /*52d50*/  LEA R16, P1, R8, R3, 0x1 ;  /* 0x0000000308107211 */ /* 0x001fc800078208ff */
[----:B------:R-:W-:Y:S02]  /*52d60*/  LEA.HI.X.SX32 R17, R8, R0, 0x1, P1 ;  /* 0x0000000008117211 */ /* 0x000fe400008f0eff */
[----:B------:R-:W-:Y:S01]  /*52d70*/  LEA R27, R23, R26, 0x1 ;  /* 0x0000001a171b7211 */ /* 0x000fe200078e08ff */
[----:B---3--:R-:W-:Y:S04]  /*52d80*/  STG.E.U16 [R12.64], R11 ;  /* 0x0000000b0c007986 */ /* 0x008fe8000c101506 */
[----:B--2---:R5:W-:Y:S02]  /*52d90*/  STG.E.U16 [R14.64], R4 ;  /* 0x000000040e007986 */ /* 0x004be4000c101506 */
[----:B-----5:R-:W-:Y:S02]  /*52da0*/  FSEL R4, R5, -INF , P2 ;  /* 0xff80000005047808 */ /* 0x020fe40001000000 */
[----:B------:R-:W2:Y:S04]  /*52db0*/  LDL.LU R14, [R1+0x1c] ;  /* 0x00001c00010e7983 */ /* 0x000ea80000300800 */
[----:B------:R-:W3:Y:S04]  /*52dc0*/  LDL.LU R15, [R1+0x18] ;  /* 0x00001800010f7983 */ /* 0x000ee80000300800 */
[----:B------:R-:W5:Y:S04]  /*52dd0*/  LDL.LU R24, [R1+0x14] ;  /* 0x0000140001187983 */ /* 0x000f680000300800 */
[----:B------:R-:W2:Y:S04]  /*52de0*/  LDL.LU R22, [R1+0x10] ;  /* 0x0000100001167983 */ /* 0x000ea80000300800 */
[----:B------:R-:W-:Y:S04]  /*52df0*/  STL [R1+0x2a4], R4 ;  /* 0x0002a40401007387 */ /* 0x000fe80000100800 */
[----:B------:R0:W-:Y:S01]  /*52e00*/  STG.E.U16 [R16.64], R29 ;  /* 0x0000001d10007986 */ /* 0x0001e2000c101506 */
[----:B------:R-:W-:-:S03]  /*52e10*/  IMAD R12, R23, 0x2, R27 ;  /* 0x00000002170c7824 */ /* 0x000fc600078e021b */
[----:B0-----:R-:W2:Y:S01]  /*52e20*/  LDL.LU R17, [R1+0x28] ;  /* 0x0000280001117983 */ /* 0x001ea20000300800 */
[----:B------:R-:W-:-:S03]  /*52e30*/  LEA R4, P1, R20, R3, 0x1 ;  /* 0x0000000314047211 */ /* 0x000fc600078208ff */
[----:B------:R-:W3:Y:S01]  /*52e40*/  LDL.LU R16, [R1+0x20] ;  /* 0x0000200001107983 */ /* 0x000ee20000300800 */
[-C--:B------:R-:W-:Y:S02]  /*52e50*/  LEA R10, P2, R28, R3.reuse, 0x1 ;  /* 0x000000031c0a7211 */ /* 0x080fe400078408ff */
[C---:B------:R-:W-:Y:S02]  /*52e60*/  LEA R13, R9.reuse, R28, 0x1 ;  /* 0x0000001c090d7211 */ /* 0x040fe400078e08ff */
[-C--:B------:R-:W-:Y:S01]  /*52e70*/  LEA.HI.X.SX32 R5, R20, R0.reuse, 0x1, P1 ;  /* 0x0000000014057211 */ /* 0x080fe200008f0eff */
[----:B------:R-:W-:Y:S01]  /*52e80*/  IMAD R20, R9, 0x2, R28 ;  /* 0x0000000209147824 */ /* 0x000fe200078e021c */
[----:B------:R-:W-:Y:S02]  /*52e90*/  LEA R8, P1, R13, R3, 0x1 ;  /* 0x000000030d087211 */ /* 0x000fe400078208ff */
[----:B------:R-:W-:Y:S01]  /*52ea0*/  LEA.HI.X.SX32 R11, R28, R0, 0x1, P2 ;  /* 0x000000001c0b7211 */ /* 0x000fe200010f0eff */
[----:B------:R0:W-:Y:S01]  /*52eb0*/  STL.64 [R1+0x298], R4 ;  /* 0x0002980401007387 */ /* 0x0001e20000100a00 */
[----:B------:R-:W-:-:S02]  /*52ec0*/  LEA R20, R9, R20, 0x1 ;  /* 0x0000001409147211 */ /* 0x000fc400078e08ff */
[C---:B----4-:R-:W-:Y:S02]  /*52ed0*/  LOP3.LUT P5, RZ, R2.reuse, 0x20000, RZ, 0xc0, !PT ;  /* 0x0002000002ff7812 */ /* 0x050fe400078ac0ff */
[C---:B------:R-:W-:Y:S01]  /*52ee0*/  LOP3.LUT P6, RZ, R2.reuse, 0x40000, RZ, 0xc0, !PT ;  /* 0x0004000002ff7812 */ /* 0x040fe200078cc0ff */
[----:B0-----:R-:W4:Y:S01]  /*52ef0*/  LDL.LU.64 R4, [R1+0x1590] ;  /* 0x0015900001047983 */ /* 0x001f220000300a00 */
[C---:B------:R-:W-:Y:S02]  /*52f00*/  LOP3.LUT P4, RZ, R2.reuse, 0x4000, RZ, 0xc0, !PT ;  /* 0x0000400002ff7812 */ /* 0x040fe4000788c0ff */
[----:B------:R-:W-:Y:S02]  /*52f10*/  LOP3.LUT P3, RZ, R2, 0x8000, RZ, 0xc0, !PT ;  /* 0x0000800002ff7812 */ /* 0x000fe4000786c0ff */
[----:B------:R-:W-:Y:S01]  /*52f20*/  LEA R2, R23, R12, 0x1 ;  /* 0x0000000c17027211 */ /* 0x000fe200078e08ff */
[----:B------:R0:W-:Y:S01]  /*52f30*/  STL.64 [R1+0x290], R10 ;  /* 0x0002900a01007387 */ /* 0x0001e20000100a00 */
[----:B------:R-:W-:-:S03]  /*52f40*/  LEA.HI.X.SX32 R9, R13, R0, 0x1, P1 ;  /* 0x000000000d097211 */ /* 0x000fc600008f0eff */
[----:B------:R-:W-:-:S04]  /*52f50*/  IMAD R29, R23, 0x2, R2 ;  /* 0x00000002171d7824 */ /* 0x000fc800078e0202 */
[----:B------:R-:W-:Y:S01]  /*52f60*/  IMAD R28, R23, 0x2, R29 ;  /* 0x00000002171c7824 */ /* 0x000fe200078e021d */
[----:B------:R2:W-:Y:S01]  /*52f70*/  STL.64 [R1+0x288], R8 ;  /* 0x0002880801007387 */ /* 0x0005e20000100a00 */
[----:B0-----:R-:W-:-:S03]  /*52f80*/  LEA R10, P2, R20, R3, 0x1 ;  /* 0x00000003140a7211 */ /* 0x001fc600078408ff */
[----:B------:R-:W-:Y:S01]  /*52f90*/  STL.64 [R1+0x1560], R28 ;  /* 0x0015601c01007387 */ /* 0x000fe20000100a00 */
[----:B------:R-:W-:-:S03]  /*52fa0*/  LEA.HI.X.SX32 R11, R20, R0, 0x1, P2 ;  /* 0x00000000140b7211 */ /* 0x000fc600010f0eff */
[----:B------:R-:W4:Y:S04]  /*52fb0*/  LDL.LU R20, [R1+0x1588] ;  /* 0x0015880001147983 */ /* 0x000f280000300800 */
[----:B------:R3:W-:Y:S01]  /*52fc0*/  STL.64 [R1+0x280], R10 ;  /* 0x0002800a01007387 */ /* 0x0007e20000100a00 */
[----:B------:R-:W-:Y:S02]  /*52fd0*/  LEA R13, R23, R28, 0x1 ;  /* 0x0000001c170d7211 */ /* 0x000fe400078e08ff */
[----:B--2---:R-:W-:-:S04]  /*52fe0*/  LEA R8, P1, R17, R3, 0x1 ;  /* 0x0000000311087211 */ /* 0x004fc800078208ff */
[----:B------:R-:W-:Y:S02]  /*52ff0*/  LEA.HI.X.SX32 R9, R17, R0, 0x1, P1 ;  /* 0x0000000011097211 */ /* 0x000fe400008f0eff */
[----:B---3--:R-:W-:-:S03]  /*53000*/  LEA R10, P2, R16, R3, 0x1 ;  /* 0x00000003100a7211 */ /* 0x008fc600078408ff */
[----:B------:R0:W-:Y:S01]  /*53010*/  STL.64 [R1+0x278], R8 ;  /* 0x0002780801007387 */ /* 0x0001e20000100a00 */
[----:B------:R-:W-:Y:S02]  /*53020*/  LEA.HI.X.SX32 R11, R16, R0, 0x1, P2 ;  /* 0x00000000100b7211 */ /* 0x000fe400010f0eff */
[----:B0-----:R-:W-:-:S03]  /*53030*/  LEA R8, P1, R14, R3, 0x1 ;  /* 0x000000030e087211 */ /* 0x001fc600078208ff */
[----:B------:R0:W-:Y:S01]  /*53040*/  STL.64 [R1+0x270], R10 ;  /* 0x0002700a01007387 */ /* 0x0001e20000100a00 */
[----:B------:R-:W-:-:S05]  /*53050*/  LEA.HI.X.SX32 R9, R14, R0, 0x1, P1 ;  /* 0x000000000e097211 */ /* 0x000fca00008f0eff */
[----:B------:R5:W-:Y:S01]  /*53060*/  STL.64 [R1+0x268], R8 ;  /* 0x0002680801007387 */ /* 0x000be20000100a00 */
[----:B0-----:R-:W-:-:S04]  /*53070*/  LEA R10, P2, R15, R3, 0x1 ;  /* 0x000000030f0a7211 */ /* 0x001fc800078408ff */
[----:B------:R-:W-:Y:S02]  /*53080*/  LEA.HI.X.SX32 R11, R15, R0, 0x1, P2 ;  /* 0x000000000f0b7211 */ /* 0x000fe400010f0eff */
[----:B-----5:R-:W-:-:S03]  /*53090*/  LEA R8, P1, R24, R3, 0x1 ;  /* 0x0000000318087211 */ /* 0x020fc600078208ff */
[----:B------:R0:W-:Y:S01]  /*530a0*/  STL.64 [R1+0x260], R10 ;  /* 0x0002600a01007387 */ /* 0x0001e20000100a00 */
[----:B------:R-:W-:-:S03]  /*530b0*/  LEA.HI.X.SX32 R9, R24, R0, 0x1, P1 ;  /* 0x0000000018097211 */ /* 0x000fc600008f0eff */
[----:B------:R-:W2:Y:S04]  /*530c0*/  LDL.LU R28, [R1] ;  /* 0x00000000011c7983 */ /* 0x000ea80000300800 */
[----:B------:R4:W-:Y:S01]  /*530d0*/  STL.64 [R1+0x258], R8 ;  /* 0x0002580801007387 */ /* 0x0009e20000100a00 */
[----:B0-----:R-:W-:-:S04]  /*530e0*/  LEA R10, P2, R22, R3, 0x1 ;  /* 0x00000003160a7211 */ /* 0x001fc800078408ff */
[----:B------:R-:W-:Y:S02]  /*530f0*/  LEA.HI.X.SX32 R11, R22, R0, 0x1, P2 ;  /* 0x00000000160b7211 */ /* 0x000fe400010f0eff */
[----:B----4-:R-:W-:-:S04]  /*53100*/  LEA R8, P1, R20, R3, 0x1 ;  /* 0x0000000314087211 */ /* 0x010fc800078208ff */
[-C--:B------:R-:W-:Y:S01]  /*53110*/  LEA.HI.X.SX32 R9, R20, R0.reuse, 0x1, P1 ;  /* 0x0000000014097211 */ /* 0x080fe200008f0eff */
[----:B------:R0:W-:Y:S04]  /*53120*/  STL.64 [R1+0x250], R10 ;  /* 0x0002500a01007387 */ /* 0x0001e80000100a00 */
[----:B------:R1:W-:Y:S01]  /*53130*/  STL.64 [R1+0x248], R8 ;  /* 0x0002480801007387 */ /* 0x0003e20000100a00 */
[-C--:B0-----:R-:W-:Y:S02]  /*53140*/  LEA R10, P2, R18, R3.reuse, 0x1 ;  /* 0x00000003120a7211 */ /* 0x081fe400078408ff */
[----:B-1----:R-:W-:Y:S02]  /*53150*/  LEA R8, P1, R4, R3, 0x1 ;  /* 0x0000000304087211 */ /* 0x002fe400078208ff */
[----:B------:R-:W-:-:S02]  /*53160*/  LEA.HI.X.SX32 R11, R18, R0, 0x1, P2 ;  /* 0x00000000120b7211 */ /* 0x000fc400010f0eff */
[----:B------:R-:W-:-:S03]  /*53170*/  LEA.HI.X.SX32 R9, R4, R0, 0x1, P1 ;  /* 0x0000000004097211 */ /* 0x000fc600008f0eff */
[----:B------:R0:W-:Y:S04]  /*53180*/  STL.64 [R1+0x240], R10 ;  /* 0x0002400a01007387 */ /* 0x0001e80000100a00 */
[----:B------:R1:W-:Y:S01]  /*53190*/  STL.64 [R1+0x238], R8 ;  /* 0x0002380801007387 */ /* 0x0003e20000100a00 */
[CC--:B0-----:R-:W-:Y:S02]  /*531a0*/  LEA R10, P2, R5.reuse, R3.reuse, 0x1 ;  /* 0x00000003050a7211 */ /* 0x0c1fe400078408ff */
[C---:B-1----:R-:W-:Y:S02]  /*531b0*/  LEA R8, P1, R6.reuse, R3, 0x1 ;  /* 0x0000000306087211 */ /* 0x042fe400078208ff */
[-C--:B------:R-:W-:Y:S02]  /*531c0*/  LEA.HI.X.SX32 R11, R5, R0.reuse, 0x1, P2 ;  /* 0x00000000050b7211 */ /* 0x080fe400010f0eff */
[----:B------:R-:W-:-:S03]  /*531d0*/  LEA.HI.X.SX32 R9, R6, R0, 0x1, P1 ;  /* 0x0000000006097211 */ /* 0x000fc600008f0eff */
[----:B------:R-:W-:Y:S04]  /*531e0*/  STL.64 [R1+0x230], R10 ;  /* 0x0002300a01007387 */ /* 0x000fe80000100a00 */
[----:B------:R0:W-:Y:S04]  /*531f0*/  STL.64 [R1+0x228], R8 ;  /* 0x0002280801007387 */ /* 0x0001e80000100a00 */
[----:B0-----:R-:W3:Y:S01]  /*53200*/  LDL.LU.64 R8, [R1+0x1580] ;  /* 0x0015800001087983 */ /* 0x001ee20000300a00 */
[----:B------:R-:W-:-:S04]  /*53210*/  LEA R10, P2, R7, R3, 0x1 ;  /* 0x00000003070a7211 */ /* 0x000fc800078408ff */
[----:B------:R-:W-:Y:S01]  /*53220*/  LEA.HI.X.SX32 R11, R7, R0, 0x1, P2 ;  /* 0x00000000070b7211 */ /* 0x000fe200010f0eff */
[----:B------:R-:W-:-:S04]  /*53230*/  IMAD.MOV.U32 R7, RZ, RZ, R25 ;  /* 0x000000ffff077224 */ /* 0x000fc800078e0019 */
[----:B------:R0:W-:Y:S04]  /*53240*/  STL.64 [R1+0x220], R10 ;  /* 0x0002200a01007387 */ /* 0x0001e80000100a00 */
[----:B0-----:R-:W4:Y:S01]  /*53250*/  LDL.LU.64 R10, [R1+0x1578] ;  /* 0x00157800010a7983 */ /* 0x001f220000300a00 */
[----:B---3--:R-:W-:-:S04]  /*53260*/  LEA R24, P1, R8, R3, 0x1 ;  /* 0x0000000308187211 */ /* 0x008fc800078208ff */
[----:B------:R-:W-:Y:S01]  /*53270*/  LEA.HI.X.SX32 R7, R8, R0, 0x1, P1 ;  /* 0x0000000008077211 */ /* 0x000fe200008f0eff */
[----:B------:R0:W-:Y:S01]  /*53280*/  STL [R1+0x218], R24 ;  /* 0x0002181801007387 */ /* 0x0001e20000100800 */
[----:B------:R-:W-:Y:S02]  /*53290*/  MOV R6, R24 ;  /* 0x0000001800067202 */ /* 0x000fe40000000f00 */
[----:B------:R-:W-:Y:S01]  /*532a0*/  LEA R8, R23, R9, 0x1 ;  /* 0x0000000917087211 */ /* 0x000fe200078e08ff */
[----:B------:R1:W-:Y:S01]  /*532b0*/  STL [R1+0x21c], R7 ;  /* 0x00021c0701007387 */ /* 0x0003e20000100800 */
[----:B0-----:R-:W-:Y:S02]  /*532c0*/  LEA R24, P2, R9, R3, 0x1 ;  /* 0x0000000309187211 */ /* 0x001fe400078408ff */
[----:B-1----:R-:W-:Y:S02]  /*532d0*/  LEA R7, R23, R9, 0x1 ;  /* 0x0000000917077211 */ /* 0x002fe400078e08ff */
[----:B------:R-:W-:-:S02]  /*532e0*/  LEA.HI.X.SX32 R25, R9, R0, 0x1, P2 ;  /* 0x0000000009197211 */ /* 0x000fc400010f0eff */
[----:B------:R-:W3:Y:S01]  /*532f0*/  LDL.LU R9, [R1+0x4] ;  /* 0x0000040001097983 */ /* 0x000ee20000300800 */
[----:B------:R-:W-:Y:S01]  /*53300*/  IMAD R8, R23, 0x2, R8 ;  /* 0x0000000217087824 */ /* 0x000fe200078e0208 */
[----:B------:R-:W-:Y:S02]  /*53310*/  LEA R22, P1, R7, R3, 0x1 ;  /* 0x0000000307167211 */ /* 0x000fe400078208ff */
[----:B------:R-:W-:-:S04]  /*53320*/  MOV R23, R7 ;  /* 0x0000000700177202 */ /* 0x000fc80000000f00 */
[----:B------:R-:W-:Y:S01]  /*53330*/  LEA.HI.X.SX32 R23, R23, R0, 0x1, P1 ;  /* 0x0000000017177211 */ /* 0x000fe200008f0eff */
[----:B------:R0:W-:Y:S04]  /*53340*/  STL.64 [R1+0x210], R24 ;  /* 0x0002101801007387 */ /* 0x0001e80000100a00 */
[----:B------:R-:W-:Y:S01]  /*53350*/  STL.64 [R1+0x208], R22 ;  /* 0x0002081601007387 */ /* 0x000fe20000100a00 */
[----:B0-----:R-:W-:-:S04]  /*53360*/  LEA R24, P2, R8, R3, 0x1 ;  /* 0x0000000308187211 */ /* 0x001fc800078408ff */
[----:B------:R-:W-:-:S05]  /*53370*/  LEA.HI.X.SX32 R25, R8, R0, 0x1, P2 ;  /* 0x0000000008197211 */ /* 0x000fca00010f0eff */
[----:B------:R2:W-:Y:S02]  /*53380*/  STL.64 [R1+0x200], R24 ;  /* 0x0002001801007387 */ /* 0x0005e40000100a00 */
[----:B--2---:R-:W-:-:S04]  /*53390*/  LEA R24, P2, R28, R3, 0x1 ;  /* 0x000000031c187211 */ /* 0x004fc800078408ff */
[----:B------:R-:W-:Y:S01]  /*533a0*/  LEA.HI.X.SX32 R25, R28, R0, 0x1, P2 ;  /* 0x000000001c197211 */ /* 0x000fe200010f0eff */
[----:B------:R-:W-:-:S05]  /*533b0*/  IMAD.MOV.U32 R29, RZ, RZ, c[0x0][0x1c8] ;  /* 0x00007200ff1d7624 */ /* 0x000fca00078e00ff */
[----:B------:R-:W-:-:S05]  /*533c0*/  LEA R17, R29, R13, 0x1 ;  /* 0x0000000d1d117211 */ /* 0x000fca00078e08ff */
[----:B------:R-:W-:Y:S01]  /*533d0*/  IMAD R16, R29, 0x2, R17 ;  /* 0x000000021d107824 */ /* 0x000fe200078e0211 */
[----:B---3--:R-:W-:-:S04]  /*533e0*/  LEA R22, P1, R9, R3, 0x1 ;  /* 0x0000000309167211 */ /* 0x008fc800078208ff */
[----:B------:R-:W-:-:S05]  /*533f0*/  LEA.HI.X.SX32 R23, R9, R0, 0x1, P1 ;  /* 0x0000000009177211 */ /* 0x000fca00008f0eff */
[----:B------:R4:W-:Y:S04]  /*53400*/  STL.64 [R1+0x1f8], R22 ;  /* 0x0001f81601007387 */ /* 0x0009e80000100a00 */
[----:B------:R-:W-:Y:S01]  /*53410*/  STL.64 [R1+0x1f0], R24 ;  /* 0x0001f01801007387 */ /* 0x000fe20000100a00 */
[----:B----4-:R-:W-:-:S04]  /*53420*/  LEA R22, P1, R10, R3, 0x1 ;  /* 0x000000030a167211 */ /* 0x010fc800078208ff */
[----:B------:R-:W-:-:S05]  /*53430*/  LEA.HI.X.SX32 R23, R10, R0, 0x1, P1 ;  /* 0x000000000a177211 */ /* 0x000fca00008f0eff */
[----:B------:R0:W-:Y:S04]  /*53440*/  STL.64 [R1+0x1e8], R22 ;  /* 0x0001e81601007387 */ /* 0x0001e80000100a00 */
[----:B0-----:R-:W2:Y:S01]  /*53450*/  LDL.LU.64 R22, [R1+0x1570] ;  /* 0x0015700001167983 */ /* 0x001ea20000300a00 */
[----:B------:R-:W-:-:S05]  /*53460*/  LEA R14, R29, R16, 0x1 ;  /* 0x000000101d0e7211 */ /* 0x000fca00078e08ff */
[----:B------:R-:W-:-:S05]  /*53470*/  IMAD R15, R29, 0x2, R14 ;  /* 0x000000021d0f7824 */ /* 0x000fca00078e020e */
[----:B------:R-:W-:-:S05]  /*53480*/  LEA R20, R29, R15, 0x1 ;  /* 0x0000000f1d147211 */ /* 0x000fca00078e08ff */
[----:B------:R-:W-:-:S05]  /*53490*/  IMAD R18, R29, 0x2, R20 ;  /* 0x000000021d127824 */ /* 0x000fca00078e0214 */
[----:B------:R-:W-:-:S05]  /*534a0*/  LEA R4, R29, R18, 0x1 ;  /* 0x000000121d047211 */ /* 0x000fca00078e08ff */
[----:B------:R-:W-:-:S04]  /*534b0*/  IMAD R5, R29, 0x2, R4 ;  /* 0x000000021d057824 */ /* 0x000fc800078e0204 */
[----:B------:R-:W-:-:S04]  /*534c0*/  IMAD R6, R29, 0x2, R5 ;  /* 0x000000021d067824 */ /* 0x000fc800078e0205 */
[----:B------:R-:W-:Y:S01]  /*534d0*/  IMAD R7, R29, 0x2, R6 ;  /* 0x000000021d077824 */ /* 0x000fe200078e0206 */
[----:B------:R-:W-:-:S04]  /*534e0*/  LEA R24, P2, R11, R3, 0x1 ;  /* 0x000000030b187211 */ /* 0x000fc800078408ff */
[----:B------:R-:W-:Y:S02]  /*534f0*/  LEA R8, R29, R7, 0x1 ;  /* 0x000000071d087211 */ /* 0x000fe400078e08ff */
[----:B------:R-:W-:-:S03]  /*53500*/  LEA.HI.X.SX32 R25, R11, R0, 0x1, P2 ;  /* 0x000000000b197211 */ /* 0x000fc600010f0eff */
[----:B------:R-:W-:Y:S01]  /*53510*/  IMAD R9, R29, 0x2, R8 ;  /* 0x000000021d097824 */ /* 0x000fe200078e0208 */
[----:B------:R-:W-:-:S04]  /*53520*/  LEA R28, P1, R19, R3, 0x1 ;  /* 0x00000003131c7211 */ /* 0x000fc800078208ff */
[----:B------:R-:W-:Y:S01]  /*53530*/  STL.64 [R1+0x1558], R8 ;  /* 0x0015580801007387 */ /* 0x000fe20000100a00 */
[----:B------:R-:W-:-:S03]  /*53540*/  LEA R10, R29, R9, 0x1 ;  /* 0x000000091d0a7211 */ /* 0x000fc600078e08ff */
[----:B------:R0:W-:Y:S01]  /*53550*/  STL.64 [R1+0x1e0], R24 ;  /* 0x0001e01801007387 */ /* 0x0001e20000100a00 */
[----:B------:R-:W-:Y:S02]  /*53560*/  LEA.HI.X.SX32 R29, R19, R0, 0x1, P1 ;  /* 0x00000000131d7211 */ /* 0x000fe400008f0eff */
[----:B0-----:R-:W-:-:S04]  /*53570*/  LEA R24, P2, R21, R3, 0x1 ;  /* 0x0000000315187211 */ /* 0x001fc800078408ff */
[----:B------:R-:W-:Y:S01]  /*53580*/  LEA.HI.X.SX32 R25, R21, R0, 0x1, P2 ;  /* 0x0000000015197211 */ /* 0x000fe200010f0eff */
[----:B------:R-:W-:Y:S04]  /*53590*/  STL.64 [R1+0x1d8], R28 ;  /* 0x0001d81c01007387 */ /* 0x000fe80000100a00 */
[----:B------:R0:W-:Y:S04]  /*535a0*/  STL.64 [R1+0x1d0], R24 ;  /* 0x0001d01801007387 */ /* 0x0001e80000100a00 */
[----:B0-----:R-:W3:Y:S01]  /*535b0*/  LDL.LU.64 R24, [R1+0x1568] ;  /* 0x0015680001187983 */ /* 0x001ee20000300a00 */
[----:B------:R-:W-:-:S05]  /*535c0*/  IMAD.MOV.U32 R9, RZ, RZ, c[0x0][0x1c8] ;  /* 0x00007200ff097624 */ /* 0x000fca00078e00ff */
[----:B------:R-:W-:-:S05]  /*535d0*/  LEA R11, R9, R10, 0x1 ;  /* 0x0000000a090b7211 */ /* 0x000fca00078e08ff */
[----:B------:R-:W-:Y:S01]  /*535e0*/  STL.64 [R1+0x1550], R10 ;  /* 0x0015500a01007387 */ /* 0x000fe20000100a00 */
[----:B--2---:R-:W-:-:S04]  /*535f0*/  LEA R28, P1, R23, R3, 0x1 ;  /* 0x00000003171c7211 */ /* 0x004fc800078208ff */
[----:B------:R-:W-:-:S05]  /*53600*/  LEA.HI.X.SX32 R29, R23, R0, 0x1, P1 ;  /* 0x00000000171d7211 */ /* 0x000fca00008f0eff */
[----:B------:R0:W-:Y:S04]  /*53610*/  STL.64 [R1+0x1c8], R28 ;  /* 0x0001c81c01007387 */ /* 0x0001e80000100a00 */
[----:B0-----:R-:W2:Y:S01]  /*53620*/  LDL.LU.64 R28, [R1+0x1560] ;  /* 0x00156000011c7983 */ /* 0x001ea20000300a00 */
[----:B------:R-:W-:Y:S01]  /*53630*/  LEA R8, P2, R22, R3, 0x1 ;  /* 0x0000000316087211 */ /* 0x000fe200078408ff */
[----:B------:R-:W-:-:S03]  /*53640*/  IMAD R19, R9, 0x2, R11 ;  /* 0x0000000209137824 */ /* 0x000fc600078e020b */
[----:B------:R-:W-:-:S05]  /*53650*/  LEA.HI.X.SX32 R9, R22, R0, 0x1, P2 ;  /* 0x0000000016097211 */ /* 0x000fca00010f0eff */
[----:B------:R0:W-:Y:S01]  /*53660*/  STL.64 [R1+0x1c0], R8 ;  /* 0x0001c00801007387 */ /* 0x0001e20000100a00 */
[CC--:B---3--:R-:W-:Y:S02]  /*53670*/  LEA R10, P1, R24.reuse, R3.reuse, 0x1 ;  /* 0x00000003180a7211 */ /* 0x0c8fe400078208ff */
[C---:B0-----:R-:W-:Y:S02]  /*53680*/  LEA R8, P2, R25.reuse, R3, 0x1 ;  /* 0x0000000319087211 */ /* 0x041fe400078408ff */
[-C--:B------:R-:W-:Y:S02]  /*53690*/  LEA.HI.X.SX32 R11, R24, R0.reuse, 0x1, P1 ;  /* 0x00000000180b7211 */ /* 0x080fe400008f0eff */
[----:B------:R-:W-:-:S03]  /*536a0*/  LEA.HI.X.SX32 R9, R25, R0, 0x1, P2 ;  /* 0x0000000019097211 */ /* 0x000fc600010f0eff */
[----:B------:R0:W-:Y:S04]  /*536b0*/  STL.64 [R1+0x1b8], R10 ;  /* 0x0001b80a01007387 */ /* 0x0001e80000100a00 */
[----:B------:R1:W-:Y:S01]  /*536c0*/  STL.64 [R1+0x1b0], R8 ;  /* 0x0001b00801007387 */ /* 0x0003e20000100a00 */
[CC--:B0-----:R-:W-:Y:S02]  /*536d0*/  LEA R10, P1, R26.reuse, R3.reuse, 0x1 ;  /* 0x000000031a0a7211 */ /* 0x0c1fe400078208ff */
[C---:B-1----:R-:W-:Y:S02]  /*536e0*/  LEA R8, P2, R27.reuse, R3, 0x1 ;  /* 0x000000031b087211 */ /* 0x042fe400078408ff */
[-C--:B------:R-:W-:Y:S02]  /*536f0*/  LEA.HI.X.SX32 R11, R26, R0.reuse, 0x1, P1 ;  /* 0x000000001a0b7211 */ /* 0x080fe400008f0eff */
[----:B------:R-:W-:-:S03]  /*53700*/  LEA.HI.X.SX32 R9, R27, R0, 0x1, P2 ;  /* 0x000000001b097211 */ /* 0x000fc600010f0eff */
[----:B------:R0:W-:Y:S04]  /*53710*/  STL.64 [R1+0x1a8], R10 ;  /* 0x0001a80a01007387 */ /* 0x0001e80000100a00 */
[----:B------:R1:W-:Y:S01]  /*53720*/  STL.64 [R1+0x1a0], R8 ;  /* 0x0001a00801007387 */ /* 0x0003e20000100a00 */
[-C--:B0-----:R-:W-:Y:S02]  /*53730*/  LEA R10, P1, R12, R3.reuse, 0x1 ;  /* 0x000000030c0a7211 */ /* 0x081fe400078208ff */
[----:B-1----:R-:W-:Y:S02]  /*53740*/  LEA R8, P2, R2, R3, 0x1 ;  /* 0x0000000302087211 */ /* 0x002fe400078408ff */
[-C--:B------:R-:W-:Y:S02]  /*53750*/  LEA.HI.X.SX32 R11, R12, R0.reuse, 0x1, P1 ;  /* 0x000000000c0b7211 */ /* 0x080fe400008f0eff */
[----:B------:R-:W-:-:S03]  /*53760*/  LEA.HI.X.SX32 R9, R2, R0, 0x1, P2 ;  /* 0x0000000002097211 */ /* 0x000fc600010f0eff */
[----:B------:R2:W-:Y:S04]  /*53770*/  STL.64 [R1+0x198], R10 ;  /* 0x0001980a01007387 */ /* 0x0005e80000100a00 */
[----:B------:R0:W-:Y:S01]  /*53780*/  STL.64 [R1+0x190], R8 ;  /* 0x0001900801007387 */ /* 0x0001e20000100a00 */
[CC--:B--2---:R-:W-:Y:S02]  /*53790*/  LEA R10, P1, R29.reuse, R3.reuse, 0x1 ;  /* 0x000000031d0a7211 */ /* 0x0c4fe400078208ff */
[C---:B0-----:R-:W-:Y:S02]  /*537a0*/  LEA R8, P2, R28.reuse, R3, 0x1 ;  /* 0x000000031c087211 */ /* 0x041fe400078408ff */
        /* <DEDUP_REMOVED lines=34> */
[----:B0-----:R-:W-:-:S03]  /*539d0*/  LEA R10, P1, R7, R3, 0x1 ;  /* 0x00000003070a7211 */ /* 0x001fc600078208ff */
[----:B-1----:R-:W2:Y:S01]  /*539e0*/  LDL.LU.64 R8, [R1+0x1558] ;  /* 0x0015580001087983 */ /* 0x002ea20000300a00 */
[----:B------:R-:W-:-:S05]  /*539f0*/  LEA.HI.X.SX32 R11, R7, R0, 0x1, P1 ;  /* 0x00000000070b7211 */ /* 0x000fca00008f0eff */
[----:B------:R0:W-:Y:S04]  /*53a00*/  STL.64 [R1+0x128], R10 ;  /* 0x0001280a01007387 */ /* 0x0001e80000100a00 */
[----:B0-----:R-:W3:Y:S01]  /*53a10*/  LDL.LU.64 R10, [R1+0x1550] ;  /* 0x00155000010a7983 */ /* 0x001ee20000300a00 */
[----:B------:R-:W-:-:S05]  /*53a20*/  MOV R23, c[0x0][0x1c8] ;  /* 0x0000720000177a02 */ /* 0x000fca0000000f00 */
[----:B------:R-:W-:Y:S01]  /*53a30*/  IMAD R21, R23, 0x2, R19 ;  /* 0x0000000217157824 */ /* 0x000fe200078e0213 */
[----:B------:R-:W-:-:S04]  /*53a40*/  MOV R26, c[0x0][0x1c8] ;  /* 0x00007200001a7a02 */ /* 0x000fc80000000f00 */
[----:B------:R-:W-:-:S05]  /*53a50*/  LEA R22, R23, R21, 0x1 ;  /* 0x0000001517167211 */ /* 0x000fca00078e08ff */
[----:B------:R-:W-:-:S04]  /*53a60*/  IMAD R23, R23, 0x2, R22 ;  /* 0x0000000217177824 */ /* 0x000fc800078e0216 */
[----:B------:R-:W-:Y:S01]  /*53a70*/  IMAD R24, R26, 0x2, R23 ;  /* 0x000000021a187824 */ /* 0x000fe200078e0217 */
[----:B------:R-:W-:-:S04]  /*53a80*/  MOV R7, R29 ;  /* 0x0000001d00077202 */ /* 0x000fc80000000f00 */
        /* <DEDUP_REMOVED lines=9> */
[----:B------:R-:W-:Y:S01]  /*53b20*/  IMAD R17, R26, 0x2, R5 ;  /* 0x000000021a117824 */ /* 0x000fe200078e0205 */
[----:B--2---:R-:W-:-:S04]  /*53b30*/  LEA R28, P2, R8, R3, 0x1 ;  /* 0x00000003081c7211 */ /* 0x004fc800078408ff */
[----:B------:R-:W-:Y:S01]  /*53b40*/  LEA.HI.X.SX32 R7, R8, R0, 0x1, P2 ;  /* 0x0000000008077211 */ /* 0x000fe200010f0eff */
[----:B------:R0:W-:Y:S01]  /*53b50*/  STL [R1+0x120], R28 ;  /* 0x0001201c01007387 */ /* 0x0001e20000100800 */
[----:B------:R-:W-:-:S03]  /*53b60*/  IMAD.MOV.U32 R6, RZ, RZ, R28 ;  /* 0x000000ffff067224 */ /* 0x000fc600078e001c */
[----:B------:R1:W-:Y:S01]  /*53b70*/  STL [R1+0x124], R7 ;  /* 0x0001240701007387 */ /* 0x0003e20000100800 */
[CC--:B0-----:R-:W-:Y:S02]  /*53b80*/  LEA R28, P1, R9.reuse, R3.reuse, 0x1 ;  /* 0x00000003091c7211 */ /* 0x0c1fe400078208ff */
[C---:B---3--:R-:W-:Y:S02]  /*53b90*/  LEA R6, P2, R10.reuse, R3, 0x1 ;  /* 0x000000030a067211 */ /* 0x048fe400078408ff */
[-C--:B------:R-:W-:Y:S02]  /*53ba0*/  LEA.HI.X.SX32 R29, R9, R0.reuse, 0x1, P1 ;  /* 0x00000000091d7211 */ /* 0x080fe400008f0eff */
[----:B-1----:R-:W-:-:S03]  /*53bb0*/  LEA.HI.X.SX32 R7, R10, R0, 0x1, P2 ;  /* 0x000000000a077211 */ /* 0x002fc600010f0eff */
        /* <DEDUP_REMOVED lines=11> */
[----:B------:R-:W-:-:S02]  /*53c70*/  LEA.HI.X.SX32 R7, R22, R0, 0x1, P2 ;  /* 0x0000000016077211 */ /* 0x000fc400010f0eff */
[CC--:B------:R-:W-:Y:S01]  /*53c80*/  LEA R18, P1, R23.reuse, R3.reuse, 0x1 ;  /* 0x0000000317127211 */ /* 0x0c0fe200078208ff */
[----:B------:R-:W-:Y:S03]  /*53c90*/  STL.64 [R1+0xf8], R28 ;  /* 0x0000f81c01007387 */ /* 0x000fe60000100a00 */
[----:B------:R-:W-:Y:S01]  /*53ca0*/  LEA.HI.X.SX32 R19, R23, R0, 0x1, P1 ;  /* 0x0000000017137211 */ /* 0x000fe200008f0eff */
[----:B------:R0:W-:Y:S04]  /*53cb0*/  STL.64 [R1+0xf0], R6 ;  /* 0x0000f00601007387 */ /* 0x0001e80000100a00 */
[----:B------:R1:W-:Y:S01]  /*53cc0*/  STL.64 [R1+0xe8], R18 ;  /* 0x0000e81201007387 */ /* 0x0003e20000100a00 */
[----:B0-----:R-:W-:-:S04]  /*53cd0*/  LEA R6, P2, R24, R3, 0x1 ;  /* 0x0000000318067211 */ /* 0x001fc800078408ff */
[----:B------:R-:W-:Y:S02]  /*53ce0*/  LEA.HI.X.SX32 R7, R24, R0, 0x1, P2 ;  /* 0x0000000018077211 */ /* 0x000fe400010f0eff */
[----:B-1----:R-:W-:-:S03]  /*53cf0*/  LEA R18, P1, R12, R3, 0x1 ;  /* 0x000000030c127211 */ /* 0x002fc600078208ff */
[----:B------:R0:W-:Y:S01]  /*53d00*/  STL.64 [R1+0xe0], R6 ;  /* 0x0000e00601007387 */ /* 0x0001e20000100a00 */
[-C--:B------:R-:W-:Y:S02]  /*53d10*/  LEA.HI.X.SX32 R19, R12, R0.reuse, 0x1, P1 ;  /* 0x000000000c137211 */ /* 0x080fe400008f0eff */
[C---:B------:R-:W-:Y:S02]  /*53d20*/  LEA R28, P1, R25.reuse, R3, 0x1 ;  /* 0x00000003191c7211 */ /* 0x040fe400078208ff */
[----:B------:R-:W-:Y:S02]  /*53d30*/  LEA R8, R26, R17, 0x1 ;  /* 0x000000111a087211 */ /* 0x000fe400078e08ff */
[----:B------:R-:W-:Y:S02]  /*53d40*/  LEA.HI.X.SX32 R29, R25, R0, 0x1, P1 ;  /* 0x00000000191d7211 */ /* 0x000fe400008f0eff */
[----:B0-----:R-:W-:-:S04]  /*53d50*/  LEA R6, P2, R2, R3, 0x1 ;  /* 0x0000000302067211 */ /* 0x001fc800078408ff */
[----:B------:R-:W-:Y:S01]  /*53d60*/  LEA.HI.X.SX32 R7, R2, R0, 0x1, P2 ;  /* 0x0000000002077211 */ /* 0x000fe200010f0eff */
[C---:B------:R-:W-:Y:S01]  /*53d70*/  IMAD R10, R26.reuse, 0x2, R8 ;  /* 0x000000021a0a7824 */ /* 0x040fe200078e0208 */
[----:B------:R-:W-:Y:S04]  /*53d80*/  STL.64 [R1+0xd8], R18 ;  /* 0x0000d81201007387 */ /* 0x000fe80000100a00 */
[----:B------:R0:W-:Y:S01]  /*53d90*/  STL.64 [R1+0xd0], R6 ;  /* 0x0000d00601007387 */ /* 0x0001e20000100a00 */
[----:B------:R-:W-:-:S03]  /*53da0*/  LEA R9, R26, R10, 0x1 ;  /* 0x0000000a1a097211 */ /* 0x000fc600078e08ff */
[----:B------:R1:W-:Y:S01]  /*53db0*/  STL.64 [R1+0xc8], R28 ;  /* 0x0000c81c01007387 */ /* 0x0003e20000100a00 */
[CC--:B0-----:R-:W-:Y:S02]  /*53dc0*/  LEA R6, P2, R13.reuse, R3.reuse, 0x1 ;  /* 0x000000030d067211 */ /* 0x0c1fe400078408ff */
[-C--:B-1----:R-:W-:Y:S02]  /*53dd0*/  LEA R28, P1, R16, R3.reuse, 0x1 ;  /* 0x00000003101c7211 */ /* 0x082fe400078208ff */
[-C--:B------:R-:W-:Y:S02]  /*53de0*/  LEA.HI.X.SX32 R7, R13, R0.reuse, 0x1, P2 ;  /* 0x000000000d077211 */ /* 0x080fe400010f0eff */
[----:B------:R-:W-:Y:S02]  /*53df0*/  LEA R24, P2, R14, R3, 0x1 ;  /* 0x000000030e187211 */ /* 0x000fe400078408ff */
[-C--:B------:R-:W-:Y:S01]  /*53e00*/  LEA.HI.X.SX32 R29, R16, R0.reuse, 0x1, P1 ;  /* 0x00000000101d7211 */ /* 0x080fe200008f0eff */
[----:B------:R-:W-:Y:S01]  /*53e10*/  IMAD R20, R26, 0x2, R9 ;  /* 0x000000021a147824 */ /* 0x000fe200078e0209 */
[----:B------:R-:W-:Y:S01]  /*53e20*/  STL.64 [R1+0xc0], R6 ;  /* 0x0000c00601007387 */ /* 0x000fe20000100a00 */
[----:B------:R-:W-:-:S03]  /*53e30*/  LEA.HI.X.SX32 R25, R14, R0, 0x1, P2 ;  /* 0x000000000e197211 */ /* 0x000fc600010f0eff */
[----:B------:R0:W-:Y:S01]  /*53e40*/  STL.64 [R1+0xb8], R28 ;  /* 0x0000b81c01007387 */ /* 0x0001e20000100a00 */
[----:B------:R-:W-:-:S03]  /*53e50*/  LEA R22, R26, R20, 0x1 ;  /* 0x000000141a167211 */ /* 0x000fc600078e08ff */
[----:B------:R1:W-:Y:S01]  /*53e60*/  STL.64 [R1+0xb0], R24 ;  /* 0x0000b01801007387 */ /* 0x0003e20000100a00 */
[CC--:B0-----:R-:W-:Y:S01]  /*53e70*/  LEA R28, P1, R15.reuse, R3.reuse, 0x1 ;  /* 0x000000030f1c7211 */ /* 0x0c1fe200078208ff */
[----:B------:R-:W-:Y:S01]  /*53e80*/  IMAD R21, R26, 0x2, R22 ;  /* 0x000000021a157824 */ /* 0x000fe200078e0216 */
[C---:B-1----:R-:W-:Y:S02]  /*53e90*/  LEA R24, P2, R4.reuse, R3, 0x1 ;  /* 0x0000000304187211 */ /* 0x042fe400078408ff */
[-C--:B------:R-:W-:Y:S02]  /*53ea0*/  LEA.HI.X.SX32 R29, R15, R0.reuse, 0x1, P1 ;  /* 0x000000000f1d7211 */ /* 0x080fe400008f0eff */
[----:B------:R-:W-:-:S03]  /*53eb0*/  LEA.HI.X.SX32 R25, R4, R0, 0x1, P2 ;  /* 0x0000000004197211 */ /* 0x000fc600010f0eff */
[----:B------:R0:W-:Y:S01]  /*53ec0*/  STL.64 [R1+0xa8], R28 ;  /* 0x0000a81c01007387 */ /* 0x0001e20000100a00 */
[----:B------:R-:W-:-:S03]  /*53ed0*/  LEA R18, R26, R21, 0x1 ;  /* 0x000000151a127211 */ /* 0x000fc600078e08ff */
[----:B------:R1:W-:Y:S01]  /*53ee0*/  STL.64 [R1+0xa0], R24 ;  /* 0x0000a01801007387 */ /* 0x0003e20000100a00 */
[-C--:B0-----:R-:W-:Y:S01]  /*53ef0*/  LEA R28, P1, R5, R3.reuse, 0x1 ;  /* 0x00000003051c7211 */ /* 0x081fe200078208ff */
[----:B------:R-:W-:Y:S01]  /*53f00*/  IMAD R19, R26, 0x2, R18 ;  /* 0x000000021a137824 */ /* 0x000fe200078e0212 */
[-C--:B-1----:R-:W-:Y:S02]  /*53f10*/  LEA R24, P2, R17, R3.reuse, 0x1 ;  /* 0x0000000311187211 */ /* 0x082fe400078408ff */
[-C--:B------:R-:W-:Y:S02]  /*53f20*/  LEA.HI.X.SX32 R29, R5, R0.reuse, 0x1, P1 ;  /* 0x00000000051d7211 */ /* 0x080fe400008f0eff */
[C---:B------:R-:W-:Y:S02]  /*53f30*/  LEA R14, P1, R8.reuse, R3, 0x1 ;  /* 0x00000003080e7211 */ /* 0x040fe400078208ff */
[-C--:B------:R-:W-:Y:S02]  /*53f40*/  LEA.HI.X.SX32 R25, R17, R0.reuse, 0x1, P2 ;  /* 0x0000000011197211 */ /* 0x080fe400010f0eff */
[----:B------:R-:W-:Y:S01]  /*53f50*/  LEA.HI.X.SX32 R15, R8, R0, 0x1, P1 ;  /* 0x00000000080f7211 */ /* 0x000fe200008f0eff */
[----:B------:R-:W-:Y:S01]  /*53f60*/  STL.64 [R1+0x98], R28 ;  /* 0x0000981c01007387 */ /* 0x000fe20000100a00 */
[----:B------:R-:W-:-:S03]  /*53f70*/  LEA R7, R26, R19, 0x1 ;  /* 0x000000131a077211 */ /* 0x000fc600078e08ff */
[----:B------:R0:W-:Y:S04]  /*53f80*/  STL.64 [R1+0x90], R24 ;  /* 0x0000901801007387 */ /* 0x0001e80000100a00 */
[----:B------:R1:W-:Y:S01]  /*53f90*/  STL.64 [R1+0x88], R14 ;  /* 0x0000880e01007387 */ /* 0x0003e20000100a00 */
[----:B------:R-:W-:Y:S01]  /*53fa0*/  IMAD R12, R26, 0x2, R7 ;  /* 0x000000021a0c7824 */ /* 0x000fe200078e0207 */
[CC--:B0-----:R-:W-:Y:S02]  /*53fb0*/  LEA R24, P2, R10.reuse, R3.reuse, 0x1 ;  /* 0x000000030a187211 */ /* 0x0c1fe400078408ff */
[----:B-1----:R-:W-:Y:S02]  /*53fc0*/  LEA R14, P1, R9, R3, 0x1 ;  /* 0x00000003090e7211 */ /* 0x002fe400078208ff */
[----:B------:R-:W-:-:S02]  /*53fd0*/  LEA.HI.X.SX32 R25, R10, R0, 0x1, P2 ;  /* 0x000000000a197211 */ /* 0x000fc400010f0eff */
[----:B------:R-:W-:Y:S02]  /*53fe0*/  LEA.HI.X.SX32 R15, R9, R0, 0x1, P1 ;  /* 0x00000000090f7211 */ /* 0x000fe400008f0eff */
[-C--:B------:R-:W-:Y:S01]  /*53ff0*/  LEA R16, P2, R20, R3.reuse, 0x1 ;  /* 0x0000000314107211 */ /* 0x080fe200078408ff */
[----:B------:R-:W-:Y:S01]  /*54000*/  STL.64 [R1+0x80], R24 ;  /* 0x0000801801007387 */ /* 0x000fe20000100a00 */
[----:B------:R-:W-:Y:S02]  /*54010*/  LEA R6, R26, R12, 0x1 ;  /* 0x0000000c1a067211 */ /* 0x000fe400078e08ff */
[----:B------:R-:W-:Y:S01]  /*54020*/  LEA.HI.X.SX32 R17, R20, R0, 0x1, P2 ;  /* 0x0000000014117211 */ /* 0x000fe200010f0eff */
[----:B------:R0:W-:Y:S02]  /*54030*/  STL.64 [R1+0x78], R14 ;  /* 0x0000780e01007387 */ /* 0x0001e40000100a00 */
[----:B------:R-:W-:Y:S01]  /*54040*/  IMAD R5, R26, 0x2, R6 ;  /* 0x000000021a057824 */ /* 0x000fe200078e0206 */
[-C--:B------:R-:W-:Y:S01]  /*54050*/  LEA R8, P2, R21, R3.reuse, 0x1 ;  /* 0x0000000315087211 */ /* 0x080fe200078408ff */
[----:B------:R1:W-:Y:S01]  /*54060*/  STL.64 [R1+0x70], R16 ;  /* 0x0000701001007387 */ /* 0x0003e20000100a00 */
[----:B0-----:R-:W-:-:S04]  /*54070*/  LEA R14, P1, R22, R3, 0x1 ;  /* 0x00000003160e7211 */ /* 0x001fc800078208ff */
[-C--:B------:R-:W-:Y:S02]  /*54080*/  LEA.HI.X.SX32 R15, R22, R0.reuse, 0x1, P1 ;  /* 0x00000000160f7211 */ /* 0x080fe400008f0eff */
[----:B-1----:R-:W-:Y:S02]  /*54090*/  LEA R16, P1, R18, R3, 0x1 ;  /* 0x0000000312107211 */ /* 0x002fe400078208ff */
[----:B------:R-:W-:Y:S01]  /*540a0*/  LEA R11, R26, R5, 0x1 ;  /* 0x000000051a0b7211 */ /* 0x000fe200078e08ff */
[----:B------:R0:W-:Y:S01]  /*540b0*/  STL.64 [R1+0x68], R14 ;  /* 0x0000680e01007387 */ /* 0x0001e20000100a00 */
[-C--:B------:R-:W-:Y:S02]  /*540c0*/  LEA.HI.X.SX32 R9, R21, R0.reuse, 0x1, P2 ;  /* 0x0000000015097211 */ /* 0x080fe400010f0eff */
[----:B------:R-:W-:Y:S01]  /*540d0*/  LEA.HI.X.SX32 R17, R18, R0, 0x1, P1 ;  /* 0x0000000012117211 */ /* 0x000fe200008f0eff */
[----:B------:R-:W-:Y:S02]  /*540e0*/  IMAD R4, R26, 0x2, R11 ;  /* 0x000000021a047824 */ /* 0x000fe400078e020b */
[----:B------:R-:W-:Y:S01]  /*540f0*/  STL.64 [R1+0x60], R8 ;  /* 0x0000600801007387 */ /* 0x000fe20000100a00 */
[----:B0-----:R-:W-:-:S03]  /*54100*/  LEA R14, P2, R19, R3, 0x1 ;  /* 0x00000003130e7211 */ /* 0x001fc600078408ff */
[----:B------:R0:W-:Y:S01]  /*54110*/  STL.64 [R1+0x58], R16 ;  /* 0x0000581001007387 */ /* 0x0001e20000100a00 */
[----:B------:R-:W-:Y:S02]  /*54120*/  LEA.HI.X.SX32 R15, R19, R0, 0x1, P2 ;  /* 0x00000000130f7211 */ /* 0x000fe400010f0eff */
[----:B------:R-:W-:-:S03]  /*54130*/  LEA R2, R26, R4, 0x1 ;  /* 0x000000041a027211 */ /* 0x000fc600078e08ff */
[----:B------:R1:W-:Y:S01]  /*54140*/  STL.64 [R1+0x50], R14 ;  /* 0x0000500e01007387 */ /* 0x0003e20000100a00 */
[----:B0-----:R-:W-:Y:S01]  /*54150*/  LEA R16, P1, R7, R3, 0x1 ;  /* 0x0000000307107211 */ /* 0x001fe200078208ff */
[----:B------:R-:W-:-:S03]  /*54160*/  IMAD R10, R26, 0x2, R2 ;  /* 0x000000021a0a7824 */ /* 0x000fc600078e0202 */
[----:B------:R-:W-:Y:S02]  /*54170*/  LEA.HI.X.SX32 R17, R7, R0, 0x1, P1 ;  /* 0x0000000007117211 */ /* 0x000fe400008f0eff */
[----:B-1----:R-:W-:-:S03]  /*54180*/  LEA R14, P2, R12, R3, 0x1 ;  /* 0x000000030c0e7211 */ /* 0x002fc600078408ff */
[----:B------:R0:W-:Y:S01]  /*54190*/  STL.64 [R1+0x40], R16 ;  /* 0x0000401001007387 */ /* 0x0001e20000100a00 */
[----:B------:R-:W-:Y:S02]  /*541a0*/  LEA.HI.X.SX32 R15, R12, R0, 0x1, P2 ;  /* 0x000000000c0f7211 */ /* 0x000fe400010f0eff */
[----:B------:R-:W-:-:S03]  /*541b0*/  LEA R9, R26, R10, 0x1 ;  /* 0x0000000a1a097211 */ /* 0x000fc600078e08ff */
[----:B------:R1:W-:Y:S01]  /*541c0*/  STL.64 [R1+0x38], R14 ;  /* 0x0000380e01007387 */ /* 0x0003e20000100a00 */
[----:B0-----:R-:W-:Y:S01]  /*541d0*/  LEA R16, P1, R6, R3, 0x1 ;  /* 0x0000000306107211 */ /* 0x001fe200078208ff */
[----:B------:R-:W-:-:S03]  /*541e0*/  IMAD R8, R26, 0x2, R9 ;  /* 0x000000021a087824 */ /* 0x000fc600078e0209 */
[-C--:B------:R-:W-:Y:S02]  /*541f0*/  LEA.HI.X.SX32 R17, R6, R0.reuse, 0x1, P1 ;  /* 0x0000000006117211 */ /* 0x080fe400008f0eff */
[-C--:B------:R-:W-:Y:S02]  /*54200*/  LEA R12, P1, R11, R3.reuse, 0x1 ;  /* 0x000000030b0c7211 */ /* 0x080fe400078208ff */
[----:B-1----:R-:W-:Y:S02]  /*54210*/  LEA R14, P2, R5, R3, 0x1 ;  /* 0x00000003050e7211 */ /* 0x002fe400078408ff */
[-C--:B------:R-:W-:Y:S02]  /*54220*/  LEA.HI.X.SX32 R13, R11, R0.reuse, 0x1, P1 ;  /* 0x000000000b0d7211 */ /* 0x080fe400008f0eff */
[----:B------:R-:W-:Y:S01]  /*54230*/  LEA.HI.X.SX32 R15, R5, R0, 0x1, P2 ;  /* 0x00000000050f7211 */ /* 0x000fe200010f0eff */
[----:B------:R-:W-:Y:S01]  /*54240*/  STL.64 [R1+0x30], R16 ;  /* 0x0000301001007387 */ /* 0x000fe20000100a00 */
[----:B------:R-:W-:-:S03]  /*54250*/  LEA R7, R26, R8, 0x1 ;  /* 0x000000081a077211 */ /* 0x000fc600078e08ff */
[----:B------:R0:W-:Y:S02]  /*54260*/  STL.64 [R1+0x28], R14 ;  /* 0x0000280e01007387 */ /* 0x0001e40000100a00 */
[----:B------:R-:W-:Y:S02]  /*54270*/  IMAD R6, R26, 0x2, R7 ;  /* 0x000000021a067824 */ /* 0x000fe400078e0207 */
[----:B------:R1:W-:Y:S01]  /*54280*/  STL.64 [R1+0x20], R12 ;  /* 0x0000200c01007387 */ /* 0x0003e20000100a00 */
[-C--:B0-----:R-:W-:Y:S02]  /*54290*/  LEA R14, P2, R4, R3.reuse, 0x1 ;  /* 0x00000003040e7211 */ /* 0x081fe400078408ff */
[----:B-1----:R-:W-:Y:S02]  /*542a0*/  LEA R12, P1, R2, R3, 0x1 ;  /* 0x00000003020c7211 */ /* 0x002fe400078208ff */
[-C--:B------:R-:W-:Y:S02]  /*542b0*/  LEA.HI.X.SX32 R15, R4, R0.reuse, 0x1, P2 ;  /* 0x00000000040f7211 */ /* 0x080fe400010f0eff */
[----:B------:R-:W-:-:S02]  /*542c0*/  LEA.HI.X.SX32 R13, R2, R0, 0x1, P1 ;  /* 0x00000000020d7211 */ /* 0x000fc400008f0eff */
[C---:B------:R-:W-:Y:S01]  /*542d0*/  LEA R5, R26.reuse, R6, 0x1 ;  /* 0x000000061a057211 */ /* 0x040fe200078e08ff */
[----:B------:R0:W-:Y:S04]  /*542e0*/  STL.64 [R1+0x18], R14 ;  /* 0x0000180e01007387 */ /* 0x0001e80000100a00 */
[----:B------:R1:W-:Y:S01]  /*542f0*/  STL.64 [R1+0x10], R12 ;  /* 0x0000100c01007387 */ /* 0x0003e20000100a00 */
[----:B------:R-:W-:Y:S01]  /*54300*/  IMAD R4, R26, 0x2, R5 ;  /* 0x000000021a047824 */ /* 0x000fe200078e0205 */
[CC--:B0-----:R-:W-:Y:S02]  /*54310*/  LEA R14, P2, R10.reuse, R3.reuse, 0x1 ;  /* 0x000000030a0e7211 */ /* 0x0c1fe400078408ff */
[----:B-1----:R-:W-:Y:S02]  /*54320*/  LEA R12, P1, R9, R3, 0x1 ;  /* 0x00000003090c7211 */ /* 0x002fe400078208ff */
[----:B------:R-:W-:-:S02]  /*54330*/  LEA.HI.X.SX32 R15, R10, R0, 0x1, P2 ;  /* 0x000000000a0f7211 */ /* 0x000fc400010f0eff */
[----:B------:R-:W-:Y:S02]  /*54340*/  LEA R28, P2, R8, R3, 0x1 ;  /* 0x00000003081c7211 */ /* 0x000fe400078408ff */
[----:B------:R-:W-:Y:S02]  /*54350*/  LEA.HI.X.SX32 R13, R9, R0, 0x1, P1 ;  /* 0x00000000090d7211 */ /* 0x000fe400008f0eff */
[----:B------:R-:W-:Y:S01]  /*54360*/  LEA R2, R26, R4, 0x1 ;  /* 0x000000041a027211 */ /* 0x000fe200078e08ff */
[----:B------:R-:W-:Y:S01]  /*54370*/  STL.64 [R1+0x8], R14 ;  /* 0x0000080e01007387 */ /* 0x000fe20000100a00 */
[----:B------:R-:W-:-:S03]  /*54380*/  LEA.HI.X.SX32 R29, R8, R0, 0x1, P2 ;  /* 0x00000000081d7211 */ /* 0x000fc600010f0eff */
[----:B------:R-:W-:Y:S01]  /*54390*/  STL.64 [R1], R12 ;  /* 0x0000000c01007387 */ /* 0x000fe20000100a00 */
[----:B------:R-:W-:Y:S01]  /*543a0*/  IMAD R9, R26, 0x2, R2 ;  /* 0x000000021a097824 */ /* 0x000fe200078e0202 */
[-C--:B------:R-:W-:Y:S02]  /*543b0*/  LEA R26, P1, R7, R3.reuse, 0x1 ;  /* 0x00000003071a7211 */ /* 0x080fe400078208ff */
[----:B------:R-:W-:Y:S01]  /*543c0*/  STL [R1+0x1238], R28 ;  /* 0x0012381c01007387 */ /* 0x000fe20000100800 */
[----:B------:R-:W-:-:S03]  /*543d0*/  LEA R24, P2, R6, R3, 0x1 ;  /* 0x0000000306187211 */ /* 0x000fc600078408ff */
[----:B------:R0:W-:Y:S01]  /*543e0*/  STL [R1+0x13d8], R28 ;  /* 0x0013d81c01007387 */ /* 0x0001e20000100800 */
[-C--:B------:R-:W-:Y:S02]  /*543f0*/  LEA.HI.X.SX32 R27, R7, R0.reuse, 0x1, P1 ;  /* 0x00000000071b7211 */ /* 0x080fe400008f0eff */
[----:B------:R-:W-:Y:S01]  /*54400*/  LEA.HI.X.SX32 R25, R6, R0, 0x1, P2 ;  /* 0x0000000006197211 */ /* 0x000fe200010f0eff */
[----:B0-----:R-:W2:Y:S04]  /*54410*/  LDL.LU R28, [R1+0x7b8] ;  /* 0x0007b800011c7983 */ /* 0x001ea80000300800 */
[----:B------:R-:W-:Y:S04]  /*54420*/  STL [R1+0x122c], R29 ;  /* 0x00122c1d01007387 */ /* 0x000fe80000100800 */
[----:B------:R0:W-:Y:S01]  /*54430*/  STL [R1+0x13c8], R29 ;  /* 0x0013c81d01007387 */ /* 0x0001e20000100800 */
[----:B------:R-:W-:-:S03]  /*54440*/  LEA R22, P1, R5, R3, 0x1 ;  /* 0x0000000305167211 */ /* 0x000fc600078208ff */
[----:B------:R-:W-:Y:S01]  /*54450*/  STL [R1+0x1248], R26 ;  /* 0x0012481a01007387 */ /* 0x000fe20000100800 */
[----:B0-----:R-:W-:-:S03]  /*54460*/  MOV R29, c[0x0][0x1c8] ;  /* 0x00007200001d7a02 */ /* 0x001fc60000000f00 */
[----:B------:R-:W-:Y:S01]  /*54470*/  STL [R1+0x13e8], R26 ;  /* 0x0013e81a01007387 */ /* 0x000fe20000100800 */
[----:B------:R-:W-:Y:S01]  /*54480*/  LEA R20, P2, R4, R3, 0x1 ;  /* 0x0000000304147211 */ /* 0x000fe200078408ff */
[C---:B------:R-:W-:Y:S02]  /*54490*/  IMAD R8, R29.reuse, 0x2, R9 ;  /* 0x000000021d087824 */ /* 0x040fe400078e0209 */
[----:B------:R0:W-:Y:S04]  /*544a0*/  STL [R1+0x14a0], R26 ;  /* 0x0014a01a01007387 */ /* 0x0001e80000100800 */
[----:B------:R-:W-:Y:S01]  /*544b0*/  STL [R1+0x1228], R27 ;  /* 0x0012281b01007387 */ /* 0x000fe20000100800 */
[----:B------:R-:W-:-:S03]  /*544c0*/  LEA R6, R29, R8, 0x1 ;  /* 0x000000081d067211 */ /* 0x000fc600078e08ff */
[----:B------:R-:W-:Y:S01]  /*544d0*/  STL [R1+0x13f8], R27 ;  /* 0x0013f81b01007387 */ /* 0x000fe20000100800 */
[----:B------:R-:W-:-:S03]  /*544e0*/  LEA.HI.X.SX32 R23, R5, R0, 0x1, P1 ;  /* 0x0000000005177211 */ /* 0x000fc600008f0eff */
[----:B------:R-:W-:Y:S01]  /*544f0*/  STL.64 [R1+0x1230], R24 ;  /* 0x0012301801007387 */ /* 0x000fe20000100a00 */
[----:B------:R-:W-:-:S03]  /*54500*/  LEA R18, P1, R2, R3, 0x1 ;  /* 0x0000000302127211 */ /* 0x000fc600078208ff */
[----:B------:R-:W-:Y:S01]  /*54510*/  STL [R1+0x1468], R24 ;  /* 0x0014681801007387 */ /* 0x000fe20000100800 */
[----:B------:R-:W-:-:S03]  /*54520*/  LEA.HI.X.SX32 R21, R4, R0, 0x1, P2 ;  /* 0x0000000004157211 */ /* 0x000fc600010f0eff */
[----:B------:R-:W-:Y:S04]  /*54530*/  STL [R1+0x14a4], R24 ;  /* 0x0014a41801007387 */ /* 0x000fe80000100800 */
[----:B------:R-:W-:Y:S01]  /*54540*/  STL [R1+0x14c4], R24 ;  /* 0x0014c41801007387 */ /* 0x000fe20000100800 */
[----:B------:R-:W-:-:S03]  /*54550*/  IMAD R5, R29, 0x2, R6 ;  /* 0x000000021d057824 */ /* 0x000fc600078e0206 */
[----:B------:R-:W-:Y:S01]  /*54560*/  STL [R1+0x14e4], R24 ;  /* 0x0014e41801007387 */ /* 0x000fe20000100800 */
[----:B------:R-:W-:-:S03]  /*54570*/  LEA R16, P2, R9, R3, 0x1 ;  /* 0x0000000309107211 */ /* 0x000fc600078408ff */
[----:B------:R-:W-:Y:S01]  /*54580*/  STL [R1+0x1504], R24 ;  /* 0x0015041801007387 */ /* 0x000fe20000100800 */
[----:B------:R-:W-:-:S03]  /*54590*/  LEA.HI.X.SX32 R19, R2, R0, 0x1, P1 ;  /* 0x0000000002137211 */ /* 0x000fc600008f0eff */
[----:B------:R1:W-:Y:S04]  /*545a0*/  STL [R1+0x1510], R24 ;  /* 0x0015101801007387 */ /* 0x0003e80000100800 */
[----:B------:R-:W-:Y:S01]  /*545b0*/  STL.64 [R1+0x1240], R22 ;  /* 0x0012401601007387 */ /* 0x000fe20000100a00 */
[----:B------:R-:W-:-:S03]  /*545c0*/  LEA.HI.X.SX32 R17, R9, R0, 0x1, P2 ;  /* 0x0000000009117211 */ /* 0x000fc600010f0eff */
[----:B------:R-:W-:Y:S01]  /*545d0*/  STL [R1+0x1258], R20 ;  /* 0x0012581401007387 */ /* 0x000fe20000100800 */
[----:B------:R-:W-:-:S03]  /*545e0*/  LEA R4, R29, R5, 0x1 ;  /* 0x000000051d047211 */ /* 0x000fc600078e08ff */
[----:B------:R-:W-:Y:S01]  /*545f0*/  STL [R1+0x1224], R21 ;  /* 0x0012241501007387 */ /* 0x000fe20000100800 */
[----:B------:R-:W-:-:S03]  /*54600*/  LEA R14, P1, R8, R3, 0x1 ;  /* 0x00000003080e7211 */ /* 0x000fc600078208ff */
[----:B------:R-:W-:Y:S04]  /*54610*/  STL.64 [R1+0x1400], R20 ;  /* 0x0014001401007387 */ /* 0x000fe80000100a00 */
[----:B------:R-:W-:Y:S01]  /*54620*/  STL [R1+0x121c], R18 ;  /* 0x00121c1201007387 */ /* 0x000fe20000100800 */
[----:B------:R-:W-:-:S03]  /*54630*/  LEA R12, P2, R6, R3, 0x1 ;  /* 0x00000003060c7211 */ /* 0x000fc600078408ff */
[----:B------:R-:W-:Y:S01]  /*54640*/  STL [R1+0x1218], R19 ;  /* 0x0012181301007387 */ /* 0x000fe20000100800 */
[----:B------:R-:W-:-:S03]  /*54650*/  LEA.HI.X.SX32 R15, R8, R0, 0x1, P1 ;  /* 0x00000000080f7211 */ /* 0x000fc600008f0eff */
[----:B------:R-:W-:Y:S01]  /*54660*/  STL.64 [R1+0x13b8], R18 ;  /* 0x0013b81201007387 */ /* 0x000fe20000100a00 */
[----:B------:R-:W-:-:S03]  /*54670*/  IMAD R2, R29, 0x2, R4 ;  /* 0x000000021d027824 */ /* 0x000fc600078e0204 */
[----:B------:R-:W-:Y:S04]  /*54680*/  STL [R1+0x14b0], R19 ;  /* 0x0014b01301007387 */ /* 0x000fe80000100800 */
[----:B------:R-:W-:Y:S01]  /*54690*/  STL [R1+0x1220], R16 ;  /* 0x0012201001007387 */ /* 0x000fe20000100800 */
[----:B------:R-:W-:-:S03]  /*546a0*/  LEA.HI.X.SX32 R13, R6, R0, 0x1, P2 ;  /* 0x00000000060d7211 */ /* 0x000fc600010f0eff */
[----:B------:R-:W-:Y:S01]  /*546b0*/  STL [R1+0x1214], R17 ;  /* 0x0012141101007387 */ /* 0x000fe20000100800 */
[----:B------:R-:W-:-:S03]  /*546c0*/  LEA R10, P1, R5, R3, 0x1 ;  /* 0x00000003050a7211 */ /* 0x000fc600078208ff */
[----:B------:R-:W-:Y:S04]  /*546d0*/  STL.64 [R1+0x13c0], R16 ;  /* 0x0013c01001007387 */ /* 0x000fe80000100a00 */
[----:B------:R-:W-:Y:S01]  /*546e0*/  STL [R1+0x1488], R17 ;  /* 0x0014881101007387 */ /* 0x000fe20000100800 */
[----:B0-----:R-:W-:-:S03]  /*546f0*/  LEA R26, R29, R2, 0x1 ;  /* 0x000000021d1a7211 */ /* 0x001fc600078e08ff */
[----:B------:R-:W-:Y:S01]  /*54700*/  STL [R1+0x1268], R14 ;  /* 0x0012680e01007387 */ /* 0x000fe20000100800 */
[----:B------:R-:W-:-:S03]  /*54710*/  LEA R8, P2, R4, R3, 0x1 ;  /* 0x0000000304087211 */ /* 0x000fc600078408ff */
[----:B------:R-:W-:Y:S01]  /*54720*/  STL [R1+0x1408], R14 ;  /* 0x0014080e01007387 */ /* 0x000fe20000100800 */
[----:B------:R-:W-:-:S03]  /*54730*/  LEA.HI.X.SX32 R11, R5, R0, 0x1, P1 ;  /* 0x00000000050b7211 */ /* 0x000fc600008f0eff */
[----:B------:R-:W-:Y:S04]  /*54740*/  STL [R1+0x1210], R15 ;  /* 0x0012100f01007387 */ /* 0x000fe80000100800 */
[----:B------:R-:W-:Y:S04]  /*54750*/  STL [R1+0x1418], R15 ;  /* 0x0014180f01007387 */ /* 0x000fe80000100800 */
[----:B------:R-:W-:Y:S01]  /*54760*/  STL [R1+0x1278], R12 ;  /* 0x0012780c01007387 */ /* 0x000fe20000100800 */
[----:B------:R-:W-:-:S03]  /*54770*/  LEA.HI.X.SX32 R9, R4, R0, 0x1, P2 ;  /* 0x0000000004097211 */ /* 0x000fc600010f0eff */
[----:B------:R-:W-:Y:S04]  /*54780*/  STL [R1+0x120c], R13 ;  /* 0x00120c0d01007387 */ /* 0x000fe80000100800 */
[----:B------:R-:W-:Y:S04]  /*54790*/  STL.64 [R1+0x1420], R12 ;  /* 0x0014200c01007387 */ /* 0x000fe80000100a00 */
        /* <DEDUP_REMOVED lines=8> */
[----:B------:R-:W-:Y:S04]  /*54820*/  STL.64 [R1+0x1430], R8 ;  /* 0x0014300801007387 */ /* 0x000fe80000100a00 */
[----:B-1----:R-:W3:Y:S04]  /*54830*/  LDL.LU R24, [R1+0x448] ;  /* 0x0004480001187983 */ /* 0x002ee80000300800 */
[----:B---3--:R-:W-:Y:S04]  /*54840*/  STL [R1+0x1514], R24 ;  /* 0x0015141801007387 */ /* 0x008fe80000100800 */
[----:B------:R0:W-:Y:S04]  /*54850*/  STL [R1+0x1534], R24 ;  /* 0x0015341801007387 */ /* 0x0001e80000100800 */
[----:B0-----:R-:W3:Y:S04]  /*54860*/  LDL R24, [R1+0x2a8] ;  /* 0x0002a80001187983 */ /* 0x001ee80000100800 */
[----:B---3--:R0:W-:Y:S04]  /*54870*/  STL [R1+0x1540], R24 ;  /* 0x0015401801007387 */ /* 0x0081e80000100800 */
[----:B0-----:R-:W3:Y:S04]  /*54880*/  LDL.LU R24, [R1+0x498] ;  /* 0x0004980001187983 */ /* 0x001ee80000300800 */
[----:B---3--:R-:W-:Y:S04]  /*54890*/  STL [R1+0x1544], R24 ;  /* 0x0015441801007387 */ /* 0x008fe80000100800 */
[----:B------:R-:W3:Y:S04]  /*548a0*/  LDL.LU R11, [R1+0x468] ;  /* 0x00046800010b7983 */ /* 0x000ee80000300800 */
[----:B---3--:R0:W-:Y:S04]  /*548b0*/  STL [R1+0x1520], R11 ;  /* 0x0015200b01007387 */ /* 0x0081e80000100800 */
[----:B0-----:R-:W3:Y:S04]  /*548c0*/  LDL.LU R11, [R1+0x478] ;  /* 0x00047800010b7983 */ /* 0x001ee80000300800 */
[----:B---3--:R0:W-:Y:S04]  /*548d0*/  STL [R1+0x1530], R11 ;  /* 0x0015300b01007387 */ /* 0x0081e80000100800 */
[----:B0-----:R-:W3:Y:S04]  /*548e0*/  LDL.LU R11, [R1+0x488] ;  /* 0x00048800010b7983 */ /* 0x001ee80000300800 */
[----:B---3--:R0:W-:Y:S04]  /*548f0*/  STL [R1+0x1548], R11 ;  /* 0x0015480b01007387 */ /* 0x0081e80000100800 */
[----:B0-----:R-:W3:Y:S04]  /*54900*/  LDL.LU R11, [R1+0x4a8] ;  /* 0x0004a800010b7983 */ /* 0x001ee80000300800 */
[----:B------:R-:W4:Y:S04]  /*54910*/  LDL.LU.64 R8, [R1+0x278] ;  /* 0x0002780001087983 */ /* 0x000f280000300a00 */
[----:B----4-:R0:W-:Y:S04]  /*54920*/  STL.64 [R1+0x1518], R8 ;  /* 0x0015180801007387 */ /* 0x0101e80000100a00 */
[----:B0-----:R-:W4:Y:S04]  /*54930*/  LDL.LU.64 R8, [R1+0x288] ;  /* 0x0002880001087983 */ /* 0x001f280000300a00 */
[----:B----4-:R0:W-:Y:S04]  /*54940*/  STL.64 [R1+0x1528], R8 ;  /* 0x0015280801007387 */ /* 0x0101e80000100a00 */
[----:B0-----:R-:W4:Y:S01]  /*54950*/  LDL.LU.64 R8, [R1+0x290] ;  /* 0x0002900001087983 */ /* 0x001f220000300a00 */
[----:B------:R-:W-:Y:S01]  /*54960*/  LEA R6, P1, R2, R3, 0x1 ;  /* 0x0000000302067211 */ /* 0x000fe200078208ff */
[----:B------:R-:W-:Y:S01]  /*54970*/  IMAD R5, R29, 0x2, R26 ;  /* 0x000000021d057824 */ /* 0x000fe200078e021a */
[----:B--2---:R-:W-:-:S02]  /*54980*/  FSETP.NEU.AND P2, PT, R28, RZ, PT ;  /* 0x000000ff1c00720b */ /* 0x004fc40003f4d000 */
[----:B------:R-:W-:Y:S01]  /*54990*/  LEA.HI.X.SX32 R7, R2, R0, 0x1, P1 ;  /* 0x0000000002077211 */ /* 0x000fe200008f0eff */
[----:B------:R-:W0:Y:S04]  /*549a0*/  S2R R24, SR_TID.X ;  /* 0x0000000000187919 */ /* 0x000e280000002100 */
[----:B----4-:R1:W-:Y:S04]  /*549b0*/  STL.64 [R1+0x1538], R8 ;  /* 0x0015380801007387 */ /* 0x0103e80000100a00 */
[----:B-1----:R-:W2:Y:S04]  /*549c0*/  LDL.LU.64 R8, [R1+0x298] ;  /* 0x0002980001087983 */ /* 0x002ea80000300a00 */
[----:B------:R-:W4:Y:S04]  /*549d0*/  LDL.LU R10, [R1+0x458] ;  /* 0x00045800010a7983 */ /* 0x000f280000300800 */
[----:B------:R-:W5:Y:S04]  /*549e0*/  LDL.LU.64 R12, [R1+0x270] ;  /* 0x00027000010c7983 */ /* 0x000f680000300a00 */
[----:B------:R-:W2:Y:S04]  /*549f0*/  LDL.LU R17, [R1+0x438] ;  /* 0x0004380001117983 */ /* 0x000ea80000300800 */
[----:B------:R-:W2:Y:S04]  /*54a00*/  LDL.LU.64 R14, [R1+0x268] ;  /* 0x00026800010e7983 */ /* 0x000ea80000300a00 */
        /* <DEDUP_REMOVED lines=8> */
[----:B------:R-:W2:Y:S01]  /*54a90*/  LDL R2, [R1+0x48] ;  /* 0x0000480001027983 */ /* 0x000ea20000100800 */
[----:B------:R-:W-:-:S03]  /*54aa0*/  LEA R4, P1, R5, R3, 0x1 ;  /* 0x0000000305047211 */ /* 0x000fc600078208ff */
[----:B------:R-:W-:Y:S01]  /*54ab0*/  STL [R1+0x12a8], R6 ;  /* 0x0012a80601007387 */ /* 0x000fe20000100800 */
[----:B------:R-:W-:-:S03]  /*54ac0*/  LEA.HI.X.SX32 R5, R5, R0, 0x1, P1 ;  /* 0x0000000005057211 */ /* 0x000fc600008f0eff */
[----:B------:R-:W-:Y:S04]  /*54ad0*/  STL [R1+0x1438], R6 ;  /* 0x0014380601007387 */ /* 0x000fe80000100800 */
[----:B------:R-:W-:Y:S04]  /*54ae0*/  STL [R1+0x143c], R6 ;  /* 0x00143c0601007387 */ /* 0x000fe80000100800 */
[----:B------:R-:W-:Y:S04]  /*54af0*/  STL [R1+0x1200], R7 ;  /* 0x0012000701007387 */ /* 0x000fe80000100800 */
[----:B------:R-:W-:Y:S04]  /*54b00*/  STL [R1+0x1388], R7 ;  /* 0x0013880701007387 */ /* 0x000fe80000100800 */
[----:B------:R1:W-:Y:S01]  /*54b10*/  STL.64 [R1+0x14a8], R6 ;  /* 0x0014a80601007387 */ /* 0x0003e20000100a00 */
[----:B0-----:R-:W-:-:S04]  /*54b20*/  LOP3.LUT R24, R24, 0x18, RZ, 0xc0, !PT ;  /* 0x0000001818187812 */ /* 0x001fc800078ec0ff */
[----:B---3--:R-:W-:Y:S01]  /*54b30*/  LEA.HI R24, R24, R11, RZ, 0x1f ;  /* 0x0000000b18187211 */ /* 0x008fe200078ff8ff */
[----:B-1----:R-:W3:Y:S04]  /*54b40*/  LDL.LU.64 R6, [R1+0x280] ;  /* 0x0002800001067983 */ /* 0x002ee80000300a00 */
[----:B------:R-:W-:Y:S04]  /*54b50*/  STL [R1+0x11fc], R4 ;  /* 0x0011fc0401007387 */ /* 0x000fe80000100800 */
[----:B------:R-:W-:Y:S04]  /*54b60*/  STL [R1+0x1378], R4 ;  /* 0x0013780401007387 */ /* 0x000fe80000100800 */
[----:B------:R-:W-:Y:S04]  /*54b70*/  STL [R1+0x11f8], R5 ;  /* 0x0011f80501007387 */ /* 0x000fe80000100800 */
[----:B------:R-:W-:Y:S04]  /*54b80*/  STL [R1+0x1368], R5 ;  /* 0x0013680501007387 */ /* 0x000fe80000100800 */
[----:B------:R-:W-:Y:S01]  /*54b90*/  STL.64 [R1+0x1498], R4 ;  /* 0x0014980401007387 */ /* 0x000fe20000100a00 */
[----:B--2---:R-:W-:-:S03]  /*54ba0*/  LEA R2, P1, R2, R3, 0x1 ;  /* 0x0000000302027211 */ /* 0x004fc600078208ff */
[----:B------:R-:W2:Y:S04]  /*54bb0*/  LDL.LU R3, [R1+0x48] ;  /* 0x0000480001037983 */ /* 0x000ea80000300800 */
[----:B------:R-:W3:Y:S04]  /*54bc0*/  LDL.LU R11, [R1+0x1548] ;  /* 0x00154800010b7983 */ /* 0x000ee80000300800 */
[----:B------:R0:W-:Y:S04]  /*54bd0*/  STL [R1+0x2a0], R24 ;  /* 0x0002a01801007387 */ /* 0x0001e80000100800 */
[----:B0-----:R-:W3:Y:S01]  /*54be0*/  LDL.LU R24, [R1+0x1544] ;  /* 0x0015440001187983 */ /* 0x001ee20000300800 */
[----:B--2---:R-:W-:-:S05]  /*54bf0*/  LEA.HI.X.SX32 R3, R3, R0, 0x1, P1 ;  /* 0x0000000003037211 */ /* 0x004fca00008f0eff */
[----:B------:R-:W-:Y:S04]  /*54c00*/  STL.64 [R1+0x1250], R2 ;  /* 0x0012500201007387 */ /* 0x000fe80000100a00 */
[----:B------:R-:W-:Y:S04]  /*54c10*/  STL.64 [R1+0x1440], R2 ;  /* 0x0014400201007387 */ /* 0x000fe80000100a00 */
[----:B------:R-:W-:Y:S01]  /*54c20*/  STL.64 [R1+0x14b8], R2 ;  /* 0x0014b80201007387 */ /* 0x000fe20000100a00 */
[----:B---3--:R-:W-:-:S03]  /*54c30*/  PRMT R0, R24, 0x7632, R0 ;  /* 0x0000763218007816 */ /* 0x008fc60000000000 */
[----:B------:R-:W2:Y:S04]  /*54c40*/  LDL.LU R24, [R1+0x1540] ;  /* 0x0015400001187983 */ /* 0x000ea80000300800 */
[----:B--2---:R0:W-:Y:S04]  /*54c50*/  STG.E.U16 [R8.64], R24 ;  /* 0x0000001808007986 */ /* 0x0041e8000c101506 */
[----:B0-----:R-:W2:Y:S04]  /*54c60*/  LDL.LU.64 R8, [R1+0x1538] ;  /* 0x0015380001087983 */ /* 0x001ea80000300a00 */
[----:B------:R-:W3:Y:S04]  /*54c70*/  LDL.LU R24, [R1+0x1534] ;  /* 0x0015340001187983 */ /* 0x000ee80000300800 */
[----:B--2---:R0:W-:Y:S01]  /*54c80*/  STG.E.U16 [R8.64], R0 ;  /* 0x0000000008007986 */ /* 0x0041e2000c101506 */
[----:B---3--:R-:W-:-:S03]  /*54c90*/  PRMT R24, R11, 0x7632, R24 ;  /* 0x000076320b187816 */ /* 0x008fc60000000018 */
[----:B------:R-:W2:Y:S04]  /*54ca0*/  LDL.LU R11, [R1+0x1530] ;  /* 0x00153000010b7983 */ /* 0x000ea80000300800 */
[----:B0-----:R-:W3:Y:S01]  /*54cb0*/  LDL.LU.64 R8, [R1+0x1528] ;  /* 0x0015280001087983 */ /* 0x001ee20000300a00 */
[----:B--2---:R-:W-:-:S03]  /*54cc0*/  PRMT R0, R11, 0x7632, R0 ;  /* 0x000076320b007816 */ /* 0x004fc60000000000 */
[----:B------:R-:W2:Y:S04]  /*54cd0*/  LDL.LU R11, [R1+0x1520] ;  /* 0x00152000010b7983 */ /* 0x000ea80000300800 */
[----:B---3--:R0:W-:Y:S04]  /*54ce0*/  STG.E.U16 [R8.64], R24 ;  /* 0x0000001808007986 */ /* 0x0081e8000c101506 */
[----:B0-----:R-:W3:Y:S04]  /*54cf0*/  LDL.LU.64 R8, [R1+0x1518] ;  /* 0x0015180001087983 */ /* 0x001ee80000300a00 */
[----:B------:R-:W3:Y:S04]  /*54d00*/  LDL.LU R24, [R1+0x1514] ;  /* 0x0015140001187983 */ /* 0x000ee80000300800 */
[----:B------:R2:W-:Y:S01]  /*54d10*/  STG.E.U16 [R6.64], R0 ;  /* 0x0000000006007986 */ /* 0x0005e2000c101506 */
[----:B----4-:R-:W-:-:S02]  /*54d20*/  PRMT R4, R10, 0x7632, R4 ;  /* 0x000076320a047816 */ /* 0x010fc40000000004 */
[----:B------:R-:W-:Y:S02]  /*54d30*/  PRMT R3, R16, 0x7632, R3 ;  /* 0x0000763210037816 */ /* 0x000fe40000000003 */
[----:B------:R-:W-:Y:S02]  /*54d40*/  PRMT R2, R27, 0x7632, R2 ;  /* 0x000076321b027816 */ /* 0x000fe40000000002 */
[----:B--2---:R-:W-:Y:S02]  /*54d50*/  PRMT R0, R11, 0x7632, R0 ;  /* 0x000076320b007816 */ /* 0x004fe40000000000 */
[----:B---3--:R-:W-:Y:S02]  /*54d60*/  PRMT R5, R24, 0x7632, R5 ;  /* 0x0000763218057816 */ /* 0x008fe40000000005 */
[----:B------:R-:W2:Y:S04]  /*54d70*/  LDL.LU R24, [R1+0x1510] ;  /* 0x0015100001187983 */ /* 0x000ea80000300800 */
[----:B------:R-:W-:Y:S04]  /*54d80*/  STG.E.U16 [R8.64], R5 ;  /* 0x0000000508007986 */ /* 0x000fe8000c101506 */
[----:B-----5:R0:W-:Y:S04]  /*54d90*/  STG.E.U16 [R12.64], R0 ;  /* 0x000000000c007986 */ /* 0x0201e8000c101506 */
[----:B------:R-:W-:Y:S01]  /*54da0*/  STG.E.U16 [R14.64], R4 ;  /* 0x000000040e007986 */ /* 0x000fe2000c101506 */
[----:B0-----:R-:W-:-:S05]  /*54db0*/  PRMT R0, R17, 0x7632, R0 ;  /* 0x0000763211007816 */ /* 0x001fca0000000000 */
[----:B------:R0:W-:Y:S04]  /*54dc0*/  STG.E.U16 [R18.64], R0 ;  /* 0x0000000012007986 */ /* 0x0001e8000c101506 */
[----:B------:R-:W-:Y:S01]  /*54dd0*/  STG.E.U16 [R20.64], R3 ;  /* 0x0000000314007986 */ /* 0x000fe2000c101506 */
[----:B0-----:R-:W-:-:S03]  /*54de0*/  PRMT R0, R25, 0x7632, R0 ;  /* 0x0000763219007816 */ /* 0x001fc60000000000 */
[----:B------:R-:W2:Y:S04]  /*54df0*/  LDL.LU R25, [R1+0x3e8] ;  /* 0x0003e80001197983 */ /* 0x000ea80000300800 */
[----:B------:R-:W-:Y:S04]  /*54e00*/  STG.E.U16 [R22.64], R0 ;  /* 0x0000000016007986 */ /* 0x000fe8000c101506 */
[----:B------:R0:W-:Y:S04]  /*54e10*/  STG.E.U16 [R28.64], R2 ;  /* 0x000000021c007986 */ /* 0x0001e8000c101506 */
[----:B0-----:R-:W3:Y:S04]  /*54e20*/  LDL.LU.64 R28, [R1+0x240] ;  /* 0x00024000011c7983 */ /* 0x001ee80000300a00 */
[----:B------:R-:W4:Y:S04]  /*54e30*/  LDL.LU R27, [R1+0x3d8] ;  /* 0x0003d800011b7983 */ /* 0x000f280000300800 */
[----:B------:R-:W5:Y:S04]  /*54e40*/  LDL.LU.64 R2, [R1+0x210] ;  /* 0x0002100001027983 */ /* 0x000f680000300a00 */
[----:B-----5:R0:W-:Y:S04]  /*54e50*/  STL [R1+0x14c0], R3 ;  /* 0x0014c00301007387 */ /* 0x0201e80000100800 */
[----:B0-----:R-:W5:Y:S04]  /*54e60*/  LDL.LU R3, [R1+0x3a8] ;  /* 0x0003a80001037983 */ /* 0x001f680000300800 */
[----:B-----5:R0:W-:Y:S04]  /*54e70*/  STL.64 [R1+0x14c8], R2 ;  /* 0x0014c80201007387 */ /* 0x0201e80000100a00 */
[----:B0-----:R-:W5:Y:S04]  /*54e80*/  LDL.LU.64 R2, [R1+0x218] ;  /* 0x0002180001027983 */ /* 0x001f680000300a00 */
        /* <DEDUP_REMOVED lines=13> */
[----:B0-----:R-:W5:Y:S01]  /*54f60*/  LDL.LU R3, [R1+0x3c8] ;  /* 0x0003c80001037983 */ /* 0x001f620000300800 */
[----:B------:R-:W-:-:S02]  /*54f70*/  PRMT R0, R26, 0x7632, R0 ;  /* 0x000076321a007816 */ /* 0x000fc40000000000 */
[----:B--2---:R-:W-:Y:S01]  /*54f80*/  PRMT R24, R25, 0x7632, R24 ;  /* 0x0000763219187816 */ /* 0x004fe20000000018 */
[----:B-----5:R0:W-:Y:S04]  /*54f90*/  STL.64 [R1+0x1508], R2 ;  /* 0x0015080201007387 */ /* 0x0201e80000100a00 */
[----:B0-----:R-:W2:Y:S04]  /*54fa0*/  LDL.LU.64 R2, [R1+0x238] ;  /* 0x0002380001027983 */ /* 0x001ea80000300a00 */
[----:B------:R-:W5:Y:S04]  /*54fb0*/  LDL.LU R19, [R1+0x368] ;  /* 0x0003680001137983 */ /* 0x000f680000300800 */
[----:B------:R-:W5:Y:S04]  /*54fc0*/  LDL.LU.64 R6, [R1+0x208] ;  /* 0x0002080001067983 */ /* 0x000f680000300a00 */
        /* <DEDUP_REMOVED lines=8> */
[----:B---3--:R0:W-:Y:S04]  /*55050*/  STG.E.U16 [R28.64], R0 ;  /* 0x000000001c007986 */ /* 0x0081e8000c101506 */
[----:B------:R-:W3:Y:S04]  /*55060*/  LDL.LU R15, [R1+0x308] ;  /* 0x00030800010f7983 */ /* 0x000ee80000300800 */
[----:B0-----:R-:W3:Y:S01]  /*55070*/  LDL.LU.64 R28, [R1+0x1e0] ;  /* 0x0001e000011c7983 */ /* 0x001ee20000300a00 */
[----:B----4-:R-:W-:-:S03]  /*55080*/  PRMT R0, R27, 0x7632, R0 ;  /* 0x000076321b007816 */ /* 0x010fc60000000000 */
[----:B------:R-:W4:Y:S04]  /*55090*/  LDL.LU R14, [R1+0x338] ;  /* 0x00033800010e7983 */ /* 0x000f280000300800 */
[----:B------:R-:W3:Y:S04]  /*550a0*/  LDL.LU.64 R16, [R1+0x1d8] ;  /* 0x0001d80001107983 */ /* 0x000ee80000300a00 */
[----:B------:R-:W3:Y:S04]  /*550b0*/  LDL.LU R18, [R1+0x318] ;  /* 0x0003180001127983 */ /* 0x000ee80000300800 */
[----:B------:R-:W3:Y:S04]  /*550c0*/  LDL.LU.64 R20, [R1+0x1d0] ;  /* 0x0001d00001147983 */ /* 0x000ee80000300a00 */
[----:B------:R-:W3:Y:S04]  /*550d0*/  LDL.LU R27, [R1+0x2f8] ;  /* 0x0002f800011b7983 */ /* 0x000ee80000300800 */
[----:B--2---:R0:W-:Y:S04]  /*550e0*/  STG.E.U16 [R2.64], R24 ;  /* 0x0000001802007986 */ /* 0x0041e8000c101506 */
[----:B0-----:R-:W2:Y:S04]  /*550f0*/  LDL.LU.64 R2, [R1+0x1508] ;  /* 0x0015080001027983 */ /* 0x001ea80000300a00 */
[----:B------:R-:W2:Y:S02]  /*55100*/  LDL.LU R24, [R1+0x1504] ;  /* 0x0015040001187983 */ /* 0x000ea40000300800 */
[----:B--2---:R-:W-:-:S02]  /*55110*/  PRMT R24, R3, 0x7632, R24 ;  /* 0x0000763203187816 */ /* 0x004fc40000000018 */
[----:B------:R-:W2:Y:S04]  /*55120*/  LDL.LU R3, [R1+0x1500] ;  /* 0x0015000001037983 */ /* 0x000ea80000300800 */
[----:B--2---:R0:W-:Y:S04]  /*55130*/  STG.E.U16 [R2.64], R0 ;  /* 0x0000000002007986 */ /* 0x0041e8000c101506 */
[----:B0-----:R-:W2:Y:S02]  /*55140*/  LDL.LU.64 R2, [R1+0x14f8] ;  /* 0x0014f80001027983 */ /* 0x001ea40000300a00 */
[----:B--2---:R-:W-:-:S02]  /*55150*/  PRMT R0, R3, 0x7632, R0 ;  /* 0x0000763203007816 */ /* 0x004fc40000000000 */
[----:B------:R-:W2:Y:S04]  /*55160*/  LDL.LU R3, [R1+0x14f0] ;  /* 0x0014f00001037983 */ /* 0x000ea80000300800 */
        /* <DEDUP_REMOVED lines=15> */
[----:B-----5:R1:W-:Y:S04]  /*55260*/  STG.E.U16 [R6.64], R24 ;  /* 0x0000001806007986 */ /* 0x0203e8000c101506 */
[----:B0-----:R-:W3:Y:S01]  /*55270*/  LDL.LU.64 R2, [R1+0x14b8] ;  /* 0x0014b80001027983 */ /* 0x001ee20000300a00 */
[----:B------:R-:W-:-:S03]  /*55280*/  PRMT R0, R19, 0x7632, R0 ;  /* 0x0000763213007816 */ /* 0x000fc60000000000 */
[----:B------:R-:W2:Y:S04]  /*55290*/  LDL.LU R19, [R1+0x14b0] ;  /* 0x0014b00001137983 */ /* 0x000ea80000300800 */
[----:B-1----:R-:W5:Y:S04]  /*552a0*/  LDL.LU.64 R6, [R1+0x14a8] ;  /* 0x0014a80001067983 */ /* 0x002f680000300a00 */
[----:B------:R-:W2:Y:S04]  /*552b0*/  LDL.LU R24, [R1+0x14a4] ;  /* 0x0014a40001187983 */ /* 0x000ea80000300800 */
[----:B------:R0:W-:Y:S01]  /*552c0*/  STG.E.U16 [R4.64], R0 ;  /* 0x0000000004007986 */ /* 0x0001e2000c101506 */
[----:B-----5:R-:W-:-:S03]  /*552d0*/  PRMT R6, R26, 0x7632, R6 ;  /* 0x000076321a067816 */ /* 0x020fc60000000006 */
[----:B------:R-:W5:Y:S04]  /*552e0*/  LDL.LU R26, [R1+0x14a0] ;  /* 0x0014a000011a7983 */ /* 0x000f680000300800 */
[----:B0-----:R-:W2:Y:S01]  /*552f0*/  LDL.LU.64 R4, [R1+0x1498] ;  /* 0x0014980001047983 */ /* 0x001ea20000300a00 */
[----:B------:R-:W-:-:S03]  /*55300*/  PRMT R0, R11, 0x7632, R0 ;  /* 0x000076320b007816 */ /* 0x000fc60000000000 */
[----:B------:R-:W-:Y:S04]  /*55310*/  STG.E.U16 [R8.64], R6 ;  /* 0x0000000608007986 */ /* 0x000fe8000c101506 */
[----:B------:R0:W-:Y:S01]  /*55320*/  STG.E.U16 [R22.64], R0 ;  /* 0x0000000016007986 */ /* 0x0001e2000c101506 */
[----:B---3--:R-:W-:Y:S02]  /*55330*/  PRMT R3, R15, 0x7632, R3 ;  /* 0x000076320f037816 */ /* 0x008fe40000000003 */
[----:B0-----:R-:W-:Y:S01]  /*55340*/  PRMT R0, R25, 0x7632, R0 ;  /* 0x0000763219007816 */ /* 0x001fe20000000000 */
[----:B------:R-:W3:Y:S04]  /*55350*/  LDL.LU.64 R22, [R1+0x1c8] ;  /* 0x0001c80001167983 */ /* 0x000ee80000300a00 */
[----:B------:R-:W5:Y:S01]  /*55360*/  LDL.LU R25, [R1+0x2e8] ;  /* 0x0002e80001197983 */ /* 0x000f620000300800 */
[----:B--2---:R-:W-:-:S05]  /*55370*/  PRMT R4, R10, 0x7632, R4 ;  /* 0x000076320a047816 */ /* 0x004fca0000000004 */
[----:B------:R-:W-:Y:S04]  /*55380*/  STG.E.U16 [R12.64], R4 ;  /* 0x000000040c007986 */ /* 0x000fe8000c101506 */
[----:B------:R4:W-:Y:S04]  /*55390*/  STG.E.U16 [R28.64], R0 ;  /* 0x000000001c007986 */ /* 0x0009e8000c101506 */
[----:B------:R-:W-:Y:S01]  /*553a0*/  STG.E.U16 [R16.64], R3 ;  /* 0x0000000310007986 */ /* 0x000fe2000c101506 */
[----:B----4-:R-:W-:-:S03]  /*553b0*/  PRMT R0, R14, 0x7632, R0 ;  /* 0x000076320e007816 */ /* 0x010fc60000000000 */
[----:B------:R-:W2:Y:S04]  /*553c0*/  LDL.LU.64 R28, [R1+0x1c0] ;  /* 0x0001c000011c7983 */ /* 0x000ea80000300a00 */
[----:B------:R0:W-:Y:S02]  /*553d0*/  STG.E.U16 [R20.64], R0 ;  /* 0x0000000014007986 */ /* 0x0001e4000c101506 */
[----:B0-----:R-:W-:Y:S02]  /*553e0*/  PRMT R0, R27, 0x7632, R0 ;  /* 0x000076321b007816 */ /* 0x001fe40000000000 */
[----:B------:R-:W4:Y:S04]  /*553f0*/  LDL.LU R27, [R1+0x2d8] ;  /* 0x0002d800011b7983 */ /* 0x000f280000300800 */
[----:B------:R-:W2:Y:S04]  /*55400*/  LDL.LU R17, [R1+0x2c8] ;  /* 0x0002c80001117983 */ /* 0x000ea80000300800 */
[----:B------:R-:W2:Y:S04]  /*55410*/  LDL.LU R4, [R1+0x49c] ;  /* 0x00049c0001047983 */ /* 0x000ea80000300800 */
[----:B--2---:R0:W-:Y:S04]  /*55420*/  STL.64 [R1+0x1458], R4 ;  /* 0x0014580401007387 */ /* 0x0041e80000100a00 */
[----:B0-----:R-:W2:Y:S04]  /*55430*/  LDL.LU.64 R4, [R1+0x198] ;  /* 0x0001980001047983 */ /* 0x001ea80000300a00 */
[----:B--2---:R0:W-:Y:S04]  /*55440*/  STL.64 [R1+0x1460], R4 ;  /* 0x0014600401007387 */ /* 0x0041e80000100a00 */
[----:B0-----:R-:W2:Y:S04]  /*55450*/  LDL.LU.64 R4, [R1+0x1a0] ;  /* 0x0001a00001047983 */ /* 0x001ea80000300a00 */
[----:B--2---:R0:W-:Y:S04]  /*55460*/  STL.64 [R1+0x1470], R4 ;  /* 0x0014700401007387 */ /* 0x0041e80000100a00 */
[----:B0-----:R-:W2:Y:S04]  /*55470*/  LDL.LU.64 R4, [R1+0x1a8] ;  /* 0x0001a80001047983 */ /* 0x001ea80000300a00 */
[----:B--2---:R0:W-:Y:S04]  /*55480*/  STL [R1+0x147c], R4 ;  /* 0x00147c0401007387 */ /* 0x0041e80000100800 */
[----:B0-----:R-:W2:Y:S04]  /*55490*/  LDL.LU R4, [R1+0x2b8] ;  /* 0x0002b80001047983 */ /* 0x001ea80000300800 */
[----:B------:R0:W-:Y:S04]  /*554a0*/  STL [R1+0x1478], R5 ;  /* 0x0014780501007387 */ /* 0x0001e80000100800 */
[----:B0-----:R-:W2:Y:S04]  /*554b0*/  LDL.LU R5, [R1+0x2a8] ;  /* 0x0002a80001057983 */ /* 0x001ea80000300800 */
[----:B--2---:R0:W-:Y:S04]  /*554c0*/  STL.64 [R1+0x1480], R4 ;  /* 0x0014800401007387 */ /* 0x0041e80000100a00 */
[----:B0-----:R-:W2:Y:S01]  /*554d0*/  LDL.LU.64 R4, [R1+0x1b0] ;  /* 0x0001b00001047983 */ /* 0x001ea20000300a00 */
[----:B------:R-:W-:-:S03]  /*554e0*/  PRMT R2, R18, 0x7632, R2 ;  /* 0x0000763212027816 */ /* 0x000fc60000000002 */
[----:B--2---:R0:W-:Y:S04]  /*554f0*/  STL.64 [R1+0x1490], R4 ;  /* 0x0014900401007387 */ /* 0x0041e80000100a00 */
[----:B0-----:R-:W2:Y:S04]  /*55500*/  LDL.LU.64 R4, [R1+0x1b8] ;  /* 0x0001b80001047983 */ /* 0x001ea80000300a00 */
[----:B------:R-:W2:Y:S04]  /*55510*/  LDL.LU R18, [R1+0x48c] ;  /* 0x00048c0001127983 */ /* 0x000ea80000300800 */
[----:B--2---:R0:W-:Y:S04]  /*55520*/  STL.64 [R1+0x1450], R18 ;  /* 0x0014501201007387 */ /* 0x0041e80000100a00 */
[----:B0-----:R-:W2:Y:S04]  /*55530*/  LDL.LU.64 R18, [R1+0x190] ;  /* 0x0001900001127983 */ /* 0x001ea80000300a00 */
[----:B------:R-:W2:Y:S04]  /*55540*/  LDL.LU R6, [R1+0x47c] ;  /* 0x00047c0001067983 */ /* 0x000ea80000300800 */
[----:B---3--:R-:W-:Y:S01]  /*55550*/  STG.E.U16 [R22.64], R2 ;  /* 0x0000000216007986 */ /* 0x008fe2000c101506 */
[----:B-----5:R-:W-:-:S03]  /*55560*/  PRMT R26, R25, 0x7632, R26 ;  /* 0x00007632191a7816 */ /* 0x020fc6000000001a */
[----:B------:R-:W-:Y:S04]  /*55570*/  STG.E.U16 [R28.64], R0 ;  /* 0x000000001c007986 */ /* 0x000fe8000c101506 */
[----:B------:R-:W-:Y:S04]  /*55580*/  STG.E.U16 [R4.64], R26 ;  /* 0x0000001a04007986 */ /* 0x000fe8000c101506 */
[----:B--2---:R0:W-:Y:S04]  /*55590*/  STL.64 [R1+0x1448], R6 ;  /* 0x0014480601007387 */ /* 0x0041e80000100a00 */
[----:B0-----:R-:W2:Y:S04]  /*555a0*/  LDL.LU.64 R6, [R1+0x188] ;  /* 0x0001880001067983 */ /* 0x001ea80000300a00 */
[----:B------:R-:W3:Y:S04]  /*555b0*/  LDL.LU.64 R2, [R1+0x180] ;  /* 0x0001800001027983 */ /* 0x000ee80000300a00 */
[----:B------:R-:W5:Y:S04]  /*555c0*/  LDL.LU.64 R8, [R1+0x178] ;  /* 0x0001780001087983 */ /* 0x000f680000300a00 */
[----:B------:R-:W5:Y:S04]  /*555d0*/  LDL.LU R10, [R1+0x44c] ;  /* 0x00044c00010a7983 */ /* 0x000f680000300800 */
        /* <DEDUP_REMOVED lines=8> */
[----:B------:R-:W2:Y:S04]  /*55660*/  LDL.LU R28, [R1+0x41c] ;  /* 0x00041c00011c7983 */ /* 0x000ea80000300800 */
[----:B------:R-:W2:Y:S01]  /*55670*/  LDL.LU.64 R4, [R1+0x1490] ;  /* 0x0014900001047983 */ /* 0x000ea20000300a00 */
[----:B----4-:R-:W-:-:S02]  /*55680*/  PRMT R0, R27, 0x7632, R0 ;  /* 0x000076321b007816 */ /* 0x010fc40000000000 */
[----:B------:R-:W-:Y:S01]  /*55690*/  PRMT R24, R17, 0x7632, R24 ;  /* 0x0000763211187816 */ /* 0x000fe20000000018 */
[----:B------:R-:W4:Y:S04]  /*556a0*/  LDL.LU.64 R26, [R1+0x150] ;  /* 0x00015000011a7983 */ /* 0x000f280000300a00 */
[----:B------:R-:W3:Y:S04]  /*556b0*/  LDL.LU R17, [R1+0x1488] ;  /* 0x0014880001117983 */ /* 0x000ee80000300800 */
[----:B--2---:R0:W-:Y:S04]  /*556c0*/  STG.E.U16 [R4.64], R0 ;  /* 0x0000000004007986 */ /* 0x0041e8000c101506 */
[----:B0-----:R-:W3:Y:S02]  /*556d0*/  LDL.LU.64 R4, [R1+0x1480] ;  /* 0x0014800001047983 */ /* 0x001ee40000300a00 */
[----:B---3--:R-:W-:-:S02]  /*556e0*/  PRMT R17, R4, 0x7632, R17 ;  /* 0x0000763204117816 */ /* 0x008fc40000000011 */
[----:B------:R-:W2:Y:S01]  /*556f0*/  LDL.LU R4, [R1+0x147c] ;  /* 0x00147c0001047983 */ /* 0x000ea20000300800 */
[----:B------:R-:W-:-:S03]  /*55700*/  PRMT R0, R5, 0x7632, R0 ;  /* 0x0000763205007816 */ /* 0x000fc60000000000 */
[----:B------:R-:W2:Y:S04]  /*55710*/  LDL.LU R5, [R1+0x1478] ;  /* 0x0014780001057983 */ /* 0x000ea80000300800 */
[----:B--2---:R0:W-:Y:S04]  /*55720*/  STG.E.U16 [R4.64], R24 ;  /* 0x0000001804007986 */ /* 0x0041e8000c101506 */
[----:B0-----:R-:W2:Y:S04]  /*55730*/  LDL.LU.64 R4, [R1+0x1470] ;  /* 0x0014700001047983 */ /* 0x001ea80000300a00 */
[----:B------:R-:W3:Y:S04]  /*55740*/  LDL.LU R24, [R1+0x1468] ;  /* 0x0014680001187983 */ /* 0x000ee80000300800 */
[----:B--2---:R0:W-:Y:S04]  /*55750*/  STG.E.U16 [R4.64], R17 ;  /* 0x0000001104007986 */ /* 0x0041e8000c101506 */
[----:B0-----:R-:W2:Y:S04]  /*55760*/  LDL.LU.64 R4, [R1+0x1460] ;  /* 0x0014600001047983 */ /* 0x001ea80000300a00 */
[----:B--2---:R0:W-:Y:S04]  /*55770*/  STG.E.U16 [R4.64], R0 ;  /* 0x0000000004007986 */ /* 0x0041e8000c101506 */
[----:B0-----:R-:W2:Y:S04]  /*55780*/  LDL.LU.64 R4, [R1+0x1458] ;  /* 0x0014580001047983 */ /* 0x001ea80000300a00 */
[----:B------:R-:W-:Y:S04]  /*55790*/  STL [R1+0x1358], R0 ;  /* 0x0013580001007387 */ /* 0x000fe80000100800 */
[----:B------:R-:W3:Y:S01]  /*557a0*/  LDL.LU R17, [R1+0x40c] ;  /* 0x00040c0001117983 */ /* 0x000ee20000300800 */
[----:B--2---:R-:W-:-:S03]  /*557b0*/  PRMT R5, R4, 0x7632, R5 ;  /* 0x0000763204057816 */ /* 0x004fc60000000005 */
[----:B------:R0:W-:Y:S04]  /*557c0*/  STG.E.U16 [R18.64], R4 ;  /* 0x0000000412007986 */ /* 0x0001e8000c101506 */
[----:B------:R1:W-:Y:S04]  /*557d0*/  STL.S16 [R1+0x198], R5 ;  /* 0x0001980501007387 */ /* 0x0003e80000100600 */
[----:B0-----:R-:W3:Y:S04]  /*557e0*/  LDL.LU.64 R18, [R1+0x1450] ;  /* 0x0014500001127983 */ /* 0x001ee80000300a00 */
[----:B-1----:R-:W2:Y:S01]  /*557f0*/  LDL.LU.64 R4, [R1+0x148] ;  /* 0x0001480001047983 */ /* 0x002ea20000300a00 */
[----:B---3--:R-:W-:-:S03]  /*55800*/  PRMT R24, R18, 0x7632, R24 ;  /* 0x0000763212187816 */ /* 0x008fc60000000018 */
[----:B------:R-:W-:Y:S04]  /*55810*/  STG.E.U16 [R6.64], R18 ;  /* 0x0000001206007986 */ /* 0x000fe8000c101506 */
[----:B------:R0:W-:Y:S04]  /*55820*/  STL.S16 [R1+0x190], R24 ;  /* 0x0001901801007387 */ /* 0x0001e80000100600 */
[----:B0-----:R-:W3:Y:S04]  /*55830*/  LDL.LU R24, [R1+0x3fc] ;  /* 0x0003fc0001187983 */ /* 0x001ee80000300800 */
[----:B------:R-:W2:Y:S02]  /*55840*/  LDL.LU.64 R6, [R1+0x1448] ;  /* 0x0014480001067983 */ /* 0x000ea40000300a00 */
[----:B--2---:R-:W-:-:S02]  /*55850*/  PRMT R19, R6, 0x7632, R19 ;  /* 0x0000763206137816 */ /* 0x004fc40000000013 */
[----:B------:R-:W-:Y:S04]  /*55860*/  STG.E.U16 [R2.64], R6 ;  /* 0x0000000602007986 */ /* 0x000fe8000c101506 */
[----:B------:R0:W-:Y:S04]  /*55870*/  STL.S16 [R1+0x188], R19 ;  /* 0x0001881301007387 */ /* 0x0001e80000100600 */
[----:B0-----:R-:W2:Y:S04]  /*55880*/  LDL.LU.64 R18, [R1+0x140] ;  /* 0x0001400001127983 */ /* 0x001ea80000300a00 */
[----:B------:R-:W2:Y:S04]  /*55890*/  LDL.LU.64 R2, [R1+0x1440] ;  /* 0x0014400001027983 */ /* 0x000ea80000300a00 */
[----:B------:R-:W2:Y:S04]  /*558a0*/  LDL.LU R6, [R1+0x143c] ;  /* 0x00143c0001067983 */ /* 0x000ea80000300800 */
[----:B-----5:R-:W-:Y:S01]  /*558b0*/  STG.E.U16 [R8.64], R10 ;  /* 0x0000000a08007986 */ /* 0x020fe2000c101506 */
[----:B--2---:R-:W-:-:S05]  /*558c0*/  PRMT R6, R10, 0x7632, R6 ;  /* 0x000076320a067816 */ /* 0x004fca0000000006 */
[----:B------:R0:W-:Y:S04]  /*558d0*/  STL.S16 [R1+0x180], R6 ;  /* 0x0001800601007387 */ /* 0x0001e80000100600 */
[----:B0-----:R-:W2:Y:S04]  /*558e0*/  LDL.LU R6, [R1+0x1438] ;  /* 0x0014380001067983 */ /* 0x001ea80000300800 */
[----:B------:R-:W5:Y:S01]  /*558f0*/  LDL.LU.64 R8, [R1+0x1430] ;  /* 0x0014300001087983 */ /* 0x000f620000300a00 */
[----:B------:R-:W-:Y:S02]  /*55900*/  PRMT R7, R16, 0x7632, R7 ;  /* 0x0000763210077816 */ /* 0x000fe40000000007 */
[----:B------:R-:W-:Y:S01]  /*55910*/  PRMT R3, R25, 0x7632, R3 ;  /* 0x0000763219037816 */ /* 0x000fe20000000003 */
[----:B------:R-:W2:Y:S01]  /*55920*/  LDL.LU R10, [R1+0x1428] ;  /* 0x00142800010a7983 */ /* 0x000ea20000300800 */
[----:B------:R-:W-:-:S03]  /*55930*/  PRMT R2, R29, 0x7632, R2 ;  /* 0x000076321d027816 */ /* 0x000fc60000000002 */
[----:B------:R0:W-:Y:S01]  /*55940*/  STG.E.U16 [R12.64], R11 ;  /* 0x0000000b0c007986 */ /* 0x0001e2000c101506 */
[----:B------:R-:W-:-:S03]  /*55950*/  PRMT R0, R28, 0x7632, R0 ;  /* 0x000076321c007816 */ /* 0x000fc60000000000 */
[----:B------:R1:W-:Y:S04]  /*55960*/  STG.E.U16 [R14.64], R16 ;  /* 0x000000100e007986 */ /* 0x0003e8000c101506 */
[----:B0-----:R-:W2:Y:S04]  /*55970*/  LDL.LU.64 R12, [R1+0x1420] ;  /* 0x00142000010c7983 */ /* 0x001ea80000300a00 */
[----:B------:R0:W-:Y:S04]  /*55980*/  STG.E.U16 [R20.64], R25 ;  /* 0x0000001914007986 */ /* 0x0001e8000c101506 */
[----:B------:R0:W-:Y:S01]  /*55990*/  STG.E.U16 [R22.64], R29 ;  /* 0x0000001d16007986 */ /* 0x0001e2000c101506 */
[----:B-----5:R-:W-:-:S05]  /*559a0*/  PRMT R9, R11, 0x7632, R9 ;  /* 0x000076320b097816 */ /* 0x020fca0000000009 */
[----:B------:R-:W-:Y:S04]  /*559b0*/  STL.S16 [R1+0x178], R9 ;  /* 0x0001780901007387 */ /* 0x000fe80000100600 */
[----:B-1----:R-:W5:Y:S04]  /*559c0*/  LDL.LU R15, [R1+0x1418] ;  /* 0x00141800010f7983 */ /* 0x002f680000300800 */
[----:B------:R-:W-:Y:S04]  /*559d0*/  STL.S16 [R1+0x170], R7 ;  /* 0x0001700701007387 */ /* 0x000fe80000100600 */
[----:B------:R-:W-:Y:S04]  /*559e0*/  STL.S16 [R1+0x168], R3 ;  /* 0x0001680301007387 */ /* 0x000fe80000100600 */
[----:B------:R-:W-:Y:S04]  /*559f0*/  STL.S16 [R1+0x160], R2 ;  /* 0x0001600201007387 */ /* 0x000fe80000100600 */
[----:B0-----:R-:W2:Y:S04]  /*55a00*/  LDL.LU R25, [R1+0x3ec] ;  /* 0x0003ec0001197983 */ /* 0x001ea80000300800 */
[----:B------:R-:W-:Y:S04]  /*55a10*/  STL.S16 [R1+0x158], R0 ;  /* 0x0001580001007387 */ /* 0x000fe80000100600 */
[----:B------:R-:W2:Y:S04]  /*55a20*/  LDL.LU.64 R22, [R1+0x138] ;  /* 0x0001380001167983 */ /* 0x000ea80000300a00 */
[----:B------:R-:W2:Y:S04]  /*55a30*/  LDL.LU R14, [R1+0x3dc] ;  /* 0x0003dc00010e7983 */ /* 0x000ea80000300800 */
[----:B------:R-:W2:Y:S04]  /*55a40*/  LDL.LU.64 R20, [R1+0x128] ;  /* 0x0001280001147983 */ /* 0x000ea80000300a00 */
[----:B----4-:R-:W-:Y:S04]  /*55a50*/  STG.E.U16 [R26.64], R28 ;  /* 0x0000001c1a007986 */ /* 0x010fe8000c101506 */
[----:B--2---:R0:W-:Y:S04]  /*55a60*/  STL.64 [R1+0x1410], R20 ;  /* 0x0014101401007387 */ /* 0x0041e80000100a00 */
[----:B0-----:R-:W2:Y:S04]  /*55a70*/  LDL.LU.64 R20, [R1+0x130] ;  /* 0x0001300001147983 */ /* 0x001ea80000300a00 */
[----:B------:R-:W4:Y:S04]  /*55a80*/  LDL.LU R27, [R1+0x3cc] ;  /* 0x0003cc00011b7983 */ /* 0x000f280000300800 */
[----:B------:R-:W2:Y:S04]  /*55a90*/  LDL.LU R26, [R1+0x39c] ;  /* 0x00039c00011a7983 */ /* 0x000ea80000300800 */
[----:B------:R-:W2:Y:S04]  /*55aa0*/  LDL.LU R28, [R1+0x38c] ;  /* 0x00038c00011c7983 */ /* 0x000ea80000300800 */
[----:B------:R-:W2:Y:S01]  /*55ab0*/  LDL.LU R29, [R1+0x3bc] ;  /* 0x0003bc00011d7983 */ /* 0x000ea20000300800 */
[----:B------:R-:W-:-:S02]  /*55ac0*/  PRMT R6, R17, 0x7632, R6 ;  /* 0x0000763211067816 */ /* 0x000fc40000000006 */
[----:B---3--:R-:W-:Y:S01]  /*55ad0*/  PRMT R8, R24, 0x7632, R8 ;  /* 0x0000763218087816 */ /* 0x008fe20000000008 */
[----:B------:R-:W-:Y:S04]  /*55ae0*/  STG.E.U16 [R4.64], R17 ;  /* 0x0000001104007986 */ /* 0x000fe8000c101506 */
[----:B--2---:R0:W-:Y:S04]  /*55af0*/  STL.64 [R1+0x13f0], R28 ;  /* 0x0013f01c01007387 */ /* 0x0041e80000100a00 */
[----:B------:R-:W-:Y:S04]  /*55b00*/  STL [R1+0x12b8], R6 ;  /* 0x0012b80601007387 */ /* 0x000fe80000100800 */
[----:B0-----:R-:W2:Y:S04]  /*55b10*/  LDL.LU.64 R28, [R1+0x120] ;  /* 0x00012000011c7983 */ /* 0x001ea80000300a00 */
[----:B------:R-:W-:Y:S04]  /*55b20*/  STL [R1+0x12c8], R8 ;  /* 0x0012c80801007387 */ /* 0x000fe80000100800 */
[----:B------:R-:W3:Y:S04]  /*55b30*/  LDL.LU.64 R16, [R1+0x108] ;  /* 0x0001080001107983 */ /* 0x000ee80000300a00 */
[----:B---3--:R0:W-:Y:S04]  /*55b40*/  STL.64 [R1+0x13d0], R16 ;  /* 0x0013d01001007387 */ /* 0x0081e80000100a00 */
[----:B0-----:R-:W3:Y:S04]  /*55b50*/  LDL.LU.64 R16, [R1+0x110] ;  /* 0x0001100001107983 */ /* 0x001ee80000300a00 */
[----:B------:R-:W-:Y:S01]  /*55b60*/  STG.E.U16 [R18.64], R24 ;  /* 0x0000001812007986 */ /* 0x000fe2000c101506 */
[----:B------:R-:W-:-:S02]  /*55b70*/  PRMT R10, R25, 0x7632, R10 ;  /* 0x00007632190a7816 */ /* 0x000fc4000000000a */
[----:B------:R-:W-:Y:S01]  /*55b80*/  PRMT R12, R14, 0x7632, R12 ;  /* 0x000076320e0c7816 */ /* 0x000fe2000000000c */
[----:B------:R-:W-:Y:S04]  /*55b90*/  STG.E.U16 [R22.64], R25 ;  /* 0x0000001916007986 */ /* 0x000fe8000c101506 */
[----:B------:R-:W-:Y:S04]  /*55ba0*/  STG.E.U16 [R20.64], R14 ;  /* 0x0000000e14007986 */ /* 0x000fe8000c101506 */
[----:B---3--:R0:W-:Y:S04]  /*55bb0*/  STL.64 [R1+0x13e0], R16 ;  /* 0x0013e01001007387 */ /* 0x0081e80000100a00 */
[----:B0-----:R-:W3:Y:S04]  /*55bc0*/  LDL.LU.64 R16, [R1+0x118] ;  /* 0x0001180001107983 */ /* 0x001ee80000300a00 */
[----:B------:R-:W2:Y:S04]  /*55bd0*/  LDL.LU.64 R18, [R1+0x100] ;  /* 0x0001000001127983 */ /* 0x000ea80000300a00 */
[----:B------:R-:W2:Y:S04]  /*55be0*/  LDL.LU R8, [R1+0x34c] ;  /* 0x00034c0001087983 */ /* 0x000ea80000300800 */
[----:B------:R-:W2:Y:S04]  /*55bf0*/  LDL.LU R0, [R1+0x37c] ;  /* 0x00037c0001007983 */ /* 0x000ea80000300800 */
[----:B------:R-:W2:Y:S04]  /*55c00*/  LDL.LU.64 R6, [R1+0xe8] ;  /* 0x0000e80001067983 */ /* 0x000ea80000300a00 */
[----:B------:R-:W2:Y:S04]  /*55c10*/  LDL.LU R9, [R1+0x35c] ;  /* 0x00035c0001097983 */ /* 0x000ea80000300800 */
[----:B------:R-:W2:Y:S04]  /*55c20*/  LDL.LU.64 R2, [R1+0xe0] ;  /* 0x0000e00001027983 */ /* 0x000ea80000300a00 */
[----:B------:R-:W2:Y:S04]  /*55c30*/  LDL.LU R11, [R1+0x32c] ;  /* 0x00032c00010b7983 */ /* 0x000ea80000300800 */
[----:B------:R-:W2:Y:S04]  /*55c40*/  LDL.LU R24, [R1+0x30c] ;  /* 0x00030c0001187983 */ /* 0x000ea80000300800 */
[----:B------:R0:W-:Y:S04]  /*55c50*/  STL [R1+0x12d8], R10 ;  /* 0x0012d80a01007387 */ /* 0x0001e80000100800 */
[----:B0-----:R-:W2:Y:S04]  /*55c60*/  LDL.LU R10, [R1+0x36c] ;  /* 0x00036c00010a7983 */ /* 0x001ea80000300800 */
[----:B------:R-:W2:Y:S04]  /*55c70*/  LDL.LU.64 R4, [R1+0xd8] ;  /* 0x0000d80001047983 */ /* 0x000ea80000300a00 */
[----:B------:R-:W2:Y:S04]  /*55c80*/  LDL.LU.64 R22, [R1+0xd0] ;  /* 0x0000d00001167983 */ /* 0x000ea80000300a00 */
[----:B------:R-:W5:Y:S04]  /*55c90*/  LDL.LU R25, [R1+0x33c] ;  /* 0x00033c0001197983 */ /* 0x000f680000300800 */
[----:B------:R0:W-:Y:S04]  /*55ca0*/  STL [R1+0x12e8], R12 ;  /* 0x0012e80c01007387 */ /* 0x0001e80000100800 */
[----:B0-----:R-:W2:Y:S04]  /*55cb0*/  LDL.LU R12, [R1+0x3ac] ;  /* 0x0003ac00010c7983 */ /* 0x001ea80000300800 */
[----:B------:R-:W4:Y:S04]  /*55cc0*/  LDL.LU.64 R20, [R1+0x1410] ;  /* 0x0014100001147983 */ /* 0x000f280000300a00 */
[----:B------:R-:W2:Y:S04]  /*55cd0*/  LDL.LU R14, [R1+0x1408] ;  /* 0x00140800010e7983 */ /* 0x000ea80000300800 */
[----:B----4-:R0:W-:Y:S04]  /*55ce0*/  STG.E.U16 [R20.64], R27 ;  /* 0x0000001b14007986 */ /* 0x0101e8000c101506 */
[----:B0-----:R-:W4:Y:S01]  /*55cf0*/  LDL.LU.64 R20, [R1+0x1400] ;  /* 0x0014000001147983 */ /* 0x001f220000300a00 */
[----:B--2---:R-:W-:-:S03]  /*55d00*/  PRMT R14, R27, 0x7632, R14 ;  /* 0x000076321b0e7816 */ /* 0x004fc6000000000e */
[----:B------:R-:W2:Y:S04]  /*55d10*/  LDL.LU R27, [R1+0x13f8] ;  /* 0x0013f800011b7983 */ /* 0x000ea80000300800 */
[----:B------:R0:W-:Y:S04]  /*55d20*/  STG.E.U16 [R28.64], R26 ;  /* 0x0000001a1c007986 */ /* 0x0001e8000c101506 */
[----:B0-----:R-:W3:Y:S01]  /*55d30*/  LDL.LU.64 R28, [R1+0x13f0] ;  /* 0x0013f000011c7983 */ /* 0x001ee20000300a00 */
[----:B----4-:R-:W-:-:S03]  /*55d40*/  PRMT R20, R26, 0x7632, R20 ;  /* 0x000076321a147816 */ /* 0x010fc60000000014 */
[----:B------:R-:W4:Y:S04]  /*55d50*/  LDL.LU R26, [R1+0x13e8] ;  /* 0x0013e800011a7983 */ /* 0x000f280000300800 */
[----:B---3--:R0:W-:Y:S04]  /*55d60*/  STG.E.U16 [R16.64], R28 ;  /* 0x0000001c10007986 */ /* 0x0081e8000c101506 */
[----:B0-----:R-:W3:Y:S01]  /*55d70*/  LDL.LU.64 R16, [R1+0x13e0] ;  /* 0x0013e00001107983 */ /* 0x001ee20000300a00 */
[----:B----4-:R-:W-:-:S03]  /*55d80*/  PRMT R26, R28, 0x7632, R26 ;  /* 0x000076321c1a7816 */ /* 0x010fc6000000001a */
[----:B------:R-:W4:Y:S04]  /*55d90*/  LDL.LU R28, [R1+0x13d8] ;  /* 0x0013d800011c7983 */ /* 0x000f280000300800 */
[----:B---3--:R0:W-:Y:S04]  /*55da0*/  STG.E.U16 [R16.64], R29 ;  /* 0x0000001d10007986 */ /* 0x0081e8000c101506 */
[----:B0-----:R-:W3:Y:S01]  /*55db0*/  LDL.LU.64 R16, [R1+0x13d0] ;  /* 0x0013d00001107983 */ /* 0x001ee20000300a00 */
[----:B----4-:R-:W-:-:S03]  /*55dc0*/  PRMT R28, R29, 0x7632, R28 ;  /* 0x000076321d1c7816 */ /* 0x010fc6000000001c */
[----:B------:R-:W4:Y:S01]  /*55dd0*/  LDL.LU R29, [R1+0x13c8] ;  /* 0x0013c800011d7983 */ /* 0x000f220000300800 */
[----:B--2---:R-:W-:-:S03]  /*55de0*/  PRMT R27, R10, 0x7632, R27 ;  /* 0x000076320a1b7816 */ /* 0x004fc6000000001b */
[----:B---3--:R-:W-:Y:S04]  /*55df0*/  STG.E.U16 [R16.64], R12 ;  /* 0x0000000c10007986 */ /* 0x008fe8000c101506 */
[----:B------:R-:W-:Y:S01]  /*55e00*/  STG.E.U16 [R18.64], R10 ;  /* 0x0000000a12007986 */ /* 0x000fe2000c101506 */
[----:B----4-:R-:W-:-:S05]  /*55e10*/  PRMT R29, R12, 0x7632, R29 ;  /* 0x000076320c1d7816 */ /* 0x010fca000000001d */
[----:B------:R0:W-:Y:S04]  /*55e20*/  STL.64 [R1+0x1260], R28 ;  /* 0x0012601c01007387 */ /* 0x0001e80000100a00 */
[----:B0-----:R-:W2:Y:S04]  /*55e30*/  LDL.LU.64 R28, [R1+0xf0] ;  /* 0x0000f000011c7983 */ /* 0x001ea80000300a00 */
[----:B------:R-:W3:Y:S04]  /*55e40*/  LDL.LU.64 R16, [R1+0x13c0] ;  /* 0x0013c00001107983 */ /* 0x000ee80000300a00 */
[----:B------:R0:W-:Y:S04]  /*55e50*/  STL.64 [R1+0x1270], R26 ;  /* 0x0012701a01007387 */ /* 0x0001e80000100a00 */
[----:B0-----:R-:W4:Y:S04]  /*55e60*/  LDL.LU.64 R26, [R1+0xf8] ;  /* 0x0000f800011a7983 */ /* 0x001f280000300a00 */
[----:B------:R-:W2:Y:S01]  /*55e70*/  LDL.LU.64 R18, [R1+0x13b8] ;  /* 0x0013b80001127983 */ /* 0x000ea20000300a00 */
[----:B------:R-:W-:-:S02]  /*55e80*/  PRMT R21, R8, 0x7632, R21 ;  /* 0x0000763208157816 */ /* 0x000fc40000000015 */
[----:B-----5:R-:W-:-:S03]  /*55e90*/  PRMT R15, R25, 0x7632, R15 ;  /* 0x00007632190f7816 */ /* 0x020fc6000000000f */
[----:B------:R-:W-:Y:S01]  /*55ea0*/  STL.64 [R1+0x1280], R20 ;  /* 0x0012801401007387 */ /* 0x000fe20000100a00 */
[----:B---3--:R-:W-:Y:S02]  /*55eb0*/  PRMT R16, R0, 0x7632, R16 ;  /* 0x0000763200107816 */ /* 0x008fe40000000010 */
[----:B------:R-:W-:Y:S01]  /*55ec0*/  PRMT R17, R24, 0x7632, R17 ;  /* 0x0000763218117816 */ /* 0x000fe20000000011 */
[----:B----4-:R-:W-:Y:S01]  /*55ed0*/  STG.E.U16 [R26.64], R8 ;  /* 0x000000081a007986 */ /* 0x010fe2000c101506 */
[----:B--2---:R-:W-:Y:S02]  /*55ee0*/  PRMT R18, R9, 0x7632, R18 ;  /* 0x0000763209127816 */ /* 0x004fe40000000012 */
[----:B------:R-:W-:Y:S01]  /*55ef0*/  PRMT R19, R11, 0x7632, R19 ;  /* 0x000076320b137816 */ /* 0x000fe20000000013 */
[----:B------:R-:W-:Y:S04]  /*55f00*/  STG.E.U16 [R28.64], R0 ;  /* 0x000000001c007986 */ /* 0x000fe8000c101506 */
[----:B------:R-:W-:Y:S04]  /*55f10*/  STL.64 [R1+0x1290], R18 ;  /* 0x0012901201007387 */ /* 0x000fe80000100a00 */
[----:B------:R-:W-:Y:S04]  /*55f20*/  STG.E.U16 [R6.64], R9 ;  /* 0x0000000906007986 */ /* 0x000fe8000c101506 */
[----:B------:R-:W-:Y:S04]  /*55f30*/  STL.64 [R1+0x12a0], R16 ;  /* 0x0012a01001007387 */ /* 0x000fe80000100a00 */
[----:B------:R0:W-:Y:S04]  /*55f40*/  STG.E.U16 [R2.64], R11 ;  /* 0x0000000b02007986 */ /* 0x0001e8000c101506 */
[----:B------:R-:W-:Y:S04]  /*55f50*/  STL.64 [R1+0x12b0], R14 ;  /* 0x0012b00e01007387 */ /* 0x000fe80000100a00 */
[----:B------:R1:W-:Y:S04]  /*55f60*/  STG.E.U16 [R4.64], R24 ;  /* 0x0000001804007986 */ /* 0x0003e8000c101506 */
[----:B0-----:R-:W2:Y:S04]  /*55f70*/  LDL.LU R11, [R1+0x31c] ;  /* 0x00031c00010b7983 */ /* 0x001ea80000300800 */
[----:B------:R-:W3:Y:S04]  /*55f80*/  LDL.LU R9, [R1+0x2fc] ;  /* 0x0002fc0001097983 */ /* 0x000ee80000300800 */
[----:B------:R-:W4:Y:S04]  /*55f90*/  LDL.LU R7, [R1+0x2ec] ;  /* 0x0002ec0001077983 */ /* 0x000f280000300800 */
[----:B-1----:R-:W5:Y:S04]  /*55fa0*/  LDL.LU R4, [R1+0x2dc] ;  /* 0x0002dc0001047983 */ /* 0x002f680000300800 */
[----:B------:R-:W5:Y:S04]  /*55fb0*/  LDL.LU R5, [R1+0x2cc] ;  /* 0x0002cc0001057983 */ /* 0x000f680000300800 */
[----:B-----5:R0:W-:Y:S04]  /*55fc0*/  STL.64 [R1+0x1390], R4 ;  /* 0x0013900401007387 */ /* 0x0201e80000100a00 */
[----:B0-----:R-:W5:Y:S04]  /*55fd0*/  LDL.LU.64 R4, [R1+0xb8] ;  /* 0x0000b80001047983 */ /* 0x001f680000300a00 */
[----:B-----5:R0:W-:Y:S04]  /*55fe0*/  STL.64 [R1+0x13a0], R4 ;  /* 0x0013a00401007387 */ /* 0x0201e80000100a00 */
[----:B0-----:R-:W5:Y:S04]  /*55ff0*/  LDL.LU.64 R4, [R1+0xc0] ;  /* 0x0000c00001047983 */ /* 0x001f680000300a00 */
[----:B-----5:R0:W-:Y:S04]  /*56000*/  STL.64 [R1+0x13b0], R4 ;  /* 0x0013b00401007387 */ /* 0x0201e80000100a00 */
[----:B0-----:R-:W5:Y:S04]  /*56010*/  LDL.LU.64 R4, [R1+0xc8] ;  /* 0x0000c80001047983 */ /* 0x001f680000300a00 */
[----:B------:R-:W2:Y:S04]  /*56020*/  LDL.LU R0, [R1+0x2bc] ;  /* 0x0002bc0001007983 */ /* 0x000ea80000300800 */
[----:B------:R-:W2:Y:S04]  /*56030*/  LDL.LU.S16 R12, [R1+0x170] ;  /* 0x00017000010c7983 */ /* 0x000ea80000300600 */
[----:B--2---:R0:W-:Y:S04]  /*56040*/  STL [R1+0x12f8], R12 ;  /* 0x0012f80c01007387 */ /* 0x0041e80000100800 */
[----:B0-----:R-:W2:Y:S04]  /*56050*/  LDL.LU.S16 R12, [R1+0x178] ;  /* 0x00017800010c7983 */ /* 0x001ea80000300600 */
        /* <DEDUP_REMOVED lines=9> */
[----:B0-----:R-:W2:Y:S04]  /*560f0*/  LDL.LU R12, [R1+0x2ac] ;  /* 0x0002ac00010c7983 */ /* 0x001ea80000300800 */
[----:B------:R-:W2:Y:S04]  /*56100*/  LDL.LU.S16 R10, [R1+0x168] ;  /* 0x00016800010a7983 */ /* 0x000ea80000300600 */
[----:B------:R-:W2:Y:S04]  /*56110*/  LDL.LU.S16 R8, [R1+0x160] ;  /* 0x0001600001087983 */ /* 0x000ea80000300600 */
[----:B------:R-:W2:Y:S04]  /*56120*/  LDL.LU.S16 R6, [R1+0x158] ;  /* 0x0001580001067983 */ /* 0x000ea80000300600 */
[----:B------:R-:W2:Y:S04]  /*56130*/  LDL.LU.64 R14, [R1+0x40] ;  /* 0x00004000010e7983 */ /* 0x000ea80000300a00 */
        /* <DEDUP_REMOVED lines=23> */
[----:B0-----:R-:W2:Y:S01]  /*562b0*/  LDL.LU.64 R14, [R1+0xa8] ;  /* 0x0000a800010e7983 */ /* 0x001ea20000300a00 */
[----:B------:R-:W-:-:S03]  /*562c0*/  PRMT R13, R11, 0x7632, R13 ;  /* 0x000076320b0d7816 */ /* 0x000fc6000000000d */
[----:B------:R-:W-:Y:S04]  /*562d0*/  STG.E.U16 [R22.64], R25 ;  /* 0x0000001916007986 */ /* 0x000fe8000c101506 */
[----:B-----5:R-:W-:Y:S04]  /*562e0*/  STG.E.U16 [R4.64], R11 ;  /* 0x0000000b04007986 */ /* 0x020fe8000c101506 */
[----:B--2---:R0:W-:Y:S04]  /*562f0*/  STL.64 [R1+0x1380], R14 ;  /* 0x0013800e01007387 */ /* 0x0041e80000100a00 */
[----:B0-----:R-:W2:Y:S04]  /*56300*/  LDL.LU.64 R14, [R1+0xb0] ;  /* 0x0000b000010e7983 */ /* 0x001ea80000300a00 */
[----:B------:R-:W5:Y:S04]  /*56310*/  LDL.LU.64 R16, [R1+0x38] ;  /* 0x0000380001107983 */ /* 0x000f680000300a00 */
[----:B------:R-:W2:Y:S04]  /*56320*/  LDL.LU.64 R18, [R1+0x30] ;  /* 0x0000300001127983 */ /* 0x000ea80000300a00 */
[----:B------:R-:W2:Y:S04]  /*56330*/  LDL.LU.64 R20, [R1+0x28] ;  /* 0x0000280001147983 */ /* 0x000ea80000300a00 */
[----:B------:R-:W2:Y:S04]  /*56340*/  LDL.LU.64 R26, [R1+0x20] ;  /* 0x00002000011a7983 */ /* 0x000ea80000300a00 */
[----:B------:R-:W2:Y:S04]  /*56350*/  LDL.LU.64 R28, [R1+0x18] ;  /* 0x00001800011c7983 */ /* 0x000ea80000300a00 */
[----:B------:R-:W2:Y:S04]  /*56360*/  LDL.LU.64 R2, [R1+0x10] ;  /* 0x0000100001027983 */ /* 0x000ea80000300a00 */
[----:B------:R-:W2:Y:S04]  /*56370*/  LDL.LU.64 R22, [R1+0x8] ;  /* 0x0000080001167983 */ /* 0x000ea80000300a00 */
[----:B------:R-:W2:Y:S04]  /*56380*/  LDL.LU.64 R24, [R1] ;  /* 0x0000000001187983 */ /* 0x000ea80000300a00 */
[----:B------:R-:W3:Y:S04]  /*56390*/  LDL.LU.64 R4, [R1+0x13b0] ;  /* 0x0013b00001047983 */ /* 0x000ee80000300a00 */
[----:B------:R-:W2:Y:S04]  /*563a0*/  LDL.LU R11, [R1+0x13a8] ;  /* 0x0013a800010b7983 */ /* 0x000ea80000300800 */
[----:B---3--:R0:W-:Y:S01]  /*563b0*/  STG.E.U16 [R4.64], R9 ;  /* 0x0000000904007986 */ /* 0x0081e2000c101506 */
[----:B--2---:R-:W-:-:S03]  /*563c0*/  PRMT R11, R9, 0x7632, R11 ;  /* 0x00007632090b7816 */ /* 0x004fc6000000000b */
[----:B0-----:R-:W4:Y:S04]  /*563d0*/  LDL.LU.64 R4, [R1+0x13a0] ;  /* 0x0013a00001047983 */ /* 0x001f280000300a00 */
[----:B------:R-:W2:Y:S04]  /*563e0*/  LDL.LU R9, [R1+0x1398] ;  /* 0x0013980001097983 */ /* 0x000ea80000300800 */
[----:B----4-:R0:W-:Y:S01]  /*563f0*/  STG.E.U16 [R4.64], R7 ;  /* 0x0000000704007986 */ /* 0x0101e2000c101506 */
[----:B--2---:R-:W-:-:S03]  /*56400*/  PRMT R9, R7, 0x7632, R9 ;  /* 0x0000763207097816 */ /* 0x004fc60000000009 */
[----:B0-----:R-:W2:Y:S04]  /*56410*/  LDL.LU.64 R4, [R1+0x1390] ;  /* 0x0013900001047983 */ /* 0x001ea80000300a00 */
[----:B------:R-:W3:Y:S04]  /*56420*/  LDL.LU R7, [R1+0x1388] ;  /* 0x0013880001077983 */ /* 0x000ee80000300800 */
[----:B--2---:R0:W-:Y:S01]  /*56430*/  STG.E.U16 [R14.64], R4 ;  /* 0x000000040e007986 */ /* 0x0041e2000c101506 */
[----:B---3--:R-:W-:-:S03]  /*56440*/  PRMT R7, R4, 0x7632, R7 ;  /* 0x0000763204077816 */ /* 0x008fc60000000007 */
        /* <DEDUP_REMOVED lines=13> */
[----:B------:R-:W2:Y:S04]  /*56520*/  LDL.LU R12, [R1+0x1348] ;  /* 0x00134800010c7983 */ /* 0x000ea80000300800 */
[----:B--2---:R0:W-:Y:S04]  /*56530*/  STG.E.U16 [R14.64], R12 ;  /* 0x0000000c0e007986 */ /* 0x0041e8000c101506 */
        /* <DEDUP_REMOVED lines=16> */
[----:B------:R-:W3:Y:S04]  /*56640*/  LDL.LU R12, [R1+0x12e8] ;  /* 0x0012e800010c7983 */ /* 0x000ee80000300800 */
[----:B--2---:R0:W-:Y:S04]  /*56650*/  STG.E.U16 [R14.64], R10 ;  /* 0x0000000a0e007986 */ /* 0x0041e8000c101506 */
[----:B0-----:R-:W2:Y:S04]  /*56660*/  LDL.LU.64 R14, [R1+0x12e0] ;  /* 0x0012e000010e7983 */ /* 0x001ea80000300a00 */
[----:B------:R-:W4:Y:S04]  /*56670*/  LDL.LU R10, [R1+0x12d8] ;  /* 0x0012d800010a7983 */ /* 0x000f280000300800 */
[----:B--2---:R0:W-:Y:S04]  /*56680*/  STG.E.U16 [R14.64], R8 ;  /* 0x000000080e007986 */ /* 0x0041e8000c101506 */
[----:B0-----:R-:W2:Y:S04]  /*56690*/  LDL.LU.64 R14, [R1+0x12d0] ;  /* 0x0012d000010e7983 */ /* 0x001ea80000300a00 */
[----:B------:R-:W5:Y:S04]  /*566a0*/  LDL.LU R8, [R1+0x12c8] ;  /* 0x0012c80001087983 */ /* 0x000f680000300800 */
[----:B--2---:R0:W-:Y:S04]  /*566b0*/  STG.E.U16 [R14.64], R6 ;  /* 0x000000060e007986 */ /* 0x0041e8000c101506 */
[----:B0-----:R-:W2:Y:S04]  /*566c0*/  LDL.LU.64 R14, [R1+0x12c0] ;  /* 0x0012c000010e7983 */ /* 0x001ea80000300a00 */
[----:B------:R-:W2:Y:S04]  /*566d0*/  LDL.LU R6, [R1+0x12b8] ;  /* 0x0012b80001067983 */ /* 0x000ea80000300800 */
[----:B--2---:R0:W-:Y:S04]  /*566e0*/  STG.E.U16 [R14.64], R6 ;  /* 0x000000060e007986 */ /* 0x0041e8000c101506 */
[----:B-----5:R1:W-:Y:S04]  /*566f0*/  STG.E.U16 [R16.64], R8 ;  /* 0x0000000810007986 */ /* 0x0203e8000c101506 */
[----:B----4-:R2:W-:Y:S04]  /*56700*/  STG.E.U16 [R18.64], R10 ;  /* 0x0000000a12007986 */ /* 0x0105e8000c101506 */
[----:B0-----:R-:W4:Y:S04]  /*56710*/  LDL.LU.64 R14, [R1+0x12b0] ;  /* 0x0012b000010e7983 */ /* 0x001f280000300a00 */
[----:B------:R-:W5:Y:S04]  /*56720*/  LDL.LU R6, [R1+0x12a8] ;  /* 0x0012a80001067983 */ /* 0x000f680000300800 */
[----:B-1----:R-:W5:Y:S04]  /*56730*/  LDL.LU.64 R16, [R1+0x12a0] ;  /* 0x0012a00001107983 */ /* 0x002f680000300a00 */
[----:B------:R-:W5:Y:S04]  /*56740*/  LDL.LU R8, [R1+0x1298] ;  /* 0x0012980001087983 */ /* 0x000f680000300800 */
[----:B--2---:R-:W2:Y:S04]  /*56750*/  LDL.LU.64 R18, [R1+0x1290] ;  /* 0x0012900001127983 */ /* 0x004ea80000300a00 */
[----:B------:R-:W2:Y:S04]  /*56760*/  LDL.LU R10, [R1+0x1288] ;  /* 0x00128800010a7983 */ /* 0x000ea80000300800 */
[----:B---3--:R0:W-:Y:S04]  /*56770*/  STG.E.U16 [R20.64], R12 ;  /* 0x0000000c14007986 */ /* 0x0081e8000c101506 */
[----:B0-----:R-:W3:Y:S04]  /*56780*/  LDL.LU.64 R20, [R1+0x1280] ;  /* 0x0012800001147983 */ /* 0x001ee80000300a00 */
[----:B------:R-:W2:Y:S04]  /*56790*/  LDL.LU R12, [R1+0x1278] ;  /* 0x00127800010c7983 */ /* 0x000ea80000300800 */
[----:B----4-:R0:W-:Y:S04]  /*567a0*/  STG.E.U16 [R26.64], R14 ;  /* 0x0000000e1a007986 */ /* 0x0101e8000c101506 */
[----:B0-----:R-:W4:Y:S04]  /*567b0*/  LDL.LU.64 R26, [R1+0x1270] ;  /* 0x00127000011a7983 */ /* 0x001f280000300a00 */
        /* <DEDUP_REMOVED lines=8> */
[----:B------:R1:W-:Y:S04]  /*56840*/  STG.E.U16 [R24.64], R29 ;  /* 0x0000001d18007986 */ /* 0x0003e8000c101506 */
[----:B0-----:R-:W3:Y:S04]  /*56850*/  LDL.LU.64 R22, [R1+0x1240] ;  /* 0x0012400001167983 */ /* 0x001ee80000300a00 */
[----:B------:R-:W2:Y:S04]  /*56860*/  LDL.LU R28, [R1+0x1238] ;  /* 0x00123800011c7983 */ /* 0x000ea80000300800 */
[----:B-1----:R-:W5:Y:S04]  /*56870*/  LDL.LU.64 R24, [R1+0x1230] ;  /* 0x0012300001187983 */ /* 0x002f680000300a00 */
[----:B------:R-:W2:Y:S04]  /*56880*/  LDL.LU R29, [R1+0x122c] ;  /* 0x00122c00011d7983 */ /* 0x000ea80000300800 */
[----:B--2---:R0:W-:Y:S04]  /*56890*/  STG.E.U16 [R28.64], R27 ;  /* 0x0000001b1c007986 */ /* 0x0041e8000c101506 */
[----:B0-----:R-:W2:Y:S04]  /*568a0*/  LDL.LU R27, [R1+0x1228] ;  /* 0x00122800011b7983 */ /* 0x001ea80000300800 */
[----:B--2---:R0:W-:Y:S04]  /*568b0*/  STG.E.U16 [R26.64], R21 ;  /* 0x000000151a007986 */ /* 0x0041e8000c101506 */
[----:B-----5:R1:W-:Y:S04]  /*568c0*/  STG.E.U16 [R24.64], R16 ;  /* 0x0000001018007986 */ /* 0x0203e8000c101506 */
[----:B---3--:R2:W-:Y:S04]  /*568d0*/  STG.E.U16 [R22.64], R18 ;  /* 0x0000001216007986 */ /* 0x0085e8000c101506 */
[----:B0-----:R-:W3:Y:S04]  /*568e0*/  LDL.LU R21, [R1+0x1224] ;  /* 0x0012240001157983 */ /* 0x001ee80000300800 */
[----:B-1----:R-:W5:Y:S04]  /*568f0*/  LDL.LU R16, [R1+0x1220] ;  /* 0x0012200001107983 */ /* 0x002f680000300800 */
[----:B--2---:R-:W2:Y:S04]  /*56900*/  LDL.LU R18, [R1+0x121c] ;  /* 0x00121c0001127983 */ /* 0x004ea80000300800 */
[----:B------:R-:W2:Y:S04]  /*56910*/  LDL.LU R22, [R1+0x7d0] ;  /* 0x0007d00001167983 */ /* 0x000ea80000300800 */
[----:B--2---:R-:W-:Y:S04]  /*56920*/  STL [R1+0x11ec], R22 ;  /* 0x0011ec1601007387 */ /* 0x004fe80000100800 */
[----:B------:R-:W2:Y:S04]  /*56930*/  LDL.LU R23, [R1+0x7cc] ;  /* 0x0007cc0001177983 */ /* 0x000ea80000300800 */
[----:B--2---:R-:W-:Y:S04]  /*56940*/  STL [R1+0x11f0], R23 ;  /* 0x0011f01701007387 */ /* 0x004fe80000100800 */
[----:B------:R-:W2:Y:S04]  /*56950*/  LDL.LU R29, [R1+0x4a4] ;  /* 0x0004a400011d7983 */ /* 0x000ea80000300800 */
[----:B---3--:R0:W-:Y:S04]  /*56960*/  STG.E.U16 [R20.64], R19 ;  /* 0x0000001314007986 */ /* 0x0081e8000c101506 */
[----:B--2---:R1:W-:Y:S04]  /*56970*/  STL [R1+0x11f4], R29 ;  /* 0x0011f41d01007387 */ /* 0x0043e80000100800 */
[----:B0-----:R-:W2:Y:S04]  /*56980*/  LDL.LU R19, [R1+0x1218] ;  /* 0x0012180001137983 */ /* 0x001ea80000300800 */
[----:B-1----:R-:W3:Y:S04]  /*56990*/  LDL.LU R29, [R1+0x8a0] ;  /* 0x0008a000011d7983 */ /* 0x002ee80000300800 */
        /* <DEDUP_REMOVED lines=9> */
[----:B--2---:R0:W-:Y:S04]  /*56a30*/  STG.E.U16 [R18.64], R17 ;  /* 0x0000001112007986 */ /* 0x0041e8000c101506 */
[----:B0-----:R-:W5:Y:S04]  /*56a40*/  LDL.LU R17, [R1+0x1214] ;  /* 0x0012140001117983 */ /* 0x001f680000300800 */
[----:B------:R-:W2:Y:S04]  /*56a50*/  LDL.LU R18, [R1+0x878] ;  /* 0x0008780001127983 */ /* 0x000ea80000300800 */
[----:B------:R-:W2:Y:S04]  /*56a60*/  LDL.LU R19, [R1+0x2a4] ;  /* 0x0002a40001137983 */ /* 0x000ea80000300800 */
[----:B-----5:R0:W-:Y:S04]  /*56a70*/  STG.E.U16 [R16.64], R15 ;  /* 0x0000000f10007986 */ /* 0x0201e8000c101506 */
        /* <DEDUP_REMOVED lines=20> */
[----:B----4-:R1:W-:Y:S04]  /*56bc0*/  STG.E.U16 [R2.64], R5 ;  /* 0x0000000502007986 */ /* 0x0103e8000c101506 */
[----:B0-----:R-:W4:Y:S04]  /*56bd0*/  LDL.LU R4, [R1+0x11fc] ;  /* 0x0011fc0001047983 */ /* 0x001f280000300800 */
[----:B------:R-:W3:Y:S04]  /*56be0*/  LDL.LU R6, [R1+0x4b8] ;  /* 0x0004b80001067983 */ /* 0x000ee80000300800 */
[----:B------:R-:W5:Y:S04]  /*56bf0*/  LDL.LU R7, [R1+0x4bc] ;  /* 0x0004bc0001077983 */ /* 0x000f680000300800 */
[----:B-1----:R-:W4:Y:S04]  /*56c00*/  LDL.LU R5, [R1+0x11f8] ;  /* 0x0011f80001057983 */ /* 0x002f280000300800 */
[----:B------:R-:W2:Y:S04]  /*56c10*/  LDL.LU R2, [R1+0x890] ;  /* 0x0008900001027983 */ /* 0x000ea80000300800 */
[----:B------:R-:W2:Y:S04]  /*56c20*/  LDL.LU R3, [R1+0x88c] ;  /* 0x00088c0001037983 */ /* 0x000ea80000300800 */
[----:B----4-:R0:W-:Y:S04]  /*56c30*/  STG.E.U16 [R4.64], R0 ;  /* 0x0000000004007986 */ /* 0x0101e8000c101506 */
[----:B0-----:R-:W4:Y:S04]  /*56c40*/  LDL.LU R4, [R1+0x4b0] ;  /* 0x0004b00001047983 */ /* 0x001f280000300800 */
[----:B------:R-:W5:Y:S04]  /*56c50*/  LDL.LU R5, [R1+0x4b4] ;  /* 0x0004b40001057983 */ /* 0x000f680000300800 */
[----:B------:R-:W5:Y:S01]  /*56c60*/  LDL.LU R0, [R1+0x894] ;  /* 0x0008940001007983 */ /* 0x000f620000300800 */
[----:B---3--:R-:W-:-:S02]  /*56c70*/  FFMA R6, R6, 0.69314718246459960938, R22 ;  /* 0x3f31721806067823 */ /* 0x008fc40000000016 */
[----:B--2---:R-:W-:Y:S02]  /*56c80*/  FFMA R10, R11, 0.69314718246459960938, R10 ;  /* 0x3f3172180b0a7823 */ /* 0x004fe4000000000a */
[----:B------:R-:W-:Y:S02]  /*56c90*/  FFMA R8, R8, 0.69314718246459960938, R2 ;  /* 0x3f31721808087823 */ /* 0x000fe40000000002 */
[----:B------:R-:W-:Y:S01]  /*56ca0*/  FFMA R9, R9, 0.69314718246459960938, R3 ;  /* 0x3f31721809097823 */ /* 0x000fe20000000003 */
[----:B------:R-:W-:Y:S01]  /*56cb0*/  BAR.SYNC.DEFER_BLOCKING 0x0 ;  /* 0x0000000000007b1d */ /* 0x000fe20000010000 */
[----:B----4-:R-:W-:-:S05]  /*56cc0*/  FFMA R4, R4, 0.69314718246459960938, R29 ;  /* 0x3f31721804047823 */ /* 0x010fca000000001d */
[----:B------:R-:W2:Y:S01]  /*56cd0*/  LDL.LU R29, [R1+0x11f4] ;  /* 0x0011f400011d7983 */ /* 0x000ea20000300800 */
[----:B-----5:R-:W-:-:S03]  /*56ce0*/  FFMA R5, R5, 0.69314718246459960938, R23 ;  /* 0x3f31721805057823 */ /* 0x020fc60000000017 */
[----:B------:R-:W3:Y:S04]  /*56cf0*/  LDL.LU R23, [R1+0x11f0] ;  /* 0x0011f00001177983 */ /* 0x000ee80000300800 */
[----:B------:R-:W4:Y:S01]  /*56d00*/  LDL.LU R22, [R1+0x11ec] ;  /* 0x0011ec0001167983 */ /* 0x000f220000300800 */
[----:B------:R-:W-:Y:S02]  /*56d10*/  FFMA R11, R13, 0.69314718246459960938, R12 ;  /* 0x3f3172180d0b7823 */ /* 0x000fe4000000000c */
[----:B------:R-:W-:Y:S02]  /*56d20*/  FFMA R12, R15, 0.69314718246459960938, R14 ;  /* 0x3f3172180f0c7823 */ /* 0x000fe4000000000e */
[----:B------:R-:W-:Y:S01]  /*56d30*/  FFMA R14, R19, 0.69314718246459960938, R18 ;  /* 0x3f317218130e7823 */ /* 0x000fe20000000012 */
[----:B------:R-:W-:Y:S01]  /*56d40*/  FSEL R15, R20, -INF , P5 ;  /* 0xff800000140f7808 */ /* 0x000fe20002800000 */
[----:B------:R-:W-:Y:S01]  /*56d50*/  FFMA R13, R17, 0.69314718246459960938, R16 ;  /* 0x3f317218110d7823 */ /* 0x000fe20000000010 */
[----:B------:R-:W-:Y:S01]  /*56d60*/  FSEL R16, R21, -INF , P6 ;  /* 0xff80000015107808 */ /* 0x000fe20003000000 */
[----:B------:R-:W-:-:S02]  /*56d70*/  FFMA R7, R7, 0.69314718246459960938, R0 ;  /* 0x3f31721807077823 */ /* 0x000fc40000000000 */
[----:B------:R-:W-:Y:S02]  /*56d80*/  FFMA R15, R15, 0.69314718246459960938, R24 ;  /* 0x3f3172180f0f7823 */ /* 0x000fe40000000018 */
[----:B------:R-:W-:Y:S01]  /*56d90*/  FFMA R16, R16, 0.69314718246459960938, R25 ;  /* 0x3f31721810107823 */ /* 0x000fe20000000019 */
[----:B--2---:R-:W-:Y:S02]  /*56da0*/  FSEL R19, R29, -INF , P2 ;  /* 0xff8000001d137808 */ /* 0x004fe40001000000 */
[----:B------:R-:W0:Y:S01]  /*56db0*/  S2R R29, SR_TID.X ;  /* 0x00000000001d7919 */ /* 0x000e220000002100 */
[----:B---3--:R-:W-:Y:S02]  /*56dc0*/  FSEL R18, R23, -INF , P3 ;  /* 0xff80000017127808 */ /* 0x008fe40001800000 */
[----:B----4-:R-:W-:-:S03]  /*56dd0*/  FSEL R17, R22, -INF , P4 ;  /* 0xff80000016117808 */ /* 0x010fc60002000000 */
[----:B------:R-:W-:Y:S02]  /*56de0*/  FFMA R18, R18, 0.69314718246459960938, R27 ;  /* 0x3f31721812127823 */ /* 0x000fe4000000001b */
[----:B------:R-:W-:Y:S02]  /*56df0*/  FFMA R19, R19, 0.69314718246459960938, R28 ;  /* 0x3f31721813137823 */ /* 0x000fe4000000001c */
[----:B------:R-:W-:Y:S01]  /*56e00*/  FFMA R17, R17, 0.69314718246459960938, R26 ;  /* 0x3f31721811117823 */ /* 0x000fe2000000001a */
[----:B0-----:R-:W-:-:S05]  /*56e10*/  LOP3.LUT R29, R29, 0x1c, RZ, 0xc0, !PT ;  /* 0x0000001c1d1d7812 */ /* 0x001fca00078ec0ff */
[----:B------:R0:W-:Y:S04]  /*56e20*/  STS.128 [R29.X4], R4 ;  /* 0x000000041d007388 */ /* 0x0001e80000004c00 */
[----:B------:R0:W-:Y:S04]  /*56e30*/  STS.128 [R29.X4+0x80], R8 ;  /* 0x000080081d007388 */ /* 0x0001e80000004c00 */
[----:B------:R0:W-:Y:S04]  /*56e40*/  STS.128 [R29.X4+0x100], R12 ;  /* 0x0001000c1d007388 */ /* 0x0001e80000004c00 */
[----:B------:R0:W-:Y:S04]  /*56e50*/  STS.128 [R29.X4+0x180], R16 ;  /* 0x000180101d007388 */ /* 0x0001e80000004c00 */
[----:B------:R-:W-:Y:S06]  /*56e60*/  BAR.SYNC.DEFER_BLOCKING 0x0 ;  /* 0x0000000000007b1d */ /* 0x000fec0000010000 */
[----:B------:R-:W-:Y:S05]  /*56e70*/  @P0 EXIT ;  /* 0x000000000000094d */ /* 0x000fea0003800000 */
[----:B0-----:R-:W2:Y:S04]  /*56e80*/  LDL.LU R27, [R1+0x2a0] ;  /* 0x0002a000011b7983 */ /* 0x001ea80000300800 */
[----:B------:R-:W0:Y:S04]  /*56e90*/  S2R R29, SR_CTAID.X ;  /* 0x00000000001d7919 */ /* 0x000e280000002500 */
[----:B------:R-:W1:Y:S04]  /*56ea0*/  S2R R26, SR_TID.X ;  /* 0x00000000001a7919 */ /* 0x000e680000002100 */
[----:B------:R-:W3:Y:S01]  /*56eb0*/  S2R R28, SR_CTAID.Y ;  /* 0x00000000001c7919 */ /* 0x000ee20000002600 */
[----:B0-----:R-:W-:-:S04]  /*56ec0*/  SHF.L.U32 R29, R29, 0x7, RZ ;  /* 0x000000071d1d7819 */ /* 0x001fc800000006ff */
[----:B-1----:R-:W-:Y:S01]  /*56ed0*/  LOP3.LUT R29, R29, 0x7f, R26, 0xf8, !PT ;  /* 0x0000007f1d1d7812 */ /* 0x002fe200078ef81a */
[----:B---3--:R-:W-:-:S04]  /*56ee0*/  IMAD R0, R28, c[0x0][0x1cc], RZ ;  /* 0x000073001c007a24 */ /* 0x008fc800078e02ff */
[C---:B------:R-:W-:Y:S01]  /*56ef0*/  IMAD.SHL.U32 R3, R29.reuse, 0x4, RZ ;  /* 0x000000041d037824 */ /* 0x040fe200078e00ff */
[----:B------:R-:W-:Y:S01]  /*56f00*/  SHF.L.U32 R2, R0, 0x2, RZ ;  /* 0x0000000200027819 */ /* 0x000fe200000006ff */
[----:B------:R-:W-:-:S03]  /*56f10*/  IMAD.HI R5, R29, 0x4, RZ ;  /* 0x000000041d057827 */ /* 0x000fc600078e02ff */
[----:B------:R-:W-:Y:S01]  /*56f20*/  IADD3 R2, P0, P1, R3, c[0x0][0x180], R2 ;  /* 0x0000600003027a10 */ /* 0x000fe2000791e002 */
[----:B------:R-:W-:-:S05]  /*56f30*/  IMAD.HI R0, R0, 0x4, RZ ;  /* 0x0000000400007827 */ /* 0x000fca00078e02ff */
[----:B------:R-:W-:Y:S01]  /*56f40*/  IADD3.X R3, R5, c[0x0][0x184], R0, P0, P1 ;  /* 0x0000610005037a10 */ /* 0x000fe200007e2400 */
[----:B--2---:R-:W0:Y:S04]  /*56f50*/  LDS R7, [R27] ;  /* 0x000000001b077984 */ /* 0x004e280000000800 */
[----:B0-----:R-:W-:Y:S01]  /*56f60*/  STG.E [R2.64], R7 ;  /* 0x0000000702007986 */ /* 0x001fe2000c101906 */
[----:B------:R-:W-:Y:S05]  /*56f70*/  EXIT ;  /* 0x000000000000794d */ /* 0x000fea0003800000 */
.L_x_36:
[----:B------:R-:W-:-:S00]  /*56f80*/  BRA `(.L_x_36) ;  /* 0xfffffff000007947 */ /* 0x000fc0000383ffff */
[----:B------:R-:W-:-:S00]  /*56f90*/  NOP ;  /* 0x0000000000007918 */ /* 0x000fc00000000000 */
        /* <DEDUP_REMOVED lines=14> */
.L_x_37:


//--------------------- .nv.global.init           --------------------------
	.section	.nv.global.init,"aw",@progbits
.nv.global.init:
	.type		_$_str,@object
	.size		_$_str,(.L_0 - _$_str)
_$_str:
        /*0000*/ 	.byte	0x5f, 0x5f, 0x43, 0x55, 0x44, 0x41, 0x5f, 0x46, 0x54, 0x5a, 0x00
.L_0:


//--------------------- .nv.shared.attn_fwd       --------------------------
	.section	.nv.shared.attn_fwd,"aw",@nobits
	.sectionflags	@""
	.align	16
